//
// Generated by NVIDIA NVVM Compiler
//
// Compiler Build ID: CL-36424714
// Cuda compilation tools, release 13.0, V13.0.88
// Based on NVVM 20.0.0
//

.version 9.0
.target sm_100
.address_size 64

	// .globl	_ZN3cub18CUB_300001_SM_10006detail11EmptyKernelIvEEvv
// _ZZN3cub18CUB_300001_SM_10006detail6reduce28DeviceReduceSingleTileKernelINS2_10policy_hubIjjN4cuda3__47maximumIjEEE10Policy1000EN6thrust24THRUST_300001_SM_1000_NS6detail15normal_iteratorINSC_10device_ptrIjEEEEPijS8_ijNS5_3std3__410__identityEEEvT0_T1_T2_T3_T4_T6_E12temp_storage has been demoted
// _ZZN3cub18CUB_300001_SM_10006detail6reduce18DeviceReduceKernelINS2_10policy_hubIjjN4cuda3__47maximumIjEEE10Policy1000EN6thrust24THRUST_300001_SM_1000_NS6detail15normal_iteratorINSC_10device_ptrIjEEEEjS8_jNS5_3std3__410__identityEEEvT0_PT3_T1_NS0_13GridEvenShareISO_EET2_T4_E12temp_storage has been demoted
// _ZZN3cub18CUB_300001_SM_10006detail6reduce28DeviceReduceSingleTileKernelINS2_10policy_hubIjjN4cuda3__47maximumIjEEE10Policy1000EPjPiiS8_ijNS5_3std3__410__identityEEEvT0_T1_T2_T3_T4_T6_E12temp_storage has been demoted
// _ZZN3cub18CUB_300001_SM_10006detail6reduce28DeviceReduceSingleTileKernelINS2_10policy_hubIjyN4cuda3__47maximumIjEEE10Policy1000EN6thrust24THRUST_300001_SM_1000_NS6detail15normal_iteratorINSC_10device_ptrIjEEEEPiyS8_ijNS5_3std3__410__identityEEEvT0_T1_T2_T3_T4_T6_E12temp_storage has been demoted
// _ZZN3cub18CUB_300001_SM_10006detail6reduce18DeviceReduceKernelINS2_10policy_hubIjyN4cuda3__47maximumIjEEE10Policy1000EN6thrust24THRUST_300001_SM_1000_NS6detail15normal_iteratorINSC_10device_ptrIjEEEEyS8_jNS5_3std3__410__identityEEEvT0_PT3_T1_NS0_13GridEvenShareISO_EET2_T4_E12temp_storage has been demoted
// _ZZN3cub18CUB_300001_SM_10006detail6reduce28DeviceReduceSingleTileKernelINS2_10policy_hubIjyN4cuda3__47maximumIjEEE10Policy1000EPjPiiS8_ijNS5_3std3__410__identityEEEvT0_T1_T2_T3_T4_T6_E12temp_storage has been demoted
.global .align 1 .b8 _ZN30_INTERNAL_ba2ade04_4_k_cu_main4cuda3std3__45__cpo5beginE[1];
.global .align 1 .b8 _ZN30_INTERNAL_ba2ade04_4_k_cu_main4cuda3std3__45__cpo3endE[1];
.global .align 1 .b8 _ZN30_INTERNAL_ba2ade04_4_k_cu_main4cuda3std3__45__cpo6cbeginE[1];
.global .align 1 .b8 _ZN30_INTERNAL_ba2ade04_4_k_cu_main4cuda3std3__45__cpo4cendE[1];
.global .align 1 .b8 _ZN30_INTERNAL_ba2ade04_4_k_cu_main4cuda3std3__45__cpo6rbeginE[1];
.global .align 1 .b8 _ZN30_INTERNAL_ba2ade04_4_k_cu_main4cuda3std3__45__cpo4rendE[1];
.global .align 1 .b8 _ZN30_INTERNAL_ba2ade04_4_k_cu_main4cuda3std3__45__cpo7crbeginE[1];
.global .align 1 .b8 _ZN30_INTERNAL_ba2ade04_4_k_cu_main4cuda3std3__45__cpo5crendE[1];
.global .align 1 .b8 _ZN30_INTERNAL_ba2ade04_4_k_cu_main4cuda3std3__432_GLOBAL__N__ba2ade04_4_k_cu_main6ignoreE[1];
.global .align 1 .b8 _ZN30_INTERNAL_ba2ade04_4_k_cu_main4cuda3std3__419piecewise_constructE[1];
.global .align 1 .b8 _ZN30_INTERNAL_ba2ade04_4_k_cu_main4cuda3std3__48in_placeE[1];
.global .align 1 .b8 _ZN30_INTERNAL_ba2ade04_4_k_cu_main4cuda3std3__420unreachable_sentinelE[1];
.global .align 1 .b8 _ZN30_INTERNAL_ba2ade04_4_k_cu_main4cuda3std3__47nulloptE[1];
.global .align 1 .b8 _ZN30_INTERNAL_ba2ade04_4_k_cu_main4cuda3std3__48unexpectE[1];
.global .align 1 .b8 _ZN30_INTERNAL_ba2ade04_4_k_cu_main4cuda3std6ranges3__45__cpo4swapE[1];
.global .align 1 .b8 _ZN30_INTERNAL_ba2ade04_4_k_cu_main4cuda3std6ranges3__45__cpo9iter_moveE[1];
.global .align 1 .b8 _ZN30_INTERNAL_ba2ade04_4_k_cu_main4cuda3std6ranges3__45__cpo5beginE[1];
.global .align 1 .b8 _ZN30_INTERNAL_ba2ade04_4_k_cu_main4cuda3std6ranges3__45__cpo3endE[1];
.global .align 1 .b8 _ZN30_INTERNAL_ba2ade04_4_k_cu_main4cuda3std6ranges3__45__cpo6cbeginE[1];
.global .align 1 .b8 _ZN30_INTERNAL_ba2ade04_4_k_cu_main4cuda3std6ranges3__45__cpo4cendE[1];
.global .align 1 .b8 _ZN30_INTERNAL_ba2ade04_4_k_cu_main4cuda3std6ranges3__45__cpo7advanceE[1];
.global .align 1 .b8 _ZN30_INTERNAL_ba2ade04_4_k_cu_main4cuda3std6ranges3__45__cpo9iter_swapE[1];
.global .align 1 .b8 _ZN30_INTERNAL_ba2ade04_4_k_cu_main4cuda3std6ranges3__45__cpo4nextE[1];
.global .align 1 .b8 _ZN30_INTERNAL_ba2ade04_4_k_cu_main4cuda3std6ranges3__45__cpo4prevE[1];
.global .align 1 .b8 _ZN30_INTERNAL_ba2ade04_4_k_cu_main4cuda3std6ranges3__45__cpo4dataE[1];
.global .align 1 .b8 _ZN30_INTERNAL_ba2ade04_4_k_cu_main4cuda3std6ranges3__45__cpo5cdataE[1];
.global .align 1 .b8 _ZN30_INTERNAL_ba2ade04_4_k_cu_main4cuda3std6ranges3__45__cpo4sizeE[1];
.global .align 1 .b8 _ZN30_INTERNAL_ba2ade04_4_k_cu_main4cuda3std6ranges3__45__cpo5ssizeE[1];
.global .align 1 .b8 _ZN30_INTERNAL_ba2ade04_4_k_cu_main4cuda3std6ranges3__45__cpo8distanceE[1];
.global .align 1 .b8 _ZN30_INTERNAL_ba2ade04_4_k_cu_main6thrust24THRUST_300001_SM_1000_NS8cuda_cub3parE[1];
.global .align 1 .b8 _ZN30_INTERNAL_ba2ade04_4_k_cu_main6thrust24THRUST_300001_SM_1000_NS8cuda_cub10par_nosyncE[1];
.global .align 1 .b8 _ZN30_INTERNAL_ba2ade04_4_k_cu_main6thrust24THRUST_300001_SM_1000_NS6system6detail10sequential3seqE[1];
.global .align 1 .b8 _ZN30_INTERNAL_ba2ade04_4_k_cu_main6thrust24THRUST_300001_SM_1000_NS12placeholders2_1E[1];
.global .align 1 .b8 _ZN30_INTERNAL_ba2ade04_4_k_cu_main6thrust24THRUST_300001_SM_1000_NS12placeholders2_2E[1];
.global .align 1 .b8 _ZN30_INTERNAL_ba2ade04_4_k_cu_main6thrust24THRUST_300001_SM_1000_NS12placeholders2_3E[1];
.global .align 1 .b8 _ZN30_INTERNAL_ba2ade04_4_k_cu_main6thrust24THRUST_300001_SM_1000_NS12placeholders2_4E[1];
.global .align 1 .b8 _ZN30_INTERNAL_ba2ade04_4_k_cu_main6thrust24THRUST_300001_SM_1000_NS12placeholders2_5E[1];
.global .align 1 .b8 _ZN30_INTERNAL_ba2ade04_4_k_cu_main6thrust24THRUST_300001_SM_1000_NS12placeholders2_6E[1];
.global .align 1 .b8 _ZN30_INTERNAL_ba2ade04_4_k_cu_main6thrust24THRUST_300001_SM_1000_NS12placeholders2_7E[1];
.global .align 1 .b8 _ZN30_INTERNAL_ba2ade04_4_k_cu_main6thrust24THRUST_300001_SM_1000_NS12placeholders2_8E[1];
.global .align 1 .b8 _ZN30_INTERNAL_ba2ade04_4_k_cu_main6thrust24THRUST_300001_SM_1000_NS12placeholders2_9E[1];
.global .align 1 .b8 _ZN30_INTERNAL_ba2ade04_4_k_cu_main6thrust24THRUST_300001_SM_1000_NS12placeholders3_10E[1];
.global .align 1 .b8 _ZN30_INTERNAL_ba2ade04_4_k_cu_main6thrust24THRUST_300001_SM_1000_NS3seqE[1];

.visible .entry _ZN3cub18CUB_300001_SM_10006detail11EmptyKernelIvEEvv()
{


	ret;

}
	// .globl	_ZN3cub18CUB_300001_SM_10006detail8for_each13static_kernelINS2_12policy_hub_t12policy_500_tEmNS2_12op_wrapper_tImN6thrust24THRUST_300001_SM_1000_NS6detail23allocator_traits_detail24construct1_via_allocatorINS9_18no_throw_allocatorINS9_19temporary_allocatorI4BodyNS8_8cuda_cub3tagEEEEEEENS8_7pointerISE_SG_NS8_11use_defaultESL_EEEEEEvT0_T1_
.visible .entry _ZN3cub18CUB_300001_SM_10006detail8for_each13static_kernelINS2_12policy_hub_t12policy_500_tEmNS2_12op_wrapper_tImN6thrust24THRUST_300001_SM_1000_NS6detail23allocator_traits_detail24construct1_via_allocatorINS9_18no_throw_allocatorINS9_19temporary_allocatorI4BodyNS8_8cuda_cub3tagEEEEEEENS8_7pointerISE_SG_NS8_11use_defaultESL_EEEEEEvT0_T1_(
	.param .u64 _ZN3cub18CUB_300001_SM_10006detail8for_each13static_kernelINS2_12policy_hub_t12policy_500_tEmNS2_12op_wrapper_tImN6thrust24THRUST_300001_SM_1000_NS6detail23allocator_traits_detail24construct1_via_allocatorINS9_18no_throw_allocatorINS9_19temporary_allocatorI4BodyNS8_8cuda_cub3tagEEEEEEENS8_7pointerISE_SG_NS8_11use_defaultESL_EEEEEEvT0_T1__param_0,
	.param .align 8 .b8 _ZN3cub18CUB_300001_SM_10006detail8for_each13static_kernelINS2_12policy_hub_t12policy_500_tEmNS2_12op_wrapper_tImN6thrust24THRUST_300001_SM_1000_NS6detail23allocator_traits_detail24construct1_via_allocatorINS9_18no_throw_allocatorINS9_19temporary_allocatorI4BodyNS8_8cuda_cub3tagEEEEEEENS8_7pointerISE_SG_NS8_11use_defaultESL_EEEEEEvT0_T1__param_1[16]
)
.maxntid 256
{


	ret;

}
	// .globl	_ZN3cub18CUB_300001_SM_10006detail8for_each13static_kernelINS2_12policy_hub_t12policy_500_tElN6thrust24THRUST_300001_SM_1000_NS8cuda_cub20__uninitialized_copy7functorINS7_10device_ptrI4BodyEENS7_7pointerISC_NS8_3tagENS7_11use_defaultESG_EEEEEEvT0_T1_
.visible .entry _ZN3cub18CUB_300001_SM_10006detail8for_each13static_kernelINS2_12policy_hub_t12policy_500_tElN6thrust24THRUST_300001_SM_1000_NS8cuda_cub20__uninitialized_copy7functorINS7_10device_ptrI4BodyEENS7_7pointerISC_NS8_3tagENS7_11use_defaultESG_EEEEEEvT0_T1_(
	.param .u64 _ZN3cub18CUB_300001_SM_10006detail8for_each13static_kernelINS2_12policy_hub_t12policy_500_tElN6thrust24THRUST_300001_SM_1000_NS8cuda_cub20__uninitialized_copy7functorINS7_10device_ptrI4BodyEENS7_7pointerISC_NS8_3tagENS7_11use_defaultESG_EEEEEEvT0_T1__param_0,
	.param .align 8 .b8 _ZN3cub18CUB_300001_SM_10006detail8for_each13static_kernelINS2_12policy_hub_t12policy_500_tElN6thrust24THRUST_300001_SM_1000_NS8cuda_cub20__uninitialized_copy7functorINS7_10device_ptrI4BodyEENS7_7pointerISC_NS8_3tagENS7_11use_defaultESG_EEEEEEvT0_T1__param_1[16]
)
.maxntid 256
{
	.reg .pred 	%p<4>;
	.reg .b32 	%r<6>;
	.reg .b32 	%f<17>;
	.reg .b64 	%rd<26>;

	ld.param.u64 	%rd8, [_ZN3cub18CUB_300001_SM_10006detail8for_each13static_kernelINS2_12policy_hub_t12policy_500_tElN6thrust24THRUST_300001_SM_1000_NS8cuda_cub20__uninitialized_copy7functorINS7_10device_ptrI4BodyEENS7_7pointerISC_NS8_3tagENS7_11use_defaultESG_EEEEEEvT0_T1__param_1+8];
	ld.param.u64 	%rd7, [_ZN3cub18CUB_300001_SM_10006detail8for_each13static_kernelINS2_12policy_hub_t12policy_500_tElN6thrust24THRUST_300001_SM_1000_NS8cuda_cub20__uninitialized_copy7functorINS7_10device_ptrI4BodyEENS7_7pointerISC_NS8_3tagENS7_11use_defaultESG_EEEEEEvT0_T1__param_1];
	ld.param.u64 	%rd9, [_ZN3cub18CUB_300001_SM_10006detail8for_each13static_kernelINS2_12policy_hub_t12policy_500_tElN6thrust24THRUST_300001_SM_1000_NS8cuda_cub20__uninitialized_copy7functorINS7_10device_ptrI4BodyEENS7_7pointerISC_NS8_3tagENS7_11use_defaultESG_EEEEEEvT0_T1__param_0];
	mov.u32 	%r1, %ctaid.x;
	mul.wide.u32 	%rd1, %r1, 512;
	sub.s64 	%rd2, %rd9, %rd1;
	setp.lt.s64 	%p1, %rd2, 512;
	@%p1 bra 	$L__BB2_2;
	mov.u32 	%r5, %tid.x;
	cvta.to.global.u64 	%rd19, %rd8;
	cvta.to.global.u64 	%rd20, %rd7;
	cvt.u64.u32 	%rd21, %r5;
	add.s64 	%rd22, %rd1, %rd21;
	shl.b64 	%rd23, %rd22, 4;
	add.s64 	%rd24, %rd20, %rd23;
	add.s64 	%rd25, %rd19, %rd23;
	ld.global.f32 	%f9, [%rd24];
	st.global.f32 	[%rd25], %f9;
	ld.global.f32 	%f10, [%rd24+4];
	st.global.f32 	[%rd25+4], %f10;
	ld.global.f32 	%f11, [%rd24+8];
	st.global.f32 	[%rd25+8], %f11;
	ld.global.f32 	%f12, [%rd24+12];
	st.global.f32 	[%rd25+12], %f12;
	ld.global.f32 	%f13, [%rd24+4096];
	st.global.f32 	[%rd25+4096], %f13;
	ld.global.f32 	%f14, [%rd24+4100];
	st.global.f32 	[%rd25+4100], %f14;
	ld.global.f32 	%f15, [%rd24+4104];
	st.global.f32 	[%rd25+4104], %f15;
	ld.global.f32 	%f16, [%rd24+4108];
	st.global.f32 	[%rd25+4108], %f16;
	bra.uni 	$L__BB2_6;
$L__BB2_2:
	cvta.to.global.u64 	%rd3, %rd7;
	cvta.to.global.u64 	%rd4, %rd8;
	mov.u32 	%r2, %tid.x;
	cvt.s64.s32 	%rd5, %rd2;
	cvt.u64.u32 	%rd6, %r2;
	setp.le.s64 	%p2, %rd5, %rd6;
	@%p2 bra 	$L__BB2_4;
	add.s64 	%rd10, %rd1, %rd6;
	shl.b64 	%rd11, %rd10, 4;
	add.s64 	%rd12, %rd3, %rd11;
	add.s64 	%rd13, %rd4, %rd11;
	ld.global.f32 	%f1, [%rd12];
	st.global.f32 	[%rd13], %f1;
	ld.global.f32 	%f2, [%rd12+4];
	st.global.f32 	[%rd13+4], %f2;
	ld.global.f32 	%f3, [%rd12+8];
	st.global.f32 	[%rd13+8], %f3;
	ld.global.f32 	%f4, [%rd12+12];
	st.global.f32 	[%rd13+12], %f4;
$L__BB2_4:
	cvt.u32.u64 	%r3, %rd6;
	add.s32 	%r4, %r3, 256;
	cvt.u64.u32 	%rd14, %r4;
	setp.le.s64 	%p3, %rd5, %rd14;
	@%p3 bra 	$L__BB2_6;
	add.s64 	%rd15, %rd1, %rd6;
	shl.b64 	%rd16, %rd15, 4;
	add.s64 	%rd17, %rd3, %rd16;
	add.s64 	%rd18, %rd4, %rd16;
	ld.global.f32 	%f5, [%rd17+4096];
	st.global.f32 	[%rd18+4096], %f5;
	ld.global.f32 	%f6, [%rd17+4100];
	st.global.f32 	[%rd18+4100], %f6;
	ld.global.f32 	%f7, [%rd17+4104];
	st.global.f32 	[%rd18+4104], %f7;
	ld.global.f32 	%f8, [%rd17+4108];
	st.global.f32 	[%rd18+4108], %f8;
$L__BB2_6:
	ret;

}
	// .globl	_ZN3cub18CUB_300001_SM_10006detail8for_each13static_kernelINS2_12policy_hub_t12policy_500_tEmNS2_12op_wrapper_tImN6thrust24THRUST_300001_SM_1000_NS6detail23allocator_traits_detail24construct1_via_allocatorINS8_16device_allocatorI4BodyEEEENS8_10device_ptrISD_EEEEEEvT0_T1_
.visible .entry _ZN3cub18CUB_300001_SM_10006detail8for_each13static_kernelINS2_12policy_hub_t12policy_500_tEmNS2_12op_wrapper_tImN6thrust24THRUST_300001_SM_1000_NS6detail23allocator_traits_detail24construct1_via_allocatorINS8_16device_allocatorI4BodyEEEENS8_10device_ptrISD_EEEEEEvT0_T1_(
	.param .u64 _ZN3cub18CUB_300001_SM_10006detail8for_each13static_kernelINS2_12policy_hub_t12policy_500_tEmNS2_12op_wrapper_tImN6thrust24THRUST_300001_SM_1000_NS6detail23allocator_traits_detail24construct1_via_allocatorINS8_16device_allocatorI4BodyEEEENS8_10device_ptrISD_EEEEEEvT0_T1__param_0,
	.param .align 8 .b8 _ZN3cub18CUB_300001_SM_10006detail8for_each13static_kernelINS2_12policy_hub_t12policy_500_tEmNS2_12op_wrapper_tImN6thrust24THRUST_300001_SM_1000_NS6detail23allocator_traits_detail24construct1_via_allocatorINS8_16device_allocatorI4BodyEEEENS8_10device_ptrISD_EEEEEEvT0_T1__param_1[16]
)
.maxntid 256
{


	ret;

}
	// .globl	_ZN3cub18CUB_300001_SM_10006detail8for_each13static_kernelINS2_12policy_hub_t12policy_500_tElN6thrust24THRUST_300001_SM_1000_NS8cuda_cub20__uninitialized_copy7functorINS7_7pointerI4BodyNS8_3tagENS7_11use_defaultESE_EESF_EEEEvT0_T1_
.visible .entry _ZN3cub18CUB_300001_SM_10006detail8for_each13static_kernelINS2_12policy_hub_t12policy_500_tElN6thrust24THRUST_300001_SM_1000_NS8cuda_cub20__uninitialized_copy7functorINS7_7pointerI4BodyNS8_3tagENS7_11use_defaultESE_EESF_EEEEvT0_T1_(
	.param .u64 _ZN3cub18CUB_300001_SM_10006detail8for_each13static_kernelINS2_12policy_hub_t12policy_500_tElN6thrust24THRUST_300001_SM_1000_NS8cuda_cub20__uninitialized_copy7functorINS7_7pointerI4BodyNS8_3tagENS7_11use_defaultESE_EESF_EEEEvT0_T1__param_0,
	.param .align 8 .b8 _ZN3cub18CUB_300001_SM_10006detail8for_each13static_kernelINS2_12policy_hub_t12policy_500_tElN6thrust24THRUST_300001_SM_1000_NS8cuda_cub20__uninitialized_copy7functorINS7_7pointerI4BodyNS8_3tagENS7_11use_defaultESE_EESF_EEEEvT0_T1__param_1[16]
)
.maxntid 256
{
	.reg .pred 	%p<4>;
	.reg .b32 	%r<6>;
	.reg .b32 	%f<17>;
	.reg .b64 	%rd<26>;

	ld.param.u64 	%rd8, [_ZN3cub18CUB_300001_SM_10006detail8for_each13static_kernelINS2_12policy_hub_t12policy_500_tElN6thrust24THRUST_300001_SM_1000_NS8cuda_cub20__uninitialized_copy7functorINS7_7pointerI4BodyNS8_3tagENS7_11use_defaultESE_EESF_EEEEvT0_T1__param_1+8];
	ld.param.u64 	%rd7, [_ZN3cub18CUB_300001_SM_10006detail8for_each13static_kernelINS2_12policy_hub_t12policy_500_tElN6thrust24THRUST_300001_SM_1000_NS8cuda_cub20__uninitialized_copy7functorINS7_7pointerI4BodyNS8_3tagENS7_11use_defaultESE_EESF_EEEEvT0_T1__param_1];
	ld.param.u64 	%rd9, [_ZN3cub18CUB_300001_SM_10006detail8for_each13static_kernelINS2_12policy_hub_t12policy_500_tElN6thrust24THRUST_300001_SM_1000_NS8cuda_cub20__uninitialized_copy7functorINS7_7pointerI4BodyNS8_3tagENS7_11use_defaultESE_EESF_EEEEvT0_T1__param_0];
	mov.u32 	%r1, %ctaid.x;
	mul.wide.u32 	%rd1, %r1, 512;
	sub.s64 	%rd2, %rd9, %rd1;
	setp.lt.s64 	%p1, %rd2, 512;
	@%p1 bra 	$L__BB4_2;
	mov.u32 	%r5, %tid.x;
	cvta.to.global.u64 	%rd19, %rd8;
	cvta.to.global.u64 	%rd20, %rd7;
	cvt.u64.u32 	%rd21, %r5;
	add.s64 	%rd22, %rd1, %rd21;
	shl.b64 	%rd23, %rd22, 4;
	add.s64 	%rd24, %rd20, %rd23;
	add.s64 	%rd25, %rd19, %rd23;
	ld.global.f32 	%f9, [%rd24];
	st.global.f32 	[%rd25], %f9;
	ld.global.f32 	%f10, [%rd24+4];
	st.global.f32 	[%rd25+4], %f10;
	ld.global.f32 	%f11, [%rd24+8];
	st.global.f32 	[%rd25+8], %f11;
	ld.global.f32 	%f12, [%rd24+12];
	st.global.f32 	[%rd25+12], %f12;
	ld.global.f32 	%f13, [%rd24+4096];
	st.global.f32 	[%rd25+4096], %f13;
	ld.global.f32 	%f14, [%rd24+4100];
	st.global.f32 	[%rd25+4100], %f14;
	ld.global.f32 	%f15, [%rd24+4104];
	st.global.f32 	[%rd25+4104], %f15;
	ld.global.f32 	%f16, [%rd24+4108];
	st.global.f32 	[%rd25+4108], %f16;
	bra.uni 	$L__BB4_6;
$L__BB4_2:
	cvta.to.global.u64 	%rd3, %rd7;
	cvta.to.global.u64 	%rd4, %rd8;
	mov.u32 	%r2, %tid.x;
	cvt.s64.s32 	%rd5, %rd2;
	cvt.u64.u32 	%rd6, %r2;
	setp.le.s64 	%p2, %rd5, %rd6;
	@%p2 bra 	$L__BB4_4;
	add.s64 	%rd10, %rd1, %rd6;
	shl.b64 	%rd11, %rd10, 4;
	add.s64 	%rd12, %rd3, %rd11;
	add.s64 	%rd13, %rd4, %rd11;
	ld.global.f32 	%f1, [%rd12];
	st.global.f32 	[%rd13], %f1;
	ld.global.f32 	%f2, [%rd12+4];
	st.global.f32 	[%rd13+4], %f2;
	ld.global.f32 	%f3, [%rd12+8];
	st.global.f32 	[%rd13+8], %f3;
	ld.global.f32 	%f4, [%rd12+12];
	st.global.f32 	[%rd13+12], %f4;
$L__BB4_4:
	cvt.u32.u64 	%r3, %rd6;
	add.s32 	%r4, %r3, 256;
	cvt.u64.u32 	%rd14, %r4;
	setp.le.s64 	%p3, %rd5, %rd14;
	@%p3 bra 	$L__BB4_6;
	add.s64 	%rd15, %rd1, %rd6;
	shl.b64 	%rd16, %rd15, 4;
	add.s64 	%rd17, %rd3, %rd16;
	add.s64 	%rd18, %rd4, %rd16;
	ld.global.f32 	%f5, [%rd17+4096];
	st.global.f32 	[%rd18+4096], %f5;
	ld.global.f32 	%f6, [%rd17+4100];
	st.global.f32 	[%rd18+4100], %f6;
	ld.global.f32 	%f7, [%rd17+4104];
	st.global.f32 	[%rd18+4104], %f7;
	ld.global.f32 	%f8, [%rd17+4108];
	st.global.f32 	[%rd18+4108], %f8;
$L__BB4_6:
	ret;

}
	// .globl	_ZN3cub18CUB_300001_SM_10006detail8for_each13static_kernelINS2_12policy_hub_t12policy_500_tEmN6thrust24THRUST_300001_SM_1000_NS8cuda_cub20__uninitialized_fill7functorINS7_10device_ptrIjEEjEEEEvT0_T1_
.visible .entry _ZN3cub18CUB_300001_SM_10006detail8for_each13static_kernelINS2_12policy_hub_t12policy_500_tEmN6thrust24THRUST_300001_SM_1000_NS8cuda_cub20__uninitialized_fill7functorINS7_10device_ptrIjEEjEEEEvT0_T1_(
	.param .u64 _ZN3cub18CUB_300001_SM_10006detail8for_each13static_kernelINS2_12policy_hub_t12policy_500_tEmN6thrust24THRUST_300001_SM_1000_NS8cuda_cub20__uninitialized_fill7functorINS7_10device_ptrIjEEjEEEEvT0_T1__param_0,
	.param .align 8 .b8 _ZN3cub18CUB_300001_SM_10006detail8for_each13static_kernelINS2_12policy_hub_t12policy_500_tEmN6thrust24THRUST_300001_SM_1000_NS8cuda_cub20__uninitialized_fill7functorINS7_10device_ptrIjEEjEEEEvT0_T1__param_1[16]
)
.maxntid 256
{
	.reg .pred 	%p<4>;
	.reg .b16 	%rs<5>;
	.reg .b32 	%r<12>;
	.reg .b64 	%rd<16>;

	ld.param.u32 	%r3, [_ZN3cub18CUB_300001_SM_10006detail8for_each13static_kernelINS2_12policy_hub_t12policy_500_tEmN6thrust24THRUST_300001_SM_1000_NS8cuda_cub20__uninitialized_fill7functorINS7_10device_ptrIjEEjEEEEvT0_T1__param_1+8];
	ld.param.u64 	%rd4, [_ZN3cub18CUB_300001_SM_10006detail8for_each13static_kernelINS2_12policy_hub_t12policy_500_tEmN6thrust24THRUST_300001_SM_1000_NS8cuda_cub20__uninitialized_fill7functorINS7_10device_ptrIjEEjEEEEvT0_T1__param_1];
	ld.param.u64 	%rd5, [_ZN3cub18CUB_300001_SM_10006detail8for_each13static_kernelINS2_12policy_hub_t12policy_500_tEmN6thrust24THRUST_300001_SM_1000_NS8cuda_cub20__uninitialized_fill7functorINS7_10device_ptrIjEEjEEEEvT0_T1__param_0];
	mov.u32 	%r9, %ctaid.x;
	mul.wide.u32 	%rd1, %r9, 512;
	sub.s64 	%rd2, %rd5, %rd1;
	setp.lt.u64 	%p1, %rd2, 512;
	@%p1 bra 	$L__BB5_2;
	mov.u32 	%r11, %tid.x;
	cvta.to.global.u64 	%rd11, %rd4;
	cvt.u64.u32 	%rd12, %r11;
	add.s64 	%rd13, %rd1, %rd12;
	shl.b64 	%rd14, %rd13, 2;
	add.s64 	%rd15, %rd11, %rd14;
	st.global.u32 	[%rd15], %r3;
	st.global.u32 	[%rd15+1024], %r3;
	bra.uni 	$L__BB5_6;
$L__BB5_2:
	cvta.to.global.u64 	%rd6, %rd4;
	mov.u32 	%r2, %tid.x;
	cvt.u64.u32 	%rd7, %r2;
	setp.le.u64 	%p2, %rd2, %rd7;
	add.s64 	%rd8, %rd1, %rd7;
	shl.b64 	%rd9, %rd8, 2;
	add.s64 	%rd3, %rd6, %rd9;
	@%p2 bra 	$L__BB5_4;
	st.global.u32 	[%rd3], %r3;
$L__BB5_4:
	add.s32 	%r10, %r2, 256;
	cvt.u64.u32 	%rd10, %r10;
	setp.le.u64 	%p3, %rd2, %rd10;
	@%p3 bra 	$L__BB5_6;
	st.global.u32 	[%rd3+1024], %r3;
$L__BB5_6:
	ret;

}
	// .globl	_ZN3cub18CUB_300001_SM_10006detail8for_each13static_kernelINS2_12policy_hub_t12policy_500_tElN6thrust24THRUST_300001_SM_1000_NS8cuda_cub6__fill7functorINS7_6detail15normal_iteratorINS7_10device_ptrIjEEEEiEEEEvT0_T1_
.visible .entry _ZN3cub18CUB_300001_SM_10006detail8for_each13static_kernelINS2_12policy_hub_t12policy_500_tElN6thrust24THRUST_300001_SM_1000_NS8cuda_cub6__fill7functorINS7_6detail15normal_iteratorINS7_10device_ptrIjEEEEiEEEEvT0_T1_(
	.param .u64 _ZN3cub18CUB_300001_SM_10006detail8for_each13static_kernelINS2_12policy_hub_t12policy_500_tElN6thrust24THRUST_300001_SM_1000_NS8cuda_cub6__fill7functorINS7_6detail15normal_iteratorINS7_10device_ptrIjEEEEiEEEEvT0_T1__param_0,
	.param .align 8 .b8 _ZN3cub18CUB_300001_SM_10006detail8for_each13static_kernelINS2_12policy_hub_t12policy_500_tElN6thrust24THRUST_300001_SM_1000_NS8cuda_cub6__fill7functorINS7_6detail15normal_iteratorINS7_10device_ptrIjEEEEiEEEEvT0_T1__param_1[16]
)
.maxntid 256
{
	.reg .pred 	%p<4>;
	.reg .b16 	%rs<5>;
	.reg .b32 	%r<12>;
	.reg .b64 	%rd<17>;

	ld.param.u32 	%r3, [_ZN3cub18CUB_300001_SM_10006detail8for_each13static_kernelINS2_12policy_hub_t12policy_500_tElN6thrust24THRUST_300001_SM_1000_NS8cuda_cub6__fill7functorINS7_6detail15normal_iteratorINS7_10device_ptrIjEEEEiEEEEvT0_T1__param_1+8];
	ld.param.u64 	%rd5, [_ZN3cub18CUB_300001_SM_10006detail8for_each13static_kernelINS2_12policy_hub_t12policy_500_tElN6thrust24THRUST_300001_SM_1000_NS8cuda_cub6__fill7functorINS7_6detail15normal_iteratorINS7_10device_ptrIjEEEEiEEEEvT0_T1__param_1];
	ld.param.u64 	%rd6, [_ZN3cub18CUB_300001_SM_10006detail8for_each13static_kernelINS2_12policy_hub_t12policy_500_tElN6thrust24THRUST_300001_SM_1000_NS8cuda_cub6__fill7functorINS7_6detail15normal_iteratorINS7_10device_ptrIjEEEEiEEEEvT0_T1__param_0];
	mov.u32 	%r9, %ctaid.x;
	mul.wide.u32 	%rd1, %r9, 512;
	sub.s64 	%rd2, %rd6, %rd1;
	setp.lt.s64 	%p1, %rd2, 512;
	@%p1 bra 	$L__BB6_2;
	mov.u32 	%r11, %tid.x;
	cvta.to.global.u64 	%rd12, %rd5;
	cvt.u64.u32 	%rd13, %r11;
	add.s64 	%rd14, %rd1, %rd13;
	shl.b64 	%rd15, %rd14, 2;
	add.s64 	%rd16, %rd12, %rd15;
	st.global.u32 	[%rd16], %r3;
	st.global.u32 	[%rd16+1024], %r3;
	bra.uni 	$L__BB6_6;
$L__BB6_2:
	cvta.to.global.u64 	%rd7, %rd5;
	mov.u32 	%r2, %tid.x;
	cvt.s64.s32 	%rd3, %rd2;
	cvt.u64.u32 	%rd8, %r2;
	setp.le.s64 	%p2, %rd3, %rd8;
	add.s64 	%rd9, %rd1, %rd8;
	shl.b64 	%rd10, %rd9, 2;
	add.s64 	%rd4, %rd7, %rd10;
	@%p2 bra 	$L__BB6_4;
	st.global.u32 	[%rd4], %r3;
$L__BB6_4:
	add.s32 	%r10, %r2, 256;
	cvt.u64.u32 	%rd11, %r10;
	setp.le.s64 	%p3, %rd3, %rd11;
	@%p3 bra 	$L__BB6_6;
	st.global.u32 	[%rd4+1024], %r3;
$L__BB6_6:
	ret;

}
	// .globl	_ZN3cub18CUB_300001_SM_10006detail8for_each13static_kernelINS2_12policy_hub_t12policy_500_tElNS2_12op_wrapper_tIl20mapBodyToPixelCountsN6thrust24THRUST_300001_SM_1000_NS6detail15normal_iteratorINS9_10device_ptrI4BodyEEEEEEEEvT0_T1_
.visible .entry _ZN3cub18CUB_300001_SM_10006detail8for_each13static_kernelINS2_12policy_hub_t12policy_500_tElNS2_12op_wrapper_tIl20mapBodyToPixelCountsN6thrust24THRUST_300001_SM_1000_NS6detail15normal_iteratorINS9_10device_ptrI4BodyEEEEEEEEvT0_T1_(
	.param .u64 _ZN3cub18CUB_300001_SM_10006detail8for_each13static_kernelINS2_12policy_hub_t12policy_500_tElNS2_12op_wrapper_tIl20mapBodyToPixelCountsN6thrust24THRUST_300001_SM_1000_NS6detail15normal_iteratorINS9_10device_ptrI4BodyEEEEEEEEvT0_T1__param_0,
	.param .align 8 .b8 _ZN3cub18CUB_300001_SM_10006detail8for_each13static_kernelINS2_12policy_hub_t12policy_500_tElNS2_12op_wrapper_tIl20mapBodyToPixelCountsN6thrust24THRUST_300001_SM_1000_NS6detail15normal_iteratorINS9_10device_ptrI4BodyEEEEEEEEvT0_T1__param_1[24]
)
.maxntid 256
{
	.reg .pred 	%p<4>;
	.reg .b16 	%rs<5>;
	.reg .b32 	%r<30>;
	.reg .b32 	%f<9>;
	.reg .b64 	%rd<28>;
	.reg .b64 	%fd<27>;

	ld.param.u32 	%r3, [_ZN3cub18CUB_300001_SM_10006detail8for_each13static_kernelINS2_12policy_hub_t12policy_500_tElNS2_12op_wrapper_tIl20mapBodyToPixelCountsN6thrust24THRUST_300001_SM_1000_NS6detail15normal_iteratorINS9_10device_ptrI4BodyEEEEEEEEvT0_T1__param_1+16];
	ld.param.u64 	%rd7, [_ZN3cub18CUB_300001_SM_10006detail8for_each13static_kernelINS2_12policy_hub_t12policy_500_tElNS2_12op_wrapper_tIl20mapBodyToPixelCountsN6thrust24THRUST_300001_SM_1000_NS6detail15normal_iteratorINS9_10device_ptrI4BodyEEEEEEEEvT0_T1__param_1+8];
	ld.param.u64 	%rd6, [_ZN3cub18CUB_300001_SM_10006detail8for_each13static_kernelINS2_12policy_hub_t12policy_500_tElNS2_12op_wrapper_tIl20mapBodyToPixelCountsN6thrust24THRUST_300001_SM_1000_NS6detail15normal_iteratorINS9_10device_ptrI4BodyEEEEEEEEvT0_T1__param_1];
	ld.param.u64 	%rd8, [_ZN3cub18CUB_300001_SM_10006detail8for_each13static_kernelINS2_12policy_hub_t12policy_500_tElNS2_12op_wrapper_tIl20mapBodyToPixelCountsN6thrust24THRUST_300001_SM_1000_NS6detail15normal_iteratorINS9_10device_ptrI4BodyEEEEEEEEvT0_T1__param_0];
	mov.u32 	%r9, %ctaid.x;
	mul.wide.u32 	%rd1, %r9, 512;
	sub.s64 	%rd2, %rd8, %rd1;
	setp.lt.s64 	%p1, %rd2, 512;
	@%p1 bra 	$L__BB7_2;
	shr.u32 	%r20, %r3, 1;
	cvt.rn.f64.u32 	%fd14, %r20;
	mov.u32 	%r21, %tid.x;
	cvta.to.global.u64 	%rd18, %rd7;
	cvta.to.global.u64 	%rd19, %rd6;
	cvt.u64.u32 	%rd20, %r21;
	add.s64 	%rd21, %rd1, %rd20;
	shl.b64 	%rd22, %rd21, 4;
	add.s64 	%rd23, %rd19, %rd22;
	ld.global.f32 	%f5, [%rd23];
	cvt.f64.f32 	%fd15, %f5;
	add.f64 	%fd16, %fd15, 0d3FF0000000000000;
	mul.f64 	%fd17, %fd16, %fd14;
	cvt.rzi.u32.f64 	%r22, %fd17;
	ld.global.f32 	%f6, [%rd23+4];
	cvt.f64.f32 	%fd18, %f6;
	add.f64 	%fd19, %fd18, 0d3FF0000000000000;
	mul.f64 	%fd20, %fd19, %fd14;
	cvt.rzi.u32.f64 	%r23, %fd20;
	mad.lo.s32 	%r24, %r23, %r3, %r22;
	mul.wide.u32 	%rd24, %r24, 4;
	add.s64 	%rd25, %rd18, %rd24;
	atom.global.add.u32 	%r25, [%rd25], 1;
	ld.global.f32 	%f7, [%rd23+4096];
	cvt.f64.f32 	%fd21, %f7;
	add.f64 	%fd22, %fd21, 0d3FF0000000000000;
	mul.f64 	%fd23, %fd22, %fd14;
	cvt.rzi.u32.f64 	%r26, %fd23;
	ld.global.f32 	%f8, [%rd23+4100];
	cvt.f64.f32 	%fd24, %f8;
	add.f64 	%fd25, %fd24, 0d3FF0000000000000;
	mul.f64 	%fd26, %fd25, %fd14;
	cvt.rzi.u32.f64 	%r27, %fd26;
	mad.lo.s32 	%r28, %r27, %r3, %r26;
	mul.wide.u32 	%rd26, %r28, 4;
	add.s64 	%rd27, %rd18, %rd26;
	atom.global.add.u32 	%r29, [%rd27], 1;
	bra.uni 	$L__BB7_6;
$L__BB7_2:
	cvta.to.global.u64 	%rd9, %rd6;
	cvta.to.global.u64 	%rd3, %rd7;
	mov.u32 	%r2, %tid.x;
	cvt.s64.s32 	%rd4, %rd2;
	shr.u32 	%r10, %r3, 1;
	cvt.rn.f64.u32 	%fd1, %r10;
	cvt.u64.u32 	%rd10, %r2;
	setp.le.s64 	%p2, %rd4, %rd10;
	add.s64 	%rd11, %rd1, %rd10;
	shl.b64 	%rd12, %rd11, 4;
	add.s64 	%rd5, %rd9, %rd12;
	@%p2 bra 	$L__BB7_4;
	ld.global.f32 	%f1, [%rd5];
	cvt.f64.f32 	%fd2, %f1;
	add.f64 	%fd3, %fd2, 0d3FF0000000000000;
	mul.f64 	%fd4, %fd3, %fd1;
	cvt.rzi.u32.f64 	%r11, %fd4;
	ld.global.f32 	%f2, [%rd5+4];
	cvt.f64.f32 	%fd5, %f2;
	add.f64 	%fd6, %fd5, 0d3FF0000000000000;
	mul.f64 	%fd7, %fd6, %fd1;
	cvt.rzi.u32.f64 	%r12, %fd7;
	mad.lo.s32 	%r13, %r12, %r3, %r11;
	mul.wide.u32 	%rd13, %r13, 4;
	add.s64 	%rd14, %rd3, %rd13;
	atom.global.add.u32 	%r14, [%rd14], 1;
$L__BB7_4:
	add.s32 	%r15, %r2, 256;
	cvt.u64.u32 	%rd15, %r15;
	setp.le.s64 	%p3, %rd4, %rd15;
	@%p3 bra 	$L__BB7_6;
	ld.global.f32 	%f3, [%rd5+4096];
	cvt.f64.f32 	%fd8, %f3;
	add.f64 	%fd9, %fd8, 0d3FF0000000000000;
	mul.f64 	%fd10, %fd9, %fd1;
	cvt.rzi.u32.f64 	%r16, %fd10;
	ld.global.f32 	%f4, [%rd5+4100];
	cvt.f64.f32 	%fd11, %f4;
	add.f64 	%fd12, %fd11, 0d3FF0000000000000;
	mul.f64 	%fd13, %fd12, %fd1;
	cvt.rzi.u32.f64 	%r17, %fd13;
	mad.lo.s32 	%r18, %r17, %r3, %r16;
	mul.wide.u32 	%rd16, %r18, 4;
	add.s64 	%rd17, %rd3, %rd16;
	atom.global.add.u32 	%r19, [%rd17], 1;
$L__BB7_6:
	ret;

}
	// .globl	_ZN3cub18CUB_300001_SM_10006detail9transform16transform_kernelINS2_10policy_hubILb1EN4cuda3std3__45tupleIJN6thrust24THRUST_300001_SM_1000_NS10device_ptrI4BodyEEEEEE10policy1000EiNS7_10__identityEPSC_JSI_EEEvT0_iT1_T2_DpNS2_10kernel_argIT3_EE
.visible .entry _ZN3cub18CUB_300001_SM_10006detail9transform16transform_kernelINS2_10policy_hubILb1EN4cuda3std3__45tupleIJN6thrust24THRUST_300001_SM_1000_NS10device_ptrI4BodyEEEEEE10policy1000EiNS7_10__identityEPSC_JSI_EEEvT0_iT1_T2_DpNS2_10kernel_argIT3_EE(
	.param .u32 _ZN3cub18CUB_300001_SM_10006detail9transform16transform_kernelINS2_10policy_hubILb1EN4cuda3std3__45tupleIJN6thrust24THRUST_300001_SM_1000_NS10device_ptrI4BodyEEEEEE10policy1000EiNS7_10__identityEPSC_JSI_EEEvT0_iT1_T2_DpNS2_10kernel_argIT3_EE_param_0,
	.param .u32 _ZN3cub18CUB_300001_SM_10006detail9transform16transform_kernelINS2_10policy_hubILb1EN4cuda3std3__45tupleIJN6thrust24THRUST_300001_SM_1000_NS10device_ptrI4BodyEEEEEE10policy1000EiNS7_10__identityEPSC_JSI_EEEvT0_iT1_T2_DpNS2_10kernel_argIT3_EE_param_1,
	.param .align 1 .b8 _ZN3cub18CUB_300001_SM_10006detail9transform16transform_kernelINS2_10policy_hubILb1EN4cuda3std3__45tupleIJN6thrust24THRUST_300001_SM_1000_NS10device_ptrI4BodyEEEEEE10policy1000EiNS7_10__identityEPSC_JSI_EEEvT0_iT1_T2_DpNS2_10kernel_argIT3_EE_param_2[1],
	.param .u64 .ptr .align 1 _ZN3cub18CUB_300001_SM_10006detail9transform16transform_kernelINS2_10policy_hubILb1EN4cuda3std3__45tupleIJN6thrust24THRUST_300001_SM_1000_NS10device_ptrI4BodyEEEEEE10policy1000EiNS7_10__identityEPSC_JSI_EEEvT0_iT1_T2_DpNS2_10kernel_argIT3_EE_param_3,
	.param .align 8 .b8 _ZN3cub18CUB_300001_SM_10006detail9transform16transform_kernelINS2_10policy_hubILb1EN4cuda3std3__45tupleIJN6thrust24THRUST_300001_SM_1000_NS10device_ptrI4BodyEEEEEE10policy1000EiNS7_10__identityEPSC_JSI_EEEvT0_iT1_T2_DpNS2_10kernel_argIT3_EE_param_4[16]
)
.maxntid 128
{
	.reg .pred 	%p<37>;
	.reg .b32 	%r<77>;
	.reg .b32 	%f<121>;
	.reg .b64 	%rd<65>;

	ld.param.u32 	%r43, [_ZN3cub18CUB_300001_SM_10006detail9transform16transform_kernelINS2_10policy_hubILb1EN4cuda3std3__45tupleIJN6thrust24THRUST_300001_SM_1000_NS10device_ptrI4BodyEEEEEE10policy1000EiNS7_10__identityEPSC_JSI_EEEvT0_iT1_T2_DpNS2_10kernel_argIT3_EE_param_0];
	ld.param.u64 	%rd14, [_ZN3cub18CUB_300001_SM_10006detail9transform16transform_kernelINS2_10policy_hubILb1EN4cuda3std3__45tupleIJN6thrust24THRUST_300001_SM_1000_NS10device_ptrI4BodyEEEEEE10policy1000EiNS7_10__identityEPSC_JSI_EEEvT0_iT1_T2_DpNS2_10kernel_argIT3_EE_param_4];
	ld.param.u32 	%r42, [_ZN3cub18CUB_300001_SM_10006detail9transform16transform_kernelINS2_10policy_hubILb1EN4cuda3std3__45tupleIJN6thrust24THRUST_300001_SM_1000_NS10device_ptrI4BodyEEEEEE10policy1000EiNS7_10__identityEPSC_JSI_EEEvT0_iT1_T2_DpNS2_10kernel_argIT3_EE_param_1];
	ld.param.u64 	%rd15, [_ZN3cub18CUB_300001_SM_10006detail9transform16transform_kernelINS2_10policy_hubILb1EN4cuda3std3__45tupleIJN6thrust24THRUST_300001_SM_1000_NS10device_ptrI4BodyEEEEEE10policy1000EiNS7_10__identityEPSC_JSI_EEEvT0_iT1_T2_DpNS2_10kernel_argIT3_EE_param_3];
	cvta.to.global.u64 	%rd1, %rd15;
	cvta.to.global.u64 	%rd2, %rd14;
	shl.b32 	%r1, %r42, 7;
	mov.u32 	%r44, %ctaid.x;
	mul.lo.s32 	%r2, %r1, %r44;
	sub.s32 	%r3, %r43, %r2;
	min.s32 	%r4, %r1, %r3;
	shl.b32 	%r5, %r4, 4;
	mov.u32 	%r6, %tid.x;
	shl.b32 	%r67, %r6, 7;
	setp.ge.s32 	%p1, %r67, %r5;
	@%p1 bra 	$L__BB8_3;
	mul.wide.u32 	%rd16, %r6, 128;
	add.s64 	%rd17, %rd2, %rd16;
	mul.wide.s32 	%rd18, %r2, 16;
	add.s64 	%rd63, %rd17, %rd18;
$L__BB8_2:
	.pragma "nounroll";
	// begin inline asm
	prefetch.global.L2 [%rd63];
	// end inline asm
	add.s32 	%r67, %r67, 16384;
	add.s64 	%rd63, %rd63, 16384;
	setp.lt.s32 	%p2, %r67, %r5;
	@%p2 bra 	$L__BB8_2;
$L__BB8_3:
	mul.wide.s32 	%rd20, %r2, 16;
	add.s64 	%rd6, %rd2, %rd20;
	add.s64 	%rd7, %rd1, %rd20;
	setp.gt.s32 	%p3, %r1, %r3;
	@%p3 bra 	$L__BB8_16;
	setp.lt.s32 	%p4, %r42, 1;
	@%p4 bra 	$L__BB8_57;
	and.b32  	%r10, %r42, 7;
	setp.lt.u32 	%p5, %r42, 8;
	mov.b32 	%r74, 0;
	@%p5 bra 	$L__BB8_8;
	and.b32  	%r74, %r42, 2147483640;
	neg.s32 	%r69, %r74;
	mul.wide.u32 	%rd21, %r6, 16;
	add.s64 	%rd22, %rd20, %rd21;
	or.b64  	%rd64, %rd22, 12;
	add.s32 	%r68, %r6, 128;
$L__BB8_7:
	.pragma "nounroll";
	mul.wide.s32 	%rd23, %r68, 16;
	add.s64 	%rd24, %rd20, %rd23;
	add.s64 	%rd25, %rd2, %rd64;
	ld.global.f32 	%f1, [%rd25+-12];
	ld.global.f32 	%f2, [%rd25+-8];
	ld.global.f32 	%f3, [%rd25+-4];
	ld.global.f32 	%f4, [%rd25];
	add.s64 	%rd26, %rd1, %rd64;
	st.global.f32 	[%rd26+-12], %f1;
	st.global.f32 	[%rd26+-8], %f2;
	st.global.f32 	[%rd26+-4], %f3;
	st.global.f32 	[%rd26], %f4;
	add.s64 	%rd27, %rd2, %rd24;
	ld.global.f32 	%f5, [%rd27];
	ld.global.f32 	%f6, [%rd27+4];
	ld.global.f32 	%f7, [%rd27+8];
	ld.global.f32 	%f8, [%rd27+12];
	add.s64 	%rd28, %rd1, %rd24;
	st.global.f32 	[%rd28], %f5;
	st.global.f32 	[%rd28+4], %f6;
	st.global.f32 	[%rd28+8], %f7;
	st.global.f32 	[%rd28+12], %f8;
	ld.global.f32 	%f9, [%rd27+2048];
	ld.global.f32 	%f10, [%rd27+2052];
	ld.global.f32 	%f11, [%rd27+2056];
	ld.global.f32 	%f12, [%rd27+2060];
	st.global.f32 	[%rd28+2048], %f9;
	st.global.f32 	[%rd28+2052], %f10;
	st.global.f32 	[%rd28+2056], %f11;
	st.global.f32 	[%rd28+2060], %f12;
	ld.global.f32 	%f13, [%rd27+4096];
	ld.global.f32 	%f14, [%rd27+4100];
	ld.global.f32 	%f15, [%rd27+4104];
	ld.global.f32 	%f16, [%rd27+4108];
	st.global.f32 	[%rd28+4096], %f13;
	st.global.f32 	[%rd28+4100], %f14;
	st.global.f32 	[%rd28+4104], %f15;
	st.global.f32 	[%rd28+4108], %f16;
	ld.global.f32 	%f17, [%rd27+6144];
	ld.global.f32 	%f18, [%rd27+6148];
	ld.global.f32 	%f19, [%rd27+6152];
	ld.global.f32 	%f20, [%rd27+6156];
	st.global.f32 	[%rd28+6144], %f17;
	st.global.f32 	[%rd28+6148], %f18;
	st.global.f32 	[%rd28+6152], %f19;
	st.global.f32 	[%rd28+6156], %f20;
	ld.global.f32 	%f21, [%rd27+8192];
	ld.global.f32 	%f22, [%rd27+8196];
	ld.global.f32 	%f23, [%rd27+8200];
	ld.global.f32 	%f24, [%rd27+8204];
	st.global.f32 	[%rd28+8192], %f21;
	st.global.f32 	[%rd28+8196], %f22;
	st.global.f32 	[%rd28+8200], %f23;
	st.global.f32 	[%rd28+8204], %f24;
	ld.global.f32 	%f25, [%rd27+10240];
	ld.global.f32 	%f26, [%rd27+10244];
	ld.global.f32 	%f27, [%rd27+10248];
	ld.global.f32 	%f28, [%rd27+10252];
	st.global.f32 	[%rd28+10240], %f25;
	st.global.f32 	[%rd28+10244], %f26;
	st.global.f32 	[%rd28+10248], %f27;
	st.global.f32 	[%rd28+10252], %f28;
	ld.global.f32 	%f29, [%rd27+12288];
	ld.global.f32 	%f30, [%rd27+12292];
	ld.global.f32 	%f31, [%rd27+12296];
	ld.global.f32 	%f32, [%rd27+12300];
	st.global.f32 	[%rd28+12288], %f29;
	st.global.f32 	[%rd28+12292], %f30;
	st.global.f32 	[%rd28+12296], %f31;
	st.global.f32 	[%rd28+12300], %f32;
	add.s32 	%r69, %r69, 8;
	add.s64 	%rd64, %rd64, 16384;
	add.s32 	%r68, %r68, 1024;
	setp.eq.s32 	%p6, %r69, 0;
	@%p6 bra 	$L__BB8_8;
	bra.uni 	$L__BB8_7;
$L__BB8_8:
	setp.eq.s32 	%p7, %r10, 0;
	@%p7 bra 	$L__BB8_57;
	and.b32  	%r37, %r42, 3;
	setp.lt.u32 	%p8, %r10, 4;
	@%p8 bra 	$L__BB8_11;
	shl.b32 	%r46, %r74, 7;
	add.s32 	%r47, %r46, %r6;
	mul.wide.s32 	%rd29, %r47, 16;
	add.s64 	%rd30, %rd6, %rd29;
	ld.global.f32 	%f33, [%rd30];
	ld.global.f32 	%f34, [%rd30+4];
	ld.global.f32 	%f35, [%rd30+8];
	ld.global.f32 	%f36, [%rd30+12];
	add.s64 	%rd31, %rd7, %rd29;
	st.global.f32 	[%rd31], %f33;
	st.global.f32 	[%rd31+4], %f34;
	st.global.f32 	[%rd31+8], %f35;
	st.global.f32 	[%rd31+12], %f36;
	ld.global.f32 	%f37, [%rd30+2048];
	ld.global.f32 	%f38, [%rd30+2052];
	ld.global.f32 	%f39, [%rd30+2056];
	ld.global.f32 	%f40, [%rd30+2060];
	st.global.f32 	[%rd31+2048], %f37;
	st.global.f32 	[%rd31+2052], %f38;
	st.global.f32 	[%rd31+2056], %f39;
	st.global.f32 	[%rd31+2060], %f40;
	ld.global.f32 	%f41, [%rd30+4096];
	ld.global.f32 	%f42, [%rd30+4100];
	ld.global.f32 	%f43, [%rd30+4104];
	ld.global.f32 	%f44, [%rd30+4108];
	st.global.f32 	[%rd31+4096], %f41;
	st.global.f32 	[%rd31+4100], %f42;
	st.global.f32 	[%rd31+4104], %f43;
	st.global.f32 	[%rd31+4108], %f44;
	ld.global.f32 	%f45, [%rd30+6144];
	ld.global.f32 	%f46, [%rd30+6148];
	ld.global.f32 	%f47, [%rd30+6152];
	ld.global.f32 	%f48, [%rd30+6156];
	st.global.f32 	[%rd31+6144], %f45;
	st.global.f32 	[%rd31+6148], %f46;
	st.global.f32 	[%rd31+6152], %f47;
	st.global.f32 	[%rd31+6156], %f48;
	add.s32 	%r74, %r74, 4;
$L__BB8_11:
	setp.eq.s32 	%p9, %r37, 0;
	@%p9 bra 	$L__BB8_57;
	setp.eq.s32 	%p10, %r37, 1;
	@%p10 bra 	$L__BB8_14;
	shl.b32 	%r48, %r74, 7;
	add.s32 	%r49, %r48, %r6;
	mul.wide.s32 	%rd32, %r49, 16;
	add.s64 	%rd33, %rd6, %rd32;
	ld.global.f32 	%f49, [%rd33];
	ld.global.f32 	%f50, [%rd33+4];
	ld.global.f32 	%f51, [%rd33+8];
	ld.global.f32 	%f52, [%rd33+12];
	add.s64 	%rd34, %rd7, %rd32;
	st.global.f32 	[%rd34], %f49;
	st.global.f32 	[%rd34+4], %f50;
	st.global.f32 	[%rd34+8], %f51;
	st.global.f32 	[%rd34+12], %f52;
	ld.global.f32 	%f53, [%rd33+2048];
	ld.global.f32 	%f54, [%rd33+2052];
	ld.global.f32 	%f55, [%rd33+2056];
	ld.global.f32 	%f56, [%rd33+2060];
	st.global.f32 	[%rd34+2048], %f53;
	st.global.f32 	[%rd34+2052], %f54;
	st.global.f32 	[%rd34+2056], %f55;
	st.global.f32 	[%rd34+2060], %f56;
	add.s32 	%r74, %r74, 2;
$L__BB8_14:
	and.b32  	%r50, %r42, 1;
	setp.eq.b32 	%p11, %r50, 1;
	not.pred 	%p12, %p11;
	@%p12 bra 	$L__BB8_57;
	shl.b32 	%r51, %r74, 7;
	add.s32 	%r52, %r51, %r6;
	mul.wide.s32 	%rd35, %r52, 16;
	add.s64 	%rd36, %rd6, %rd35;
	ld.global.f32 	%f57, [%rd36];
	ld.global.f32 	%f58, [%rd36+4];
	ld.global.f32 	%f59, [%rd36+8];
	ld.global.f32 	%f60, [%rd36+12];
	add.s64 	%rd37, %rd7, %rd35;
	st.global.f32 	[%rd37], %f57;
	st.global.f32 	[%rd37+4], %f58;
	st.global.f32 	[%rd37+8], %f59;
	st.global.f32 	[%rd37+12], %f60;
	bra.uni 	$L__BB8_57;
$L__BB8_16:
	setp.lt.s32 	%p13, %r42, 1;
	@%p13 bra 	$L__BB8_57;
	and.b32  	%r14, %r42, 7;
	setp.lt.u32 	%p14, %r42, 8;
	mov.b32 	%r71, 0;
	@%p14 bra 	$L__BB8_36;
	and.b32  	%r71, %r42, 2147483640;
	mov.b32 	%r70, 0;
$L__BB8_19:
	.pragma "nounroll";
	shl.b32 	%r55, %r70, 7;
	add.s32 	%r21, %r55, %r6;
	setp.ge.s32 	%p15, %r21, %r4;
	@%p15 bra 	$L__BB8_21;
	mul.wide.u32 	%rd38, %r21, 16;
	add.s64 	%rd39, %rd6, %rd38;
	ld.global.f32 	%f61, [%rd39];
	ld.global.f32 	%f62, [%rd39+4];
	ld.global.f32 	%f63, [%rd39+8];
	ld.global.f32 	%f64, [%rd39+12];
	add.s64 	%rd40, %rd7, %rd38;
	st.global.f32 	[%rd40], %f61;
	st.global.f32 	[%rd40+4], %f62;
	st.global.f32 	[%rd40+8], %f63;
	st.global.f32 	[%rd40+12], %f64;
$L__BB8_21:
	add.s32 	%r56, %r21, 128;
	setp.ge.s32 	%p16, %r56, %r4;
	mul.wide.s32 	%rd41, %r56, 16;
	add.s64 	%rd12, %rd6, %rd41;
	add.s64 	%rd13, %rd7, %rd41;
	@%p16 bra 	$L__BB8_23;
	ld.global.f32 	%f65, [%rd12];
	ld.global.f32 	%f66, [%rd12+4];
	ld.global.f32 	%f67, [%rd12+8];
	ld.global.f32 	%f68, [%rd12+12];
	st.global.f32 	[%rd13], %f65;
	st.global.f32 	[%rd13+4], %f66;
	st.global.f32 	[%rd13+8], %f67;
	st.global.f32 	[%rd13+12], %f68;
$L__BB8_23:
	add.s32 	%r57, %r21, 256;
	setp.ge.s32 	%p17, %r57, %r4;
	@%p17 bra 	$L__BB8_25;
	ld.global.f32 	%f69, [%rd12+2048];
	ld.global.f32 	%f70, [%rd12+2052];
	ld.global.f32 	%f71, [%rd12+2056];
	ld.global.f32 	%f72, [%rd12+2060];
	st.global.f32 	[%rd13+2048], %f69;
	st.global.f32 	[%rd13+2052], %f70;
	st.global.f32 	[%rd13+2056], %f71;
	st.global.f32 	[%rd13+2060], %f72;
$L__BB8_25:
	add.s32 	%r58, %r21, 384;
	setp.ge.s32 	%p18, %r58, %r4;
	@%p18 bra 	$L__BB8_27;
	ld.global.f32 	%f73, [%rd12+4096];
	ld.global.f32 	%f74, [%rd12+4100];
	ld.global.f32 	%f75, [%rd12+4104];
	ld.global.f32 	%f76, [%rd12+4108];
	st.global.f32 	[%rd13+4096], %f73;
	st.global.f32 	[%rd13+4100], %f74;
	st.global.f32 	[%rd13+4104], %f75;
	st.global.f32 	[%rd13+4108], %f76;
$L__BB8_27:
	add.s32 	%r59, %r21, 512;
	setp.ge.s32 	%p19, %r59, %r4;
	@%p19 bra 	$L__BB8_29;
	ld.global.f32 	%f77, [%rd12+6144];
	ld.global.f32 	%f78, [%rd12+6148];
	ld.global.f32 	%f79, [%rd12+6152];
	ld.global.f32 	%f80, [%rd12+6156];
	st.global.f32 	[%rd13+6144], %f77;
	st.global.f32 	[%rd13+6148], %f78;
	st.global.f32 	[%rd13+6152], %f79;
	st.global.f32 	[%rd13+6156], %f80;
$L__BB8_29:
	add.s32 	%r60, %r21, 640;
	setp.ge.s32 	%p20, %r60, %r4;
	@%p20 bra 	$L__BB8_31;
	ld.global.f32 	%f81, [%rd12+8192];
	ld.global.f32 	%f82, [%rd12+8196];
	ld.global.f32 	%f83, [%rd12+8200];
	ld.global.f32 	%f84, [%rd12+8204];
	st.global.f32 	[%rd13+8192], %f81;
	st.global.f32 	[%rd13+8196], %f82;
	st.global.f32 	[%rd13+8200], %f83;
	st.global.f32 	[%rd13+8204], %f84;
$L__BB8_31:
	add.s32 	%r61, %r21, 768;
	setp.ge.s32 	%p21, %r61, %r4;
	@%p21 bra 	$L__BB8_33;
	ld.global.f32 	%f85, [%rd12+10240];
	ld.global.f32 	%f86, [%rd12+10244];
	ld.global.f32 	%f87, [%rd12+10248];
	ld.global.f32 	%f88, [%rd12+10252];
	st.global.f32 	[%rd13+10240], %f85;
	st.global.f32 	[%rd13+10244], %f86;
	st.global.f32 	[%rd13+10248], %f87;
	st.global.f32 	[%rd13+10252], %f88;
$L__BB8_33:
	add.s32 	%r62, %r21, 896;
	setp.ge.s32 	%p22, %r62, %r4;
	@%p22 bra 	$L__BB8_35;
	ld.global.f32 	%f89, [%rd12+12288];
	ld.global.f32 	%f90, [%rd12+12292];
	ld.global.f32 	%f91, [%rd12+12296];
	ld.global.f32 	%f92, [%rd12+12300];
	st.global.f32 	[%rd13+12288], %f89;
	st.global.f32 	[%rd13+12292], %f90;
	st.global.f32 	[%rd13+12296], %f91;
	st.global.f32 	[%rd13+12300], %f92;
$L__BB8_35:
	add.s32 	%r70, %r70, 8;
	setp.ne.s32 	%p23, %r70, %r71;
	@%p23 bra 	$L__BB8_19;
$L__BB8_36:
	setp.eq.s32 	%p24, %r14, 0;
	@%p24 bra 	$L__BB8_57;
	and.b32  	%r24, %r42, 3;
	setp.lt.u32 	%p25, %r14, 4;
	@%p25 bra 	$L__BB8_47;
	shl.b32 	%r63, %r71, 7;
	add.s32 	%r25, %r63, %r6;
	setp.ge.s32 	%p26, %r25, %r4;
	@%p26 bra 	$L__BB8_40;
	mul.wide.s32 	%rd42, %r25, 16;
	add.s64 	%rd43, %rd6, %rd42;
	ld.global.f32 	%f93, [%rd43];
	ld.global.f32 	%f94, [%rd43+4];
	ld.global.f32 	%f95, [%rd43+8];
	ld.global.f32 	%f96, [%rd43+12];
	add.s64 	%rd44, %rd7, %rd42;
	st.global.f32 	[%rd44], %f93;
	st.global.f32 	[%rd44+4], %f94;
	st.global.f32 	[%rd44+8], %f95;
	st.global.f32 	[%rd44+12], %f96;
$L__BB8_40:
	add.s32 	%r26, %r25, 128;
	setp.ge.s32 	%p27, %r26, %r4;
	@%p27 bra 	$L__BB8_42;
	mul.wide.s32 	%rd45, %r26, 16;
	add.s64 	%rd46, %rd6, %rd45;
	ld.global.f32 	%f97, [%rd46];
	ld.global.f32 	%f98, [%rd46+4];
	ld.global.f32 	%f99, [%rd46+8];
	ld.global.f32 	%f100, [%rd46+12];
	add.s64 	%rd47, %rd7, %rd45;
	st.global.f32 	[%rd47], %f97;
	st.global.f32 	[%rd47+4], %f98;
	st.global.f32 	[%rd47+8], %f99;
	st.global.f32 	[%rd47+12], %f100;
$L__BB8_42:
	add.s32 	%r27, %r25, 256;
	setp.ge.s32 	%p28, %r27, %r4;
	@%p28 bra 	$L__BB8_44;
	mul.wide.s32 	%rd48, %r27, 16;
	add.s64 	%rd49, %rd6, %rd48;
	ld.global.f32 	%f101, [%rd49];
	ld.global.f32 	%f102, [%rd49+4];
	ld.global.f32 	%f103, [%rd49+8];
	ld.global.f32 	%f104, [%rd49+12];
	add.s64 	%rd50, %rd7, %rd48;
	st.global.f32 	[%rd50], %f101;
	st.global.f32 	[%rd50+4], %f102;
	st.global.f32 	[%rd50+8], %f103;
	st.global.f32 	[%rd50+12], %f104;
$L__BB8_44:
	add.s32 	%r28, %r25, 384;
	setp.ge.s32 	%p29, %r28, %r4;
	@%p29 bra 	$L__BB8_46;
	mul.wide.s32 	%rd51, %r28, 16;
	add.s64 	%rd52, %rd6, %rd51;
	ld.global.f32 	%f105, [%rd52];
	ld.global.f32 	%f106, [%rd52+4];
	ld.global.f32 	%f107, [%rd52+8];
	ld.global.f32 	%f108, [%rd52+12];
	add.s64 	%rd53, %rd7, %rd51;
	st.global.f32 	[%rd53], %f105;
	st.global.f32 	[%rd53+4], %f106;
	st.global.f32 	[%rd53+8], %f107;
	st.global.f32 	[%rd53+12], %f108;
$L__BB8_46:
	add.s32 	%r71, %r71, 4;
$L__BB8_47:
	setp.eq.s32 	%p30, %r24, 0;
	@%p30 bra 	$L__BB8_57;
	setp.eq.s32 	%p31, %r24, 1;
	@%p31 bra 	$L__BB8_54;
	shl.b32 	%r64, %r71, 7;
	add.s32 	%r31, %r64, %r6;
	setp.ge.s32 	%p32, %r31, %r4;
	@%p32 bra 	$L__BB8_51;
	mul.wide.s32 	%rd54, %r31, 16;
	add.s64 	%rd55, %rd6, %rd54;
	ld.global.f32 	%f109, [%rd55];
	ld.global.f32 	%f110, [%rd55+4];
	ld.global.f32 	%f111, [%rd55+8];
	ld.global.f32 	%f112, [%rd55+12];
	add.s64 	%rd56, %rd7, %rd54;
	st.global.f32 	[%rd56], %f109;
	st.global.f32 	[%rd56+4], %f110;
	st.global.f32 	[%rd56+8], %f111;
	st.global.f32 	[%rd56+12], %f112;
$L__BB8_51:
	add.s32 	%r32, %r31, 128;
	setp.ge.s32 	%p33, %r32, %r4;
	@%p33 bra 	$L__BB8_53;
	mul.wide.s32 	%rd57, %r32, 16;
	add.s64 	%rd58, %rd6, %rd57;
	ld.global.f32 	%f113, [%rd58];
	ld.global.f32 	%f114, [%rd58+4];
	ld.global.f32 	%f115, [%rd58+8];
	ld.global.f32 	%f116, [%rd58+12];
	add.s64 	%rd59, %rd7, %rd57;
	st.global.f32 	[%rd59], %f113;
	st.global.f32 	[%rd59+4], %f114;
	st.global.f32 	[%rd59+8], %f115;
	st.global.f32 	[%rd59+12], %f116;
$L__BB8_53:
	add.s32 	%r71, %r71, 2;
$L__BB8_54:
	and.b32  	%r65, %r42, 1;
	setp.eq.b32 	%p34, %r65, 1;
	not.pred 	%p35, %p34;
	@%p35 bra 	$L__BB8_57;
	shl.b32 	%r66, %r71, 7;
	add.s32 	%r35, %r66, %r6;
	setp.ge.s32 	%p36, %r35, %r4;
	@%p36 bra 	$L__BB8_57;
	mul.wide.s32 	%rd60, %r35, 16;
	add.s64 	%rd61, %rd6, %rd60;
	ld.global.f32 	%f117, [%rd61];
	ld.global.f32 	%f118, [%rd61+4];
	ld.global.f32 	%f119, [%rd61+8];
	ld.global.f32 	%f120, [%rd61+12];
	add.s64 	%rd62, %rd7, %rd60;
	st.global.f32 	[%rd62], %f117;
	st.global.f32 	[%rd62+4], %f118;
	st.global.f32 	[%rd62+8], %f119;
	st.global.f32 	[%rd62+12], %f120;
$L__BB8_57:
	ret;

}
	// .globl	_ZN3cub18CUB_300001_SM_10006detail9transform16transform_kernelINS2_10policy_hubILb1EN4cuda3std3__45tupleIJN6thrust24THRUST_300001_SM_1000_NS10device_ptrI4BodyEEEEEE10policy1000ElNS7_10__identityEPSC_JSI_EEEvT0_iT1_T2_DpNS2_10kernel_argIT3_EE
.visible .entry _ZN3cub18CUB_300001_SM_10006detail9transform16transform_kernelINS2_10policy_hubILb1EN4cuda3std3__45tupleIJN6thrust24THRUST_300001_SM_1000_NS10device_ptrI4BodyEEEEEE10policy1000ElNS7_10__identityEPSC_JSI_EEEvT0_iT1_T2_DpNS2_10kernel_argIT3_EE(
	.param .u64 _ZN3cub18CUB_300001_SM_10006detail9transform16transform_kernelINS2_10policy_hubILb1EN4cuda3std3__45tupleIJN6thrust24THRUST_300001_SM_1000_NS10device_ptrI4BodyEEEEEE10policy1000ElNS7_10__identityEPSC_JSI_EEEvT0_iT1_T2_DpNS2_10kernel_argIT3_EE_param_0,
	.param .u32 _ZN3cub18CUB_300001_SM_10006detail9transform16transform_kernelINS2_10policy_hubILb1EN4cuda3std3__45tupleIJN6thrust24THRUST_300001_SM_1000_NS10device_ptrI4BodyEEEEEE10policy1000ElNS7_10__identityEPSC_JSI_EEEvT0_iT1_T2_DpNS2_10kernel_argIT3_EE_param_1,
	.param .align 1 .b8 _ZN3cub18CUB_300001_SM_10006detail9transform16transform_kernelINS2_10policy_hubILb1EN4cuda3std3__45tupleIJN6thrust24THRUST_300001_SM_1000_NS10device_ptrI4BodyEEEEEE10policy1000ElNS7_10__identityEPSC_JSI_EEEvT0_iT1_T2_DpNS2_10kernel_argIT3_EE_param_2[1],
	.param .u64 .ptr .align 1 _ZN3cub18CUB_300001_SM_10006detail9transform16transform_kernelINS2_10policy_hubILb1EN4cuda3std3__45tupleIJN6thrust24THRUST_300001_SM_1000_NS10device_ptrI4BodyEEEEEE10policy1000ElNS7_10__identityEPSC_JSI_EEEvT0_iT1_T2_DpNS2_10kernel_argIT3_EE_param_3,
	.param .align 8 .b8 _ZN3cub18CUB_300001_SM_10006detail9transform16transform_kernelINS2_10policy_hubILb1EN4cuda3std3__45tupleIJN6thrust24THRUST_300001_SM_1000_NS10device_ptrI4BodyEEEEEE10policy1000ElNS7_10__identityEPSC_JSI_EEEvT0_iT1_T2_DpNS2_10kernel_argIT3_EE_param_4[16]
)
.maxntid 128
{
	.reg .pred 	%p<37>;
	.reg .b32 	%r<74>;
	.reg .b32 	%f<121>;
	.reg .b64 	%rd<71>;

	ld.param.u64 	%rd15, [_ZN3cub18CUB_300001_SM_10006detail9transform16transform_kernelINS2_10policy_hubILb1EN4cuda3std3__45tupleIJN6thrust24THRUST_300001_SM_1000_NS10device_ptrI4BodyEEEEEE10policy1000ElNS7_10__identityEPSC_JSI_EEEvT0_iT1_T2_DpNS2_10kernel_argIT3_EE_param_0];
	ld.param.u64 	%rd16, [_ZN3cub18CUB_300001_SM_10006detail9transform16transform_kernelINS2_10policy_hubILb1EN4cuda3std3__45tupleIJN6thrust24THRUST_300001_SM_1000_NS10device_ptrI4BodyEEEEEE10policy1000ElNS7_10__identityEPSC_JSI_EEEvT0_iT1_T2_DpNS2_10kernel_argIT3_EE_param_4];
	ld.param.u32 	%r40, [_ZN3cub18CUB_300001_SM_10006detail9transform16transform_kernelINS2_10policy_hubILb1EN4cuda3std3__45tupleIJN6thrust24THRUST_300001_SM_1000_NS10device_ptrI4BodyEEEEEE10policy1000ElNS7_10__identityEPSC_JSI_EEEvT0_iT1_T2_DpNS2_10kernel_argIT3_EE_param_1];
	ld.param.u64 	%rd17, [_ZN3cub18CUB_300001_SM_10006detail9transform16transform_kernelINS2_10policy_hubILb1EN4cuda3std3__45tupleIJN6thrust24THRUST_300001_SM_1000_NS10device_ptrI4BodyEEEEEE10policy1000ElNS7_10__identityEPSC_JSI_EEEvT0_iT1_T2_DpNS2_10kernel_argIT3_EE_param_3];
	cvta.to.global.u64 	%rd1, %rd17;
	cvta.to.global.u64 	%rd2, %rd16;
	shl.b32 	%r1, %r40, 7;
	mov.u32 	%r41, %ctaid.x;
	cvt.u64.u32 	%rd18, %r41;
	cvt.s64.s32 	%rd19, %r1;
	mul.lo.s64 	%rd3, %rd19, %rd18;
	sub.s64 	%rd20, %rd15, %rd3;
	min.s64 	%rd21, %rd20, %rd19;
	cvt.u32.u64 	%r2, %rd21;
	shl.b32 	%r3, %r2, 4;
	mov.u32 	%r4, %tid.x;
	shl.b32 	%r64, %r4, 7;
	setp.ge.s32 	%p1, %r64, %r3;
	@%p1 bra 	$L__BB9_3;
	shl.b64 	%rd22, %rd3, 4;
	add.s64 	%rd23, %rd2, %rd22;
	mul.wide.u32 	%rd24, %r4, 128;
	add.s64 	%rd69, %rd23, %rd24;
$L__BB9_2:
	.pragma "nounroll";
	// begin inline asm
	prefetch.global.L2 [%rd69];
	// end inline asm
	add.s32 	%r64, %r64, 16384;
	add.s64 	%rd69, %rd69, 16384;
	setp.lt.s32 	%p2, %r64, %r3;
	@%p2 bra 	$L__BB9_2;
$L__BB9_3:
	shl.b64 	%rd26, %rd3, 4;
	add.s64 	%rd7, %rd2, %rd26;
	add.s64 	%rd8, %rd1, %rd26;
	setp.eq.s32 	%p3, %r1, %r2;
	@%p3 bra 	$L__BB9_45;
	setp.lt.s32 	%p4, %r40, 1;
	@%p4 bra 	$L__BB9_57;
	and.b32  	%r8, %r40, 7;
	setp.lt.u32 	%p5, %r40, 8;
	mov.b32 	%r71, 0;
	@%p5 bra 	$L__BB9_24;
	and.b32  	%r71, %r40, 2147483640;
	mov.b32 	%r67, 0;
$L__BB9_7:
	.pragma "nounroll";
	shl.b32 	%r44, %r67, 7;
	add.s32 	%r19, %r44, %r4;
	setp.ge.s32 	%p6, %r19, %r2;
	@%p6 bra 	$L__BB9_9;
	mul.wide.u32 	%rd27, %r19, 16;
	add.s64 	%rd28, %rd7, %rd27;
	ld.global.f32 	%f1, [%rd28];
	ld.global.f32 	%f2, [%rd28+4];
	ld.global.f32 	%f3, [%rd28+8];
	ld.global.f32 	%f4, [%rd28+12];
	add.s64 	%rd29, %rd8, %rd27;
	st.global.f32 	[%rd29], %f1;
	st.global.f32 	[%rd29+4], %f2;
	st.global.f32 	[%rd29+8], %f3;
	st.global.f32 	[%rd29+12], %f4;
$L__BB9_9:
	add.s32 	%r45, %r19, 128;
	setp.ge.s32 	%p7, %r45, %r2;
	mul.wide.s32 	%rd30, %r45, 16;
	add.s64 	%rd13, %rd7, %rd30;
	add.s64 	%rd14, %rd8, %rd30;
	@%p7 bra 	$L__BB9_11;
	ld.global.f32 	%f5, [%rd13];
	ld.global.f32 	%f6, [%rd13+4];
	ld.global.f32 	%f7, [%rd13+8];
	ld.global.f32 	%f8, [%rd13+12];
	st.global.f32 	[%rd14], %f5;
	st.global.f32 	[%rd14+4], %f6;
	st.global.f32 	[%rd14+8], %f7;
	st.global.f32 	[%rd14+12], %f8;
$L__BB9_11:
	add.s32 	%r46, %r19, 256;
	setp.ge.s32 	%p8, %r46, %r2;
	@%p8 bra 	$L__BB9_13;
	ld.global.f32 	%f9, [%rd13+2048];
	ld.global.f32 	%f10, [%rd13+2052];
	ld.global.f32 	%f11, [%rd13+2056];
	ld.global.f32 	%f12, [%rd13+2060];
	st.global.f32 	[%rd14+2048], %f9;
	st.global.f32 	[%rd14+2052], %f10;
	st.global.f32 	[%rd14+2056], %f11;
	st.global.f32 	[%rd14+2060], %f12;
$L__BB9_13:
	add.s32 	%r47, %r19, 384;
	setp.ge.s32 	%p9, %r47, %r2;
	@%p9 bra 	$L__BB9_15;
	ld.global.f32 	%f13, [%rd13+4096];
	ld.global.f32 	%f14, [%rd13+4100];
	ld.global.f32 	%f15, [%rd13+4104];
	ld.global.f32 	%f16, [%rd13+4108];
	st.global.f32 	[%rd14+4096], %f13;
	st.global.f32 	[%rd14+4100], %f14;
	st.global.f32 	[%rd14+4104], %f15;
	st.global.f32 	[%rd14+4108], %f16;
$L__BB9_15:
	add.s32 	%r48, %r19, 512;
	setp.ge.s32 	%p10, %r48, %r2;
	@%p10 bra 	$L__BB9_17;
	ld.global.f32 	%f17, [%rd13+6144];
	ld.global.f32 	%f18, [%rd13+6148];
	ld.global.f32 	%f19, [%rd13+6152];
	ld.global.f32 	%f20, [%rd13+6156];
	st.global.f32 	[%rd14+6144], %f17;
	st.global.f32 	[%rd14+6148], %f18;
	st.global.f32 	[%rd14+6152], %f19;
	st.global.f32 	[%rd14+6156], %f20;
$L__BB9_17:
	add.s32 	%r49, %r19, 640;
	setp.ge.s32 	%p11, %r49, %r2;
	@%p11 bra 	$L__BB9_19;
	ld.global.f32 	%f21, [%rd13+8192];
	ld.global.f32 	%f22, [%rd13+8196];
	ld.global.f32 	%f23, [%rd13+8200];
	ld.global.f32 	%f24, [%rd13+8204];
	st.global.f32 	[%rd14+8192], %f21;
	st.global.f32 	[%rd14+8196], %f22;
	st.global.f32 	[%rd14+8200], %f23;
	st.global.f32 	[%rd14+8204], %f24;
$L__BB9_19:
	add.s32 	%r50, %r19, 768;
	setp.ge.s32 	%p12, %r50, %r2;
	@%p12 bra 	$L__BB9_21;
	ld.global.f32 	%f25, [%rd13+10240];
	ld.global.f32 	%f26, [%rd13+10244];
	ld.global.f32 	%f27, [%rd13+10248];
	ld.global.f32 	%f28, [%rd13+10252];
	st.global.f32 	[%rd14+10240], %f25;
	st.global.f32 	[%rd14+10244], %f26;
	st.global.f32 	[%rd14+10248], %f27;
	st.global.f32 	[%rd14+10252], %f28;
$L__BB9_21:
	add.s32 	%r51, %r19, 896;
	setp.ge.s32 	%p13, %r51, %r2;
	@%p13 bra 	$L__BB9_23;
	ld.global.f32 	%f29, [%rd13+12288];
	ld.global.f32 	%f30, [%rd13+12292];
	ld.global.f32 	%f31, [%rd13+12296];
	ld.global.f32 	%f32, [%rd13+12300];
	st.global.f32 	[%rd14+12288], %f29;
	st.global.f32 	[%rd14+12292], %f30;
	st.global.f32 	[%rd14+12296], %f31;
	st.global.f32 	[%rd14+12300], %f32;
$L__BB9_23:
	add.s32 	%r67, %r67, 8;
	setp.eq.s32 	%p14, %r67, %r71;
	@%p14 bra 	$L__BB9_24;
	bra.uni 	$L__BB9_7;
$L__BB9_24:
	setp.eq.s32 	%p15, %r8, 0;
	@%p15 bra 	$L__BB9_57;
	and.b32  	%r28, %r40, 3;
	setp.lt.u32 	%p16, %r8, 4;
	@%p16 bra 	$L__BB9_35;
	shl.b32 	%r52, %r71, 7;
	add.s32 	%r29, %r52, %r4;
	setp.ge.s32 	%p17, %r29, %r2;
	@%p17 bra 	$L__BB9_28;
	mul.wide.s32 	%rd31, %r29, 16;
	add.s64 	%rd32, %rd7, %rd31;
	ld.global.f32 	%f33, [%rd32];
	ld.global.f32 	%f34, [%rd32+4];
	ld.global.f32 	%f35, [%rd32+8];
	ld.global.f32 	%f36, [%rd32+12];
	add.s64 	%rd33, %rd8, %rd31;
	st.global.f32 	[%rd33], %f33;
	st.global.f32 	[%rd33+4], %f34;
	st.global.f32 	[%rd33+8], %f35;
	st.global.f32 	[%rd33+12], %f36;
$L__BB9_28:
	add.s32 	%r30, %r29, 128;
	setp.ge.s32 	%p18, %r30, %r2;
	@%p18 bra 	$L__BB9_30;
	mul.wide.s32 	%rd34, %r30, 16;
	add.s64 	%rd35, %rd7, %rd34;
	ld.global.f32 	%f37, [%rd35];
	ld.global.f32 	%f38, [%rd35+4];
	ld.global.f32 	%f39, [%rd35+8];
	ld.global.f32 	%f40, [%rd35+12];
	add.s64 	%rd36, %rd8, %rd34;
	st.global.f32 	[%rd36], %f37;
	st.global.f32 	[%rd36+4], %f38;
	st.global.f32 	[%rd36+8], %f39;
	st.global.f32 	[%rd36+12], %f40;
$L__BB9_30:
	add.s32 	%r31, %r29, 256;
	setp.ge.s32 	%p19, %r31, %r2;
	@%p19 bra 	$L__BB9_32;
	mul.wide.s32 	%rd37, %r31, 16;
	add.s64 	%rd38, %rd7, %rd37;
	ld.global.f32 	%f41, [%rd38];
	ld.global.f32 	%f42, [%rd38+4];
	ld.global.f32 	%f43, [%rd38+8];
	ld.global.f32 	%f44, [%rd38+12];
	add.s64 	%rd39, %rd8, %rd37;
	st.global.f32 	[%rd39], %f41;
	st.global.f32 	[%rd39+4], %f42;
	st.global.f32 	[%rd39+8], %f43;
	st.global.f32 	[%rd39+12], %f44;
$L__BB9_32:
	add.s32 	%r32, %r29, 384;
	setp.ge.s32 	%p20, %r32, %r2;
	@%p20 bra 	$L__BB9_34;
	mul.wide.s32 	%rd40, %r32, 16;
	add.s64 	%rd41, %rd7, %rd40;
	ld.global.f32 	%f45, [%rd41];
	ld.global.f32 	%f46, [%rd41+4];
	ld.global.f32 	%f47, [%rd41+8];
	ld.global.f32 	%f48, [%rd41+12];
	add.s64 	%rd42, %rd8, %rd40;
	st.global.f32 	[%rd42], %f45;
	st.global.f32 	[%rd42+4], %f46;
	st.global.f32 	[%rd42+8], %f47;
	st.global.f32 	[%rd42+12], %f48;
$L__BB9_34:
	add.s32 	%r71, %r71, 4;
$L__BB9_35:
	setp.eq.s32 	%p21, %r28, 0;
	@%p21 bra 	$L__BB9_57;
	setp.eq.s32 	%p22, %r28, 1;
	@%p22 bra 	$L__BB9_42;
	shl.b32 	%r53, %r71, 7;
	add.s32 	%r35, %r53, %r4;
	setp.ge.s32 	%p23, %r35, %r2;
	@%p23 bra 	$L__BB9_39;
	mul.wide.s32 	%rd43, %r35, 16;
	add.s64 	%rd44, %rd7, %rd43;
	ld.global.f32 	%f49, [%rd44];
	ld.global.f32 	%f50, [%rd44+4];
	ld.global.f32 	%f51, [%rd44+8];
	ld.global.f32 	%f52, [%rd44+12];
	add.s64 	%rd45, %rd8, %rd43;
	st.global.f32 	[%rd45], %f49;
	st.global.f32 	[%rd45+4], %f50;
	st.global.f32 	[%rd45+8], %f51;
	st.global.f32 	[%rd45+12], %f52;
$L__BB9_39:
	add.s32 	%r36, %r35, 128;
	setp.ge.s32 	%p24, %r36, %r2;
	@%p24 bra 	$L__BB9_41;
	mul.wide.s32 	%rd46, %r36, 16;
	add.s64 	%rd47, %rd7, %rd46;
	ld.global.f32 	%f53, [%rd47];
	ld.global.f32 	%f54, [%rd47+4];
	ld.global.f32 	%f55, [%rd47+8];
	ld.global.f32 	%f56, [%rd47+12];
	add.s64 	%rd48, %rd8, %rd46;
	st.global.f32 	[%rd48], %f53;
	st.global.f32 	[%rd48+4], %f54;
	st.global.f32 	[%rd48+8], %f55;
	st.global.f32 	[%rd48+12], %f56;
$L__BB9_41:
	add.s32 	%r71, %r71, 2;
$L__BB9_42:
	and.b32  	%r54, %r40, 1;
	setp.eq.b32 	%p25, %r54, 1;
	not.pred 	%p26, %p25;
	@%p26 bra 	$L__BB9_57;
	shl.b32 	%r55, %r71, 7;
	add.s32 	%r39, %r55, %r4;
	setp.ge.s32 	%p27, %r39, %r2;
	@%p27 bra 	$L__BB9_57;
	mul.wide.s32 	%rd49, %r39, 16;
	add.s64 	%rd50, %rd7, %rd49;
	ld.global.f32 	%f57, [%rd50];
	ld.global.f32 	%f58, [%rd50+4];
	ld.global.f32 	%f59, [%rd50+8];
	ld.global.f32 	%f60, [%rd50+12];
	add.s64 	%rd51, %rd8, %rd49;
	st.global.f32 	[%rd51], %f57;
	st.global.f32 	[%rd51+4], %f58;
	st.global.f32 	[%rd51+8], %f59;
	st.global.f32 	[%rd51+12], %f60;
	bra.uni 	$L__BB9_57;
$L__BB9_45:
	setp.lt.s32 	%p28, %r40, 1;
	@%p28 bra 	$L__BB9_57;
	and.b32  	%r10, %r40, 7;
	setp.lt.u32 	%p29, %r40, 8;
	mov.b32 	%r69, 0;
	@%p29 bra 	$L__BB9_49;
	and.b32  	%r69, %r40, 2147483640;
	neg.s32 	%r66, %r69;
	mul.wide.u32 	%rd52, %r4, 16;
	add.s64 	%rd53, %rd26, %rd52;
	or.b64  	%rd70, %rd53, 12;
	add.s32 	%r65, %r4, 128;
$L__BB9_48:
	.pragma "nounroll";
	mul.wide.s32 	%rd54, %r65, 16;
	add.s64 	%rd55, %rd26, %rd54;
	add.s64 	%rd56, %rd2, %rd70;
	ld.global.f32 	%f61, [%rd56+-12];
	ld.global.f32 	%f62, [%rd56+-8];
	ld.global.f32 	%f63, [%rd56+-4];
	ld.global.f32 	%f64, [%rd56];
	add.s64 	%rd57, %rd1, %rd70;
	st.global.f32 	[%rd57+-12], %f61;
	st.global.f32 	[%rd57+-8], %f62;
	st.global.f32 	[%rd57+-4], %f63;
	st.global.f32 	[%rd57], %f64;
	add.s64 	%rd58, %rd2, %rd55;
	ld.global.f32 	%f65, [%rd58];
	ld.global.f32 	%f66, [%rd58+4];
	ld.global.f32 	%f67, [%rd58+8];
	ld.global.f32 	%f68, [%rd58+12];
	add.s64 	%rd59, %rd1, %rd55;
	st.global.f32 	[%rd59], %f65;
	st.global.f32 	[%rd59+4], %f66;
	st.global.f32 	[%rd59+8], %f67;
	st.global.f32 	[%rd59+12], %f68;
	ld.global.f32 	%f69, [%rd58+2048];
	ld.global.f32 	%f70, [%rd58+2052];
	ld.global.f32 	%f71, [%rd58+2056];
	ld.global.f32 	%f72, [%rd58+2060];
	st.global.f32 	[%rd59+2048], %f69;
	st.global.f32 	[%rd59+2052], %f70;
	st.global.f32 	[%rd59+2056], %f71;
	st.global.f32 	[%rd59+2060], %f72;
	ld.global.f32 	%f73, [%rd58+4096];
	ld.global.f32 	%f74, [%rd58+4100];
	ld.global.f32 	%f75, [%rd58+4104];
	ld.global.f32 	%f76, [%rd58+4108];
	st.global.f32 	[%rd59+4096], %f73;
	st.global.f32 	[%rd59+4100], %f74;
	st.global.f32 	[%rd59+4104], %f75;
	st.global.f32 	[%rd59+4108], %f76;
	ld.global.f32 	%f77, [%rd58+6144];
	ld.global.f32 	%f78, [%rd58+6148];
	ld.global.f32 	%f79, [%rd58+6152];
	ld.global.f32 	%f80, [%rd58+6156];
	st.global.f32 	[%rd59+6144], %f77;
	st.global.f32 	[%rd59+6148], %f78;
	st.global.f32 	[%rd59+6152], %f79;
	st.global.f32 	[%rd59+6156], %f80;
	ld.global.f32 	%f81, [%rd58+8192];
	ld.global.f32 	%f82, [%rd58+8196];
	ld.global.f32 	%f83, [%rd58+8200];
	ld.global.f32 	%f84, [%rd58+8204];
	st.global.f32 	[%rd59+8192], %f81;
	st.global.f32 	[%rd59+8196], %f82;
	st.global.f32 	[%rd59+8200], %f83;
	st.global.f32 	[%rd59+8204], %f84;
	ld.global.f32 	%f85, [%rd58+10240];
	ld.global.f32 	%f86, [%rd58+10244];
	ld.global.f32 	%f87, [%rd58+10248];
	ld.global.f32 	%f88, [%rd58+10252];
	st.global.f32 	[%rd59+10240], %f85;
	st.global.f32 	[%rd59+10244], %f86;
	st.global.f32 	[%rd59+10248], %f87;
	st.global.f32 	[%rd59+10252], %f88;
	ld.global.f32 	%f89, [%rd58+12288];
	ld.global.f32 	%f90, [%rd58+12292];
	ld.global.f32 	%f91, [%rd58+12296];
	ld.global.f32 	%f92, [%rd58+12300];
	st.global.f32 	[%rd59+12288], %f89;
	st.global.f32 	[%rd59+12292], %f90;
	st.global.f32 	[%rd59+12296], %f91;
	st.global.f32 	[%rd59+12300], %f92;
	add.s32 	%r66, %r66, 8;
	add.s64 	%rd70, %rd70, 16384;
	add.s32 	%r65, %r65, 1024;
	setp.eq.s32 	%p30, %r66, 0;
	@%p30 bra 	$L__BB9_49;
	bra.uni 	$L__BB9_48;
$L__BB9_49:
	setp.eq.s32 	%p31, %r10, 0;
	@%p31 bra 	$L__BB9_57;
	and.b32  	%r22, %r40, 3;
	setp.lt.u32 	%p32, %r10, 4;
	@%p32 bra 	$L__BB9_52;
	shl.b32 	%r57, %r69, 7;
	add.s32 	%r58, %r57, %r4;
	mul.wide.s32 	%rd60, %r58, 16;
	add.s64 	%rd61, %rd7, %rd60;
	ld.global.f32 	%f93, [%rd61];
	ld.global.f32 	%f94, [%rd61+4];
	ld.global.f32 	%f95, [%rd61+8];
	ld.global.f32 	%f96, [%rd61+12];
	add.s64 	%rd62, %rd8, %rd60;
	st.global.f32 	[%rd62], %f93;
	st.global.f32 	[%rd62+4], %f94;
	st.global.f32 	[%rd62+8], %f95;
	st.global.f32 	[%rd62+12], %f96;
	ld.global.f32 	%f97, [%rd61+2048];
	ld.global.f32 	%f98, [%rd61+2052];
	ld.global.f32 	%f99, [%rd61+2056];
	ld.global.f32 	%f100, [%rd61+2060];
	st.global.f32 	[%rd62+2048], %f97;
	st.global.f32 	[%rd62+2052], %f98;
	st.global.f32 	[%rd62+2056], %f99;
	st.global.f32 	[%rd62+2060], %f100;
	ld.global.f32 	%f101, [%rd61+4096];
	ld.global.f32 	%f102, [%rd61+4100];
	ld.global.f32 	%f103, [%rd61+4104];
	ld.global.f32 	%f104, [%rd61+4108];
	st.global.f32 	[%rd62+4096], %f101;
	st.global.f32 	[%rd62+4100], %f102;
	st.global.f32 	[%rd62+4104], %f103;
	st.global.f32 	[%rd62+4108], %f104;
	ld.global.f32 	%f105, [%rd61+6144];
	ld.global.f32 	%f106, [%rd61+6148];
	ld.global.f32 	%f107, [%rd61+6152];
	ld.global.f32 	%f108, [%rd61+6156];
	st.global.f32 	[%rd62+6144], %f105;
	st.global.f32 	[%rd62+6148], %f106;
	st.global.f32 	[%rd62+6152], %f107;
	st.global.f32 	[%rd62+6156], %f108;
	add.s32 	%r69, %r69, 4;
$L__BB9_52:
	setp.eq.s32 	%p33, %r22, 0;
	@%p33 bra 	$L__BB9_57;
	setp.eq.s32 	%p34, %r22, 1;
	@%p34 bra 	$L__BB9_55;
	shl.b32 	%r59, %r69, 7;
	add.s32 	%r60, %r59, %r4;
	mul.wide.s32 	%rd63, %r60, 16;
	add.s64 	%rd64, %rd7, %rd63;
	ld.global.f32 	%f109, [%rd64];
	ld.global.f32 	%f110, [%rd64+4];
	ld.global.f32 	%f111, [%rd64+8];
	ld.global.f32 	%f112, [%rd64+12];
	add.s64 	%rd65, %rd8, %rd63;
	st.global.f32 	[%rd65], %f109;
	st.global.f32 	[%rd65+4], %f110;
	st.global.f32 	[%rd65+8], %f111;
	st.global.f32 	[%rd65+12], %f112;
	ld.global.f32 	%f113, [%rd64+2048];
	ld.global.f32 	%f114, [%rd64+2052];
	ld.global.f32 	%f115, [%rd64+2056];
	ld.global.f32 	%f116, [%rd64+2060];
	st.global.f32 	[%rd65+2048], %f113;
	st.global.f32 	[%rd65+2052], %f114;
	st.global.f32 	[%rd65+2056], %f115;
	st.global.f32 	[%rd65+2060], %f116;
	add.s32 	%r69, %r69, 2;
$L__BB9_55:
	and.b32  	%r61, %r40, 1;
	setp.eq.b32 	%p35, %r61, 1;
	not.pred 	%p36, %p35;
	@%p36 bra 	$L__BB9_57;
	shl.b32 	%r62, %r69, 7;
	add.s32 	%r63, %r62, %r4;
	mul.wide.s32 	%rd66, %r63, 16;
	add.s64 	%rd67, %rd7, %rd66;
	ld.global.f32 	%f117, [%rd67];
	ld.global.f32 	%f118, [%rd67+4];
	ld.global.f32 	%f119, [%rd67+8];
	ld.global.f32 	%f120, [%rd67+12];
	add.s64 	%rd68, %rd8, %rd66;
	st.global.f32 	[%rd68], %f117;
	st.global.f32 	[%rd68+4], %f118;
	st.global.f32 	[%rd68+8], %f119;
	st.global.f32 	[%rd68+12], %f120;
$L__BB9_57:
	ret;

}
	// .globl	_ZN3cub18CUB_300001_SM_10006detail9transform16transform_kernelINS2_10policy_hubILb1EN4cuda3std3__45tupleIJN6thrust24THRUST_300001_SM_1000_NS17counting_iteratorIjNSA_11use_defaultESC_SC_EEEEEE10policy1000Ei13initRandomPrgNSA_6detail15normal_iteratorINSA_10device_ptrI4BodyEEEEJSD_EEEvT0_iT1_T2_DpNS2_10kernel_argIT3_EE
.visible .entry _ZN3cub18CUB_300001_SM_10006detail9transform16transform_kernelINS2_10policy_hubILb1EN4cuda3std3__45tupleIJN6thrust24THRUST_300001_SM_1000_NS17counting_iteratorIjNSA_11use_defaultESC_SC_EEEEEE10policy1000Ei13initRandomPrgNSA_6detail15normal_iteratorINSA_10device_ptrI4BodyEEEEJSD_EEEvT0_iT1_T2_DpNS2_10kernel_argIT3_EE(
	.param .u32 _ZN3cub18CUB_300001_SM_10006detail9transform16transform_kernelINS2_10policy_hubILb1EN4cuda3std3__45tupleIJN6thrust24THRUST_300001_SM_1000_NS17counting_iteratorIjNSA_11use_defaultESC_SC_EEEEEE10policy1000Ei13initRandomPrgNSA_6detail15normal_iteratorINSA_10device_ptrI4BodyEEEEJSD_EEEvT0_iT1_T2_DpNS2_10kernel_argIT3_EE_param_0,
	.param .u32 _ZN3cub18CUB_300001_SM_10006detail9transform16transform_kernelINS2_10policy_hubILb1EN4cuda3std3__45tupleIJN6thrust24THRUST_300001_SM_1000_NS17counting_iteratorIjNSA_11use_defaultESC_SC_EEEEEE10policy1000Ei13initRandomPrgNSA_6detail15normal_iteratorINSA_10device_ptrI4BodyEEEEJSD_EEEvT0_iT1_T2_DpNS2_10kernel_argIT3_EE_param_1,
	.param .align 4 .b8 _ZN3cub18CUB_300001_SM_10006detail9transform16transform_kernelINS2_10policy_hubILb1EN4cuda3std3__45tupleIJN6thrust24THRUST_300001_SM_1000_NS17counting_iteratorIjNSA_11use_defaultESC_SC_EEEEEE10policy1000Ei13initRandomPrgNSA_6detail15normal_iteratorINSA_10device_ptrI4BodyEEEEJSD_EEEvT0_iT1_T2_DpNS2_10kernel_argIT3_EE_param_2[8],
	.param .align 8 .b8 _ZN3cub18CUB_300001_SM_10006detail9transform16transform_kernelINS2_10policy_hubILb1EN4cuda3std3__45tupleIJN6thrust24THRUST_300001_SM_1000_NS17counting_iteratorIjNSA_11use_defaultESC_SC_EEEEEE10policy1000Ei13initRandomPrgNSA_6detail15normal_iteratorINSA_10device_ptrI4BodyEEEEJSD_EEEvT0_iT1_T2_DpNS2_10kernel_argIT3_EE_param_3[8],
	.param .align 8 .b8 _ZN3cub18CUB_300001_SM_10006detail9transform16transform_kernelINS2_10policy_hubILb1EN4cuda3std3__45tupleIJN6thrust24THRUST_300001_SM_1000_NS17counting_iteratorIjNSA_11use_defaultESC_SC_EEEEEE10policy1000Ei13initRandomPrgNSA_6detail15normal_iteratorINSA_10device_ptrI4BodyEEEEJSD_EEEvT0_iT1_T2_DpNS2_10kernel_argIT3_EE_param_4[16]
)
.maxntid 128
{
	.reg .pred 	%p<23>;
	.reg .b32 	%r<136>;
	.reg .b32 	%f<29>;
	.reg .b64 	%rd<61>;

	ld.param.f32 	%f1, [_ZN3cub18CUB_300001_SM_10006detail9transform16transform_kernelINS2_10policy_hubILb1EN4cuda3std3__45tupleIJN6thrust24THRUST_300001_SM_1000_NS17counting_iteratorIjNSA_11use_defaultESC_SC_EEEEEE10policy1000Ei13initRandomPrgNSA_6detail15normal_iteratorINSA_10device_ptrI4BodyEEEEJSD_EEEvT0_iT1_T2_DpNS2_10kernel_argIT3_EE_param_2];
	ld.param.f32 	%f2, [_ZN3cub18CUB_300001_SM_10006detail9transform16transform_kernelINS2_10policy_hubILb1EN4cuda3std3__45tupleIJN6thrust24THRUST_300001_SM_1000_NS17counting_iteratorIjNSA_11use_defaultESC_SC_EEEEEE10policy1000Ei13initRandomPrgNSA_6detail15normal_iteratorINSA_10device_ptrI4BodyEEEEJSD_EEEvT0_iT1_T2_DpNS2_10kernel_argIT3_EE_param_2+4];
	ld.param.u32 	%r18, [_ZN3cub18CUB_300001_SM_10006detail9transform16transform_kernelINS2_10policy_hubILb1EN4cuda3std3__45tupleIJN6thrust24THRUST_300001_SM_1000_NS17counting_iteratorIjNSA_11use_defaultESC_SC_EEEEEE10policy1000Ei13initRandomPrgNSA_6detail15normal_iteratorINSA_10device_ptrI4BodyEEEEJSD_EEEvT0_iT1_T2_DpNS2_10kernel_argIT3_EE_param_4];
	ld.param.u32 	%r19, [_ZN3cub18CUB_300001_SM_10006detail9transform16transform_kernelINS2_10policy_hubILb1EN4cuda3std3__45tupleIJN6thrust24THRUST_300001_SM_1000_NS17counting_iteratorIjNSA_11use_defaultESC_SC_EEEEEE10policy1000Ei13initRandomPrgNSA_6detail15normal_iteratorINSA_10device_ptrI4BodyEEEEJSD_EEEvT0_iT1_T2_DpNS2_10kernel_argIT3_EE_param_0];
	ld.param.u64 	%rd18, [_ZN3cub18CUB_300001_SM_10006detail9transform16transform_kernelINS2_10policy_hubILb1EN4cuda3std3__45tupleIJN6thrust24THRUST_300001_SM_1000_NS17counting_iteratorIjNSA_11use_defaultESC_SC_EEEEEE10policy1000Ei13initRandomPrgNSA_6detail15normal_iteratorINSA_10device_ptrI4BodyEEEEJSD_EEEvT0_iT1_T2_DpNS2_10kernel_argIT3_EE_param_3];
	ld.param.u32 	%r17, [_ZN3cub18CUB_300001_SM_10006detail9transform16transform_kernelINS2_10policy_hubILb1EN4cuda3std3__45tupleIJN6thrust24THRUST_300001_SM_1000_NS17counting_iteratorIjNSA_11use_defaultESC_SC_EEEEEE10policy1000Ei13initRandomPrgNSA_6detail15normal_iteratorINSA_10device_ptrI4BodyEEEEJSD_EEEvT0_iT1_T2_DpNS2_10kernel_argIT3_EE_param_1];
	cvta.to.global.u64 	%rd19, %rd18;
	shl.b32 	%r20, %r17, 7;
	mov.u32 	%r21, %ctaid.x;
	mul.lo.s32 	%r22, %r20, %r21;
	sub.s32 	%r23, %r19, %r22;
	min.s32 	%r1, %r20, %r23;
	add.s32 	%r2, %r18, %r22;
	mul.wide.s32 	%rd20, %r22, 16;
	add.s64 	%rd1, %rd19, %rd20;
	setp.gt.s32 	%p1, %r20, %r23;
	@%p1 bra 	$L__BB10_10;
	setp.lt.s32 	%p2, %r17, 1;
	@%p2 bra 	$L__BB10_21;
	mov.u32 	%r3, %tid.x;
	sub.f32 	%f3, %f2, %f1;
	mov.b32 	%r132, 0;
$L__BB10_3:
	shl.b32 	%r26, %r132, 7;
	add.s32 	%r6, %r26, %r3;
	add.s32 	%r7, %r6, %r2;
	setp.eq.s32 	%p3, %r7, 0;
	mov.b32 	%r133, 1;
	@%p3 bra 	$L__BB10_9;
	cvt.s64.s32 	%rd54, %r7;
	mov.b64 	%rd55, 48271;
	mov.b64 	%rd56, 1;
$L__BB10_5:
	and.b64  	%rd23, %rd54, 1;
	setp.eq.b64 	%p4, %rd23, 1;
	not.pred 	%p5, %p4;
	@%p5 bra 	$L__BB10_7;
	mul.lo.s64 	%rd24, %rd56, %rd55;
	mul.hi.u64 	%rd25, %rd24, 8589934597;
	sub.s64 	%rd26, %rd24, %rd25;
	shr.u64 	%rd27, %rd26, 1;
	add.s64 	%rd28, %rd27, %rd25;
	shr.u64 	%rd29, %rd28, 30;
	mul.lo.s64 	%rd30, %rd29, 2147483647;
	sub.s64 	%rd56, %rd24, %rd30;
$L__BB10_7:
	shr.u64 	%rd8, %rd54, 1;
	mul.lo.s64 	%rd31, %rd55, %rd55;
	mul.hi.u64 	%rd32, %rd31, -9223372032559808509;
	shr.u64 	%rd33, %rd32, 30;
	mul.lo.s64 	%rd34, %rd33, 2147483647;
	sub.s64 	%rd55, %rd31, %rd34;
	setp.gt.u64 	%p6, %rd54, 1;
	mov.u64 	%rd54, %rd8;
	@%p6 bra 	$L__BB10_5;
	cvt.u32.u64 	%r27, %rd56;
	mul.hi.u32 	%r28, %r27, 3;
	sub.s32 	%r29, %r27, %r28;
	shr.u32 	%r30, %r29, 1;
	add.s32 	%r31, %r30, %r28;
	shr.u32 	%r32, %r31, 30;
	mul.lo.s32 	%r33, %r32, 2147483647;
	sub.s32 	%r133, %r27, %r33;
$L__BB10_9:
	mul.hi.u32 	%r34, %r133, -1131474031;
	shr.u32 	%r35, %r34, 15;
	mul.lo.s32 	%r36, %r35, 44488;
	sub.s32 	%r37, %r133, %r36;
	mul.lo.s32 	%r38, %r37, 48271;
	mul.lo.s32 	%r39, %r35, 3399;
	setp.lt.u32 	%p7, %r38, %r39;
	xor.b32  	%r40, %r39, 2147483647;
	neg.s32 	%r41, %r39;
	selp.b32 	%r42, %r40, %r41, %p7;
	add.s32 	%r43, %r42, %r38;
	add.s32 	%r44, %r43, -1;
	cvt.rn.f32.u32 	%f5, %r44;
	mul.f32 	%f6, %f5, 0f30000000;
	fma.rn.f32 	%f7, %f3, %f6, %f1;
	mul.hi.u32 	%r45, %r43, -1131474031;
	shr.u32 	%r46, %r45, 15;
	mul.lo.s32 	%r47, %r46, 44488;
	sub.s32 	%r48, %r43, %r47;
	mul.lo.s32 	%r49, %r48, 48271;
	mul.lo.s32 	%r50, %r46, 3399;
	setp.lt.u32 	%p8, %r49, %r50;
	xor.b32  	%r51, %r50, 2147483647;
	neg.s32 	%r52, %r50;
	selp.b32 	%r53, %r51, %r52, %p8;
	add.s32 	%r54, %r53, %r49;
	add.s32 	%r55, %r54, -1;
	cvt.rn.f32.u32 	%f8, %r55;
	mul.f32 	%f9, %f8, 0f30000000;
	fma.rn.f32 	%f10, %f3, %f9, %f1;
	mul.hi.u32 	%r56, %r54, -1131474031;
	shr.u32 	%r57, %r56, 15;
	mul.lo.s32 	%r58, %r57, 44488;
	sub.s32 	%r59, %r54, %r58;
	mul.lo.s32 	%r60, %r59, 48271;
	mul.lo.s32 	%r61, %r57, 3399;
	setp.lt.u32 	%p9, %r60, %r61;
	xor.b32  	%r62, %r61, 2147483647;
	neg.s32 	%r63, %r61;
	selp.b32 	%r64, %r62, %r63, %p9;
	add.s32 	%r65, %r64, %r60;
	add.s32 	%r66, %r65, -1;
	cvt.rn.f32.u32 	%f11, %r66;
	mul.f32 	%f12, %f11, 0f30000000;
	fma.rn.f32 	%f13, %f3, %f12, %f1;
	mul.hi.u32 	%r67, %r65, -1131474031;
	shr.u32 	%r68, %r67, 15;
	mul.lo.s32 	%r69, %r68, 44488;
	sub.s32 	%r70, %r65, %r69;
	mul.lo.s32 	%r71, %r70, 48271;
	mul.lo.s32 	%r72, %r68, 3399;
	setp.lt.u32 	%p10, %r71, %r72;
	xor.b32  	%r73, %r72, 2147483647;
	neg.s32 	%r74, %r72;
	selp.b32 	%r75, %r73, %r74, %p10;
	add.s32 	%r76, %r71, %r75;
	add.s32 	%r77, %r76, -1;
	cvt.rn.f32.u32 	%f14, %r77;
	mul.f32 	%f15, %f14, 0f30000000;
	fma.rn.f32 	%f16, %f3, %f15, %f1;
	mul.wide.s32 	%rd35, %r6, 16;
	add.s64 	%rd36, %rd1, %rd35;
	st.global.f32 	[%rd36], %f7;
	st.global.f32 	[%rd36+4], %f10;
	st.global.f32 	[%rd36+8], %f13;
	st.global.f32 	[%rd36+12], %f16;
	add.s32 	%r132, %r132, 1;
	setp.eq.s32 	%p11, %r132, %r17;
	@%p11 bra 	$L__BB10_21;
	bra.uni 	$L__BB10_3;
$L__BB10_10:
	setp.lt.s32 	%p12, %r17, 1;
	@%p12 bra 	$L__BB10_21;
	mov.u32 	%r4, %tid.x;
	sub.f32 	%f4, %f2, %f1;
	mov.b32 	%r134, 0;
$L__BB10_12:
	shl.b32 	%r79, %r134, 7;
	add.s32 	%r12, %r79, %r4;
	setp.ge.s32 	%p13, %r12, %r1;
	@%p13 bra 	$L__BB10_20;
	add.s32 	%r13, %r12, %r2;
	setp.eq.s32 	%p14, %r13, 0;
	mov.b32 	%r135, 1;
	@%p14 bra 	$L__BB10_19;
	cvt.s64.s32 	%rd58, %r13;
	mov.b64 	%rd59, 48271;
	mov.b64 	%rd60, 1;
$L__BB10_15:
	and.b64  	%rd39, %rd58, 1;
	setp.eq.b64 	%p15, %rd39, 1;
	not.pred 	%p16, %p15;
	@%p16 bra 	$L__BB10_17;
	mul.lo.s64 	%rd40, %rd60, %rd59;
	mul.hi.u64 	%rd41, %rd40, 8589934597;
	sub.s64 	%rd42, %rd40, %rd41;
	shr.u64 	%rd43, %rd42, 1;
	add.s64 	%rd44, %rd43, %rd41;
	shr.u64 	%rd45, %rd44, 30;
	mul.lo.s64 	%rd46, %rd45, 2147483647;
	sub.s64 	%rd60, %rd40, %rd46;
$L__BB10_17:
	shr.u64 	%rd16, %rd58, 1;
	mul.lo.s64 	%rd47, %rd59, %rd59;
	mul.hi.u64 	%rd48, %rd47, -9223372032559808509;
	shr.u64 	%rd49, %rd48, 30;
	mul.lo.s64 	%rd50, %rd49, 2147483647;
	sub.s64 	%rd59, %rd47, %rd50;
	setp.gt.u64 	%p17, %rd58, 1;
	mov.u64 	%rd58, %rd16;
	@%p17 bra 	$L__BB10_15;
	cvt.u32.u64 	%r81, %rd60;
	mul.hi.u32 	%r82, %r81, 3;
	sub.s32 	%r83, %r81, %r82;
	shr.u32 	%r84, %r83, 1;
	add.s32 	%r85, %r84, %r82;
	shr.u32 	%r86, %r85, 30;
	mul.lo.s32 	%r87, %r86, 2147483647;
	sub.s32 	%r135, %r81, %r87;
$L__BB10_19:
	mul.hi.u32 	%r88, %r135, -1131474031;
	shr.u32 	%r89, %r88, 15;
	mul.lo.s32 	%r90, %r89, 44488;
	sub.s32 	%r91, %r135, %r90;
	mul.lo.s32 	%r92, %r91, 48271;
	mul.lo.s32 	%r93, %r89, 3399;
	setp.lt.u32 	%p18, %r92, %r93;
	xor.b32  	%r94, %r93, 2147483647;
	neg.s32 	%r95, %r93;
	selp.b32 	%r96, %r94, %r95, %p18;
	add.s32 	%r97, %r96, %r92;
	add.s32 	%r98, %r97, -1;
	cvt.rn.f32.u32 	%f17, %r98;
	mul.f32 	%f18, %f17, 0f30000000;
	fma.rn.f32 	%f19, %f4, %f18, %f1;
	mul.hi.u32 	%r99, %r97, -1131474031;
	shr.u32 	%r100, %r99, 15;
	mul.lo.s32 	%r101, %r100, 44488;
	sub.s32 	%r102, %r97, %r101;
	mul.lo.s32 	%r103, %r102, 48271;
	mul.lo.s32 	%r104, %r100, 3399;
	setp.lt.u32 	%p19, %r103, %r104;
	xor.b32  	%r105, %r104, 2147483647;
	neg.s32 	%r106, %r104;
	selp.b32 	%r107, %r105, %r106, %p19;
	add.s32 	%r108, %r107, %r103;
	add.s32 	%r109, %r108, -1;
	cvt.rn.f32.u32 	%f20, %r109;
	mul.f32 	%f21, %f20, 0f30000000;
	fma.rn.f32 	%f22, %f4, %f21, %f1;
	mul.hi.u32 	%r110, %r108, -1131474031;
	shr.u32 	%r111, %r110, 15;
	mul.lo.s32 	%r112, %r111, 44488;
	sub.s32 	%r113, %r108, %r112;
	mul.lo.s32 	%r114, %r113, 48271;
	mul.lo.s32 	%r115, %r111, 3399;
	setp.lt.u32 	%p20, %r114, %r115;
	xor.b32  	%r116, %r115, 2147483647;
	neg.s32 	%r117, %r115;
	selp.b32 	%r118, %r116, %r117, %p20;
	add.s32 	%r119, %r118, %r114;
	add.s32 	%r120, %r119, -1;
	cvt.rn.f32.u32 	%f23, %r120;
	mul.f32 	%f24, %f23, 0f30000000;
	fma.rn.f32 	%f25, %f4, %f24, %f1;
	mul.hi.u32 	%r121, %r119, -1131474031;
	shr.u32 	%r122, %r121, 15;
	mul.lo.s32 	%r123, %r122, 44488;
	sub.s32 	%r124, %r119, %r123;
	mul.lo.s32 	%r125, %r124, 48271;
	mul.lo.s32 	%r126, %r122, 3399;
	setp.lt.u32 	%p21, %r125, %r126;
	xor.b32  	%r127, %r126, 2147483647;
	neg.s32 	%r128, %r126;
	selp.b32 	%r129, %r127, %r128, %p21;
	add.s32 	%r130, %r125, %r129;
	add.s32 	%r131, %r130, -1;
	cvt.rn.f32.u32 	%f26, %r131;
	mul.f32 	%f27, %f26, 0f30000000;
	fma.rn.f32 	%f28, %f4, %f27, %f1;
	mul.wide.s32 	%rd51, %r12, 16;
	add.s64 	%rd52, %rd1, %rd51;
	st.global.f32 	[%rd52], %f19;
	st.global.f32 	[%rd52+4], %f22;
	st.global.f32 	[%rd52+8], %f25;
	st.global.f32 	[%rd52+12], %f28;
$L__BB10_20:
	add.s32 	%r134, %r134, 1;
	setp.ne.s32 	%p22, %r134, %r17;
	@%p22 bra 	$L__BB10_12;
$L__BB10_21:
	ret;

}
	// .globl	_ZN3cub18CUB_300001_SM_10006detail9transform16transform_kernelINS2_10policy_hubILb1EN4cuda3std3__45tupleIJN6thrust24THRUST_300001_SM_1000_NS7pointerI4BodyNSA_8cuda_cub3tagENSA_11use_defaultESF_EEEEEE10policy1000EiNS7_10__identityENSA_10device_ptrISC_EEJPSC_EEEvT0_iT1_T2_DpNS2_10kernel_argIT3_EE
.visible .entry _ZN3cub18CUB_300001_SM_10006detail9transform16transform_kernelINS2_10policy_hubILb1EN4cuda3std3__45tupleIJN6thrust24THRUST_300001_SM_1000_NS7pointerI4BodyNSA_8cuda_cub3tagENSA_11use_defaultESF_EEEEEE10policy1000EiNS7_10__identityENSA_10device_ptrISC_EEJPSC_EEEvT0_iT1_T2_DpNS2_10kernel_argIT3_EE(
	.param .u32 _ZN3cub18CUB_300001_SM_10006detail9transform16transform_kernelINS2_10policy_hubILb1EN4cuda3std3__45tupleIJN6thrust24THRUST_300001_SM_1000_NS7pointerI4BodyNSA_8cuda_cub3tagENSA_11use_defaultESF_EEEEEE10policy1000EiNS7_10__identityENSA_10device_ptrISC_EEJPSC_EEEvT0_iT1_T2_DpNS2_10kernel_argIT3_EE_param_0,
	.param .u32 _ZN3cub18CUB_300001_SM_10006detail9transform16transform_kernelINS2_10policy_hubILb1EN4cuda3std3__45tupleIJN6thrust24THRUST_300001_SM_1000_NS7pointerI4BodyNSA_8cuda_cub3tagENSA_11use_defaultESF_EEEEEE10policy1000EiNS7_10__identityENSA_10device_ptrISC_EEJPSC_EEEvT0_iT1_T2_DpNS2_10kernel_argIT3_EE_param_1,
	.param .align 1 .b8 _ZN3cub18CUB_300001_SM_10006detail9transform16transform_kernelINS2_10policy_hubILb1EN4cuda3std3__45tupleIJN6thrust24THRUST_300001_SM_1000_NS7pointerI4BodyNSA_8cuda_cub3tagENSA_11use_defaultESF_EEEEEE10policy1000EiNS7_10__identityENSA_10device_ptrISC_EEJPSC_EEEvT0_iT1_T2_DpNS2_10kernel_argIT3_EE_param_2[1],
	.param .align 8 .b8 _ZN3cub18CUB_300001_SM_10006detail9transform16transform_kernelINS2_10policy_hubILb1EN4cuda3std3__45tupleIJN6thrust24THRUST_300001_SM_1000_NS7pointerI4BodyNSA_8cuda_cub3tagENSA_11use_defaultESF_EEEEEE10policy1000EiNS7_10__identityENSA_10device_ptrISC_EEJPSC_EEEvT0_iT1_T2_DpNS2_10kernel_argIT3_EE_param_3[8],
	.param .align 8 .b8 _ZN3cub18CUB_300001_SM_10006detail9transform16transform_kernelINS2_10policy_hubILb1EN4cuda3std3__45tupleIJN6thrust24THRUST_300001_SM_1000_NS7pointerI4BodyNSA_8cuda_cub3tagENSA_11use_defaultESF_EEEEEE10policy1000EiNS7_10__identityENSA_10device_ptrISC_EEJPSC_EEEvT0_iT1_T2_DpNS2_10kernel_argIT3_EE_param_4[16]
)
.maxntid 128
{
	.reg .pred 	%p<37>;
	.reg .b32 	%r<77>;
	.reg .b32 	%f<121>;
	.reg .b64 	%rd<65>;

	ld.param.u32 	%r43, [_ZN3cub18CUB_300001_SM_10006detail9transform16transform_kernelINS2_10policy_hubILb1EN4cuda3std3__45tupleIJN6thrust24THRUST_300001_SM_1000_NS7pointerI4BodyNSA_8cuda_cub3tagENSA_11use_defaultESF_EEEEEE10policy1000EiNS7_10__identityENSA_10device_ptrISC_EEJPSC_EEEvT0_iT1_T2_DpNS2_10kernel_argIT3_EE_param_0];
	ld.param.u64 	%rd14, [_ZN3cub18CUB_300001_SM_10006detail9transform16transform_kernelINS2_10policy_hubILb1EN4cuda3std3__45tupleIJN6thrust24THRUST_300001_SM_1000_NS7pointerI4BodyNSA_8cuda_cub3tagENSA_11use_defaultESF_EEEEEE10policy1000EiNS7_10__identityENSA_10device_ptrISC_EEJPSC_EEEvT0_iT1_T2_DpNS2_10kernel_argIT3_EE_param_4];
	ld.param.u64 	%rd15, [_ZN3cub18CUB_300001_SM_10006detail9transform16transform_kernelINS2_10policy_hubILb1EN4cuda3std3__45tupleIJN6thrust24THRUST_300001_SM_1000_NS7pointerI4BodyNSA_8cuda_cub3tagENSA_11use_defaultESF_EEEEEE10policy1000EiNS7_10__identityENSA_10device_ptrISC_EEJPSC_EEEvT0_iT1_T2_DpNS2_10kernel_argIT3_EE_param_3];
	ld.param.u32 	%r42, [_ZN3cub18CUB_300001_SM_10006detail9transform16transform_kernelINS2_10policy_hubILb1EN4cuda3std3__45tupleIJN6thrust24THRUST_300001_SM_1000_NS7pointerI4BodyNSA_8cuda_cub3tagENSA_11use_defaultESF_EEEEEE10policy1000EiNS7_10__identityENSA_10device_ptrISC_EEJPSC_EEEvT0_iT1_T2_DpNS2_10kernel_argIT3_EE_param_1];
	cvta.to.global.u64 	%rd1, %rd15;
	cvta.to.global.u64 	%rd2, %rd14;
	shl.b32 	%r1, %r42, 7;
	mov.u32 	%r44, %ctaid.x;
	mul.lo.s32 	%r2, %r1, %r44;
	sub.s32 	%r3, %r43, %r2;
	min.s32 	%r4, %r1, %r3;
	shl.b32 	%r5, %r4, 4;
	mov.u32 	%r6, %tid.x;
	shl.b32 	%r67, %r6, 7;
	setp.ge.s32 	%p1, %r67, %r5;
	@%p1 bra 	$L__BB11_3;
	mul.wide.u32 	%rd16, %r6, 128;
	add.s64 	%rd17, %rd2, %rd16;
	mul.wide.s32 	%rd18, %r2, 16;
	add.s64 	%rd63, %rd17, %rd18;
$L__BB11_2:
	.pragma "nounroll";
	// begin inline asm
	prefetch.global.L2 [%rd63];
	// end inline asm
	add.s32 	%r67, %r67, 16384;
	add.s64 	%rd63, %rd63, 16384;
	setp.lt.s32 	%p2, %r67, %r5;
	@%p2 bra 	$L__BB11_2;
$L__BB11_3:
	mul.wide.s32 	%rd20, %r2, 16;
	add.s64 	%rd6, %rd2, %rd20;
	add.s64 	%rd7, %rd1, %rd20;
	setp.gt.s32 	%p3, %r1, %r3;
	@%p3 bra 	$L__BB11_16;
	setp.lt.s32 	%p4, %r42, 1;
	@%p4 bra 	$L__BB11_57;
	and.b32  	%r10, %r42, 7;
	setp.lt.u32 	%p5, %r42, 8;
	mov.b32 	%r74, 0;
	@%p5 bra 	$L__BB11_8;
	and.b32  	%r74, %r42, 2147483640;
	neg.s32 	%r69, %r74;
	mul.wide.u32 	%rd21, %r6, 16;
	add.s64 	%rd22, %rd20, %rd21;
	or.b64  	%rd64, %rd22, 12;
	add.s32 	%r68, %r6, 128;
$L__BB11_7:
	.pragma "nounroll";
	mul.wide.s32 	%rd23, %r68, 16;
	add.s64 	%rd24, %rd20, %rd23;
	add.s64 	%rd25, %rd2, %rd64;
	add.s64 	%rd26, %rd1, %rd64;
	ld.global.f32 	%f1, [%rd25+-12];
	ld.global.f32 	%f2, [%rd25+-8];
	ld.global.f32 	%f3, [%rd25+-4];
	ld.global.f32 	%f4, [%rd25];
	st.global.f32 	[%rd26+-12], %f1;
	st.global.f32 	[%rd26+-8], %f2;
	st.global.f32 	[%rd26+-4], %f3;
	st.global.f32 	[%rd26], %f4;
	add.s64 	%rd27, %rd2, %rd24;
	add.s64 	%rd28, %rd1, %rd24;
	ld.global.f32 	%f5, [%rd27];
	ld.global.f32 	%f6, [%rd27+4];
	ld.global.f32 	%f7, [%rd27+8];
	ld.global.f32 	%f8, [%rd27+12];
	st.global.f32 	[%rd28], %f5;
	st.global.f32 	[%rd28+4], %f6;
	st.global.f32 	[%rd28+8], %f7;
	st.global.f32 	[%rd28+12], %f8;
	ld.global.f32 	%f9, [%rd27+2048];
	ld.global.f32 	%f10, [%rd27+2052];
	ld.global.f32 	%f11, [%rd27+2056];
	ld.global.f32 	%f12, [%rd27+2060];
	st.global.f32 	[%rd28+2048], %f9;
	st.global.f32 	[%rd28+2052], %f10;
	st.global.f32 	[%rd28+2056], %f11;
	st.global.f32 	[%rd28+2060], %f12;
	ld.global.f32 	%f13, [%rd27+4096];
	ld.global.f32 	%f14, [%rd27+4100];
	ld.global.f32 	%f15, [%rd27+4104];
	ld.global.f32 	%f16, [%rd27+4108];
	st.global.f32 	[%rd28+4096], %f13;
	st.global.f32 	[%rd28+4100], %f14;
	st.global.f32 	[%rd28+4104], %f15;
	st.global.f32 	[%rd28+4108], %f16;
	ld.global.f32 	%f17, [%rd27+6144];
	ld.global.f32 	%f18, [%rd27+6148];
	ld.global.f32 	%f19, [%rd27+6152];
	ld.global.f32 	%f20, [%rd27+6156];
	st.global.f32 	[%rd28+6144], %f17;
	st.global.f32 	[%rd28+6148], %f18;
	st.global.f32 	[%rd28+6152], %f19;
	st.global.f32 	[%rd28+6156], %f20;
	ld.global.f32 	%f21, [%rd27+8192];
	ld.global.f32 	%f22, [%rd27+8196];
	ld.global.f32 	%f23, [%rd27+8200];
	ld.global.f32 	%f24, [%rd27+8204];
	st.global.f32 	[%rd28+8192], %f21;
	st.global.f32 	[%rd28+8196], %f22;
	st.global.f32 	[%rd28+8200], %f23;
	st.global.f32 	[%rd28+8204], %f24;
	ld.global.f32 	%f25, [%rd27+10240];
	ld.global.f32 	%f26, [%rd27+10244];
	ld.global.f32 	%f27, [%rd27+10248];
	ld.global.f32 	%f28, [%rd27+10252];
	st.global.f32 	[%rd28+10240], %f25;
	st.global.f32 	[%rd28+10244], %f26;
	st.global.f32 	[%rd28+10248], %f27;
	st.global.f32 	[%rd28+10252], %f28;
	ld.global.f32 	%f29, [%rd27+12288];
	ld.global.f32 	%f30, [%rd27+12292];
	ld.global.f32 	%f31, [%rd27+12296];
	ld.global.f32 	%f32, [%rd27+12300];
	st.global.f32 	[%rd28+12288], %f29;
	st.global.f32 	[%rd28+12292], %f30;
	st.global.f32 	[%rd28+12296], %f31;
	st.global.f32 	[%rd28+12300], %f32;
	add.s32 	%r69, %r69, 8;
	add.s64 	%rd64, %rd64, 16384;
	add.s32 	%r68, %r68, 1024;
	setp.eq.s32 	%p6, %r69, 0;
	@%p6 bra 	$L__BB11_8;
	bra.uni 	$L__BB11_7;
$L__BB11_8:
	setp.eq.s32 	%p7, %r10, 0;
	@%p7 bra 	$L__BB11_57;
	and.b32  	%r37, %r42, 3;
	setp.lt.u32 	%p8, %r10, 4;
	@%p8 bra 	$L__BB11_11;
	shl.b32 	%r46, %r74, 7;
	add.s32 	%r47, %r46, %r6;
	mul.wide.s32 	%rd29, %r47, 16;
	add.s64 	%rd30, %rd6, %rd29;
	add.s64 	%rd31, %rd7, %rd29;
	ld.global.f32 	%f33, [%rd30];
	ld.global.f32 	%f34, [%rd30+4];
	ld.global.f32 	%f35, [%rd30+8];
	ld.global.f32 	%f36, [%rd30+12];
	st.global.f32 	[%rd31], %f33;
	st.global.f32 	[%rd31+4], %f34;
	st.global.f32 	[%rd31+8], %f35;
	st.global.f32 	[%rd31+12], %f36;
	ld.global.f32 	%f37, [%rd30+2048];
	ld.global.f32 	%f38, [%rd30+2052];
	ld.global.f32 	%f39, [%rd30+2056];
	ld.global.f32 	%f40, [%rd30+2060];
	st.global.f32 	[%rd31+2048], %f37;
	st.global.f32 	[%rd31+2052], %f38;
	st.global.f32 	[%rd31+2056], %f39;
	st.global.f32 	[%rd31+2060], %f40;
	ld.global.f32 	%f41, [%rd30+4096];
	ld.global.f32 	%f42, [%rd30+4100];
	ld.global.f32 	%f43, [%rd30+4104];
	ld.global.f32 	%f44, [%rd30+4108];
	st.global.f32 	[%rd31+4096], %f41;
	st.global.f32 	[%rd31+4100], %f42;
	st.global.f32 	[%rd31+4104], %f43;
	st.global.f32 	[%rd31+4108], %f44;
	ld.global.f32 	%f45, [%rd30+6144];
	ld.global.f32 	%f46, [%rd30+6148];
	ld.global.f32 	%f47, [%rd30+6152];
	ld.global.f32 	%f48, [%rd30+6156];
	st.global.f32 	[%rd31+6144], %f45;
	st.global.f32 	[%rd31+6148], %f46;
	st.global.f32 	[%rd31+6152], %f47;
	st.global.f32 	[%rd31+6156], %f48;
	add.s32 	%r74, %r74, 4;
$L__BB11_11:
	setp.eq.s32 	%p9, %r37, 0;
	@%p9 bra 	$L__BB11_57;
	setp.eq.s32 	%p10, %r37, 1;
	@%p10 bra 	$L__BB11_14;
	shl.b32 	%r48, %r74, 7;
	add.s32 	%r49, %r48, %r6;
	mul.wide.s32 	%rd32, %r49, 16;
	add.s64 	%rd33, %rd6, %rd32;
	add.s64 	%rd34, %rd7, %rd32;
	ld.global.f32 	%f49, [%rd33];
	ld.global.f32 	%f50, [%rd33+4];
	ld.global.f32 	%f51, [%rd33+8];
	ld.global.f32 	%f52, [%rd33+12];
	st.global.f32 	[%rd34], %f49;
	st.global.f32 	[%rd34+4], %f50;
	st.global.f32 	[%rd34+8], %f51;
	st.global.f32 	[%rd34+12], %f52;
	ld.global.f32 	%f53, [%rd33+2048];
	ld.global.f32 	%f54, [%rd33+2052];
	ld.global.f32 	%f55, [%rd33+2056];
	ld.global.f32 	%f56, [%rd33+2060];
	st.global.f32 	[%rd34+2048], %f53;
	st.global.f32 	[%rd34+2052], %f54;
	st.global.f32 	[%rd34+2056], %f55;
	st.global.f32 	[%rd34+2060], %f56;
	add.s32 	%r74, %r74, 2;
$L__BB11_14:
	and.b32  	%r50, %r42, 1;
	setp.eq.b32 	%p11, %r50, 1;
	not.pred 	%p12, %p11;
	@%p12 bra 	$L__BB11_57;
	shl.b32 	%r51, %r74, 7;
	add.s32 	%r52, %r51, %r6;
	mul.wide.s32 	%rd35, %r52, 16;
	add.s64 	%rd36, %rd6, %rd35;
	add.s64 	%rd37, %rd7, %rd35;
	ld.global.f32 	%f57, [%rd36];
	ld.global.f32 	%f58, [%rd36+4];
	ld.global.f32 	%f59, [%rd36+8];
	ld.global.f32 	%f60, [%rd36+12];
	st.global.f32 	[%rd37], %f57;
	st.global.f32 	[%rd37+4], %f58;
	st.global.f32 	[%rd37+8], %f59;
	st.global.f32 	[%rd37+12], %f60;
	bra.uni 	$L__BB11_57;
$L__BB11_16:
	setp.lt.s32 	%p13, %r42, 1;
	@%p13 bra 	$L__BB11_57;
	and.b32  	%r14, %r42, 7;
	setp.lt.u32 	%p14, %r42, 8;
	mov.b32 	%r71, 0;
	@%p14 bra 	$L__BB11_36;
	and.b32  	%r71, %r42, 2147483640;
	mov.b32 	%r70, 0;
$L__BB11_19:
	.pragma "nounroll";
	shl.b32 	%r55, %r70, 7;
	add.s32 	%r21, %r55, %r6;
	setp.ge.s32 	%p15, %r21, %r4;
	@%p15 bra 	$L__BB11_21;
	mul.wide.u32 	%rd38, %r21, 16;
	add.s64 	%rd39, %rd6, %rd38;
	add.s64 	%rd40, %rd7, %rd38;
	ld.global.f32 	%f61, [%rd39];
	ld.global.f32 	%f62, [%rd39+4];
	ld.global.f32 	%f63, [%rd39+8];
	ld.global.f32 	%f64, [%rd39+12];
	st.global.f32 	[%rd40], %f61;
	st.global.f32 	[%rd40+4], %f62;
	st.global.f32 	[%rd40+8], %f63;
	st.global.f32 	[%rd40+12], %f64;
$L__BB11_21:
	add.s32 	%r56, %r21, 128;
	setp.ge.s32 	%p16, %r56, %r4;
	mul.wide.s32 	%rd41, %r56, 16;
	add.s64 	%rd12, %rd6, %rd41;
	add.s64 	%rd13, %rd7, %rd41;
	@%p16 bra 	$L__BB11_23;
	ld.global.f32 	%f65, [%rd12];
	ld.global.f32 	%f66, [%rd12+4];
	ld.global.f32 	%f67, [%rd12+8];
	ld.global.f32 	%f68, [%rd12+12];
	st.global.f32 	[%rd13], %f65;
	st.global.f32 	[%rd13+4], %f66;
	st.global.f32 	[%rd13+8], %f67;
	st.global.f32 	[%rd13+12], %f68;
$L__BB11_23:
	add.s32 	%r57, %r21, 256;
	setp.ge.s32 	%p17, %r57, %r4;
	@%p17 bra 	$L__BB11_25;
	ld.global.f32 	%f69, [%rd12+2048];
	ld.global.f32 	%f70, [%rd12+2052];
	ld.global.f32 	%f71, [%rd12+2056];
	ld.global.f32 	%f72, [%rd12+2060];
	st.global.f32 	[%rd13+2048], %f69;
	st.global.f32 	[%rd13+2052], %f70;
	st.global.f32 	[%rd13+2056], %f71;
	st.global.f32 	[%rd13+2060], %f72;
$L__BB11_25:
	add.s32 	%r58, %r21, 384;
	setp.ge.s32 	%p18, %r58, %r4;
	@%p18 bra 	$L__BB11_27;
	ld.global.f32 	%f73, [%rd12+4096];
	ld.global.f32 	%f74, [%rd12+4100];
	ld.global.f32 	%f75, [%rd12+4104];
	ld.global.f32 	%f76, [%rd12+4108];
	st.global.f32 	[%rd13+4096], %f73;
	st.global.f32 	[%rd13+4100], %f74;
	st.global.f32 	[%rd13+4104], %f75;
	st.global.f32 	[%rd13+4108], %f76;
$L__BB11_27:
	add.s32 	%r59, %r21, 512;
	setp.ge.s32 	%p19, %r59, %r4;
	@%p19 bra 	$L__BB11_29;
	ld.global.f32 	%f77, [%rd12+6144];
	ld.global.f32 	%f78, [%rd12+6148];
	ld.global.f32 	%f79, [%rd12+6152];
	ld.global.f32 	%f80, [%rd12+6156];
	st.global.f32 	[%rd13+6144], %f77;
	st.global.f32 	[%rd13+6148], %f78;
	st.global.f32 	[%rd13+6152], %f79;
	st.global.f32 	[%rd13+6156], %f80;
$L__BB11_29:
	add.s32 	%r60, %r21, 640;
	setp.ge.s32 	%p20, %r60, %r4;
	@%p20 bra 	$L__BB11_31;
	ld.global.f32 	%f81, [%rd12+8192];
	ld.global.f32 	%f82, [%rd12+8196];
	ld.global.f32 	%f83, [%rd12+8200];
	ld.global.f32 	%f84, [%rd12+8204];
	st.global.f32 	[%rd13+8192], %f81;
	st.global.f32 	[%rd13+8196], %f82;
	st.global.f32 	[%rd13+8200], %f83;
	st.global.f32 	[%rd13+8204], %f84;
$L__BB11_31:
	add.s32 	%r61, %r21, 768;
	setp.ge.s32 	%p21, %r61, %r4;
	@%p21 bra 	$L__BB11_33;
	ld.global.f32 	%f85, [%rd12+10240];
	ld.global.f32 	%f86, [%rd12+10244];
	ld.global.f32 	%f87, [%rd12+10248];
	ld.global.f32 	%f88, [%rd12+10252];
	st.global.f32 	[%rd13+10240], %f85;
	st.global.f32 	[%rd13+10244], %f86;
	st.global.f32 	[%rd13+10248], %f87;
	st.global.f32 	[%rd13+10252], %f88;
$L__BB11_33:
	add.s32 	%r62, %r21, 896;
	setp.ge.s32 	%p22, %r62, %r4;
	@%p22 bra 	$L__BB11_35;
	ld.global.f32 	%f89, [%rd12+12288];
	ld.global.f32 	%f90, [%rd12+12292];
	ld.global.f32 	%f91, [%rd12+12296];
	ld.global.f32 	%f92, [%rd12+12300];
	st.global.f32 	[%rd13+12288], %f89;
	st.global.f32 	[%rd13+12292], %f90;
	st.global.f32 	[%rd13+12296], %f91;
	st.global.f32 	[%rd13+12300], %f92;
$L__BB11_35:
	add.s32 	%r70, %r70, 8;
	setp.ne.s32 	%p23, %r70, %r71;
	@%p23 bra 	$L__BB11_19;
$L__BB11_36:
	setp.eq.s32 	%p24, %r14, 0;
	@%p24 bra 	$L__BB11_57;
	and.b32  	%r24, %r42, 3;
	setp.lt.u32 	%p25, %r14, 4;
	@%p25 bra 	$L__BB11_47;
	shl.b32 	%r63, %r71, 7;
	add.s32 	%r25, %r63, %r6;
	setp.ge.s32 	%p26, %r25, %r4;
	@%p26 bra 	$L__BB11_40;
	mul.wide.s32 	%rd42, %r25, 16;
	add.s64 	%rd43, %rd6, %rd42;
	add.s64 	%rd44, %rd7, %rd42;
	ld.global.f32 	%f93, [%rd43];
	ld.global.f32 	%f94, [%rd43+4];
	ld.global.f32 	%f95, [%rd43+8];
	ld.global.f32 	%f96, [%rd43+12];
	st.global.f32 	[%rd44], %f93;
	st.global.f32 	[%rd44+4], %f94;
	st.global.f32 	[%rd44+8], %f95;
	st.global.f32 	[%rd44+12], %f96;
$L__BB11_40:
	add.s32 	%r26, %r25, 128;
	setp.ge.s32 	%p27, %r26, %r4;
	@%p27 bra 	$L__BB11_42;
	mul.wide.s32 	%rd45, %r26, 16;
	add.s64 	%rd46, %rd6, %rd45;
	add.s64 	%rd47, %rd7, %rd45;
	ld.global.f32 	%f97, [%rd46];
	ld.global.f32 	%f98, [%rd46+4];
	ld.global.f32 	%f99, [%rd46+8];
	ld.global.f32 	%f100, [%rd46+12];
	st.global.f32 	[%rd47], %f97;
	st.global.f32 	[%rd47+4], %f98;
	st.global.f32 	[%rd47+8], %f99;
	st.global.f32 	[%rd47+12], %f100;
$L__BB11_42:
	add.s32 	%r27, %r25, 256;
	setp.ge.s32 	%p28, %r27, %r4;
	@%p28 bra 	$L__BB11_44;
	mul.wide.s32 	%rd48, %r27, 16;
	add.s64 	%rd49, %rd6, %rd48;
	add.s64 	%rd50, %rd7, %rd48;
	ld.global.f32 	%f101, [%rd49];
	ld.global.f32 	%f102, [%rd49+4];
	ld.global.f32 	%f103, [%rd49+8];
	ld.global.f32 	%f104, [%rd49+12];
	st.global.f32 	[%rd50], %f101;
	st.global.f32 	[%rd50+4], %f102;
	st.global.f32 	[%rd50+8], %f103;
	st.global.f32 	[%rd50+12], %f104;
$L__BB11_44:
	add.s32 	%r28, %r25, 384;
	setp.ge.s32 	%p29, %r28, %r4;
	@%p29 bra 	$L__BB11_46;
	mul.wide.s32 	%rd51, %r28, 16;
	add.s64 	%rd52, %rd6, %rd51;
	add.s64 	%rd53, %rd7, %rd51;
	ld.global.f32 	%f105, [%rd52];
	ld.global.f32 	%f106, [%rd52+4];
	ld.global.f32 	%f107, [%rd52+8];
	ld.global.f32 	%f108, [%rd52+12];
	st.global.f32 	[%rd53], %f105;
	st.global.f32 	[%rd53+4], %f106;
	st.global.f32 	[%rd53+8], %f107;
	st.global.f32 	[%rd53+12], %f108;
$L__BB11_46:
	add.s32 	%r71, %r71, 4;
$L__BB11_47:
	setp.eq.s32 	%p30, %r24, 0;
	@%p30 bra 	$L__BB11_57;
	setp.eq.s32 	%p31, %r24, 1;
	@%p31 bra 	$L__BB11_54;
	shl.b32 	%r64, %r71, 7;
	add.s32 	%r31, %r64, %r6;
	setp.ge.s32 	%p32, %r31, %r4;
	@%p32 bra 	$L__BB11_51;
	mul.wide.s32 	%rd54, %r31, 16;
	add.s64 	%rd55, %rd6, %rd54;
	add.s64 	%rd56, %rd7, %rd54;
	ld.global.f32 	%f109, [%rd55];
	ld.global.f32 	%f110, [%rd55+4];
	ld.global.f32 	%f111, [%rd55+8];
	ld.global.f32 	%f112, [%rd55+12];
	st.global.f32 	[%rd56], %f109;
	st.global.f32 	[%rd56+4], %f110;
	st.global.f32 	[%rd56+8], %f111;
	st.global.f32 	[%rd56+12], %f112;
$L__BB11_51:
	add.s32 	%r32, %r31, 128;
	setp.ge.s32 	%p33, %r32, %r4;
	@%p33 bra 	$L__BB11_53;
	mul.wide.s32 	%rd57, %r32, 16;
	add.s64 	%rd58, %rd6, %rd57;
	add.s64 	%rd59, %rd7, %rd57;
	ld.global.f32 	%f113, [%rd58];
	ld.global.f32 	%f114, [%rd58+4];
	ld.global.f32 	%f115, [%rd58+8];
	ld.global.f32 	%f116, [%rd58+12];
	st.global.f32 	[%rd59], %f113;
	st.global.f32 	[%rd59+4], %f114;
	st.global.f32 	[%rd59+8], %f115;
	st.global.f32 	[%rd59+12], %f116;
$L__BB11_53:
	add.s32 	%r71, %r71, 2;
$L__BB11_54:
	and.b32  	%r65, %r42, 1;
	setp.eq.b32 	%p34, %r65, 1;
	not.pred 	%p35, %p34;
	@%p35 bra 	$L__BB11_57;
	shl.b32 	%r66, %r71, 7;
	add.s32 	%r35, %r66, %r6;
	setp.ge.s32 	%p36, %r35, %r4;
	@%p36 bra 	$L__BB11_57;
	mul.wide.s32 	%rd60, %r35, 16;
	add.s64 	%rd61, %rd6, %rd60;
	add.s64 	%rd62, %rd7, %rd60;
	ld.global.f32 	%f117, [%rd61];
	ld.global.f32 	%f118, [%rd61+4];
	ld.global.f32 	%f119, [%rd61+8];
	ld.global.f32 	%f120, [%rd61+12];
	st.global.f32 	[%rd62], %f117;
	st.global.f32 	[%rd62+4], %f118;
	st.global.f32 	[%rd62+8], %f119;
	st.global.f32 	[%rd62+12], %f120;
$L__BB11_57:
	ret;

}
	// .globl	_ZN3cub18CUB_300001_SM_10006detail9transform16transform_kernelINS2_10policy_hubILb1EN4cuda3std3__45tupleIJN6thrust24THRUST_300001_SM_1000_NS7pointerI4BodyNSA_8cuda_cub3tagENSA_11use_defaultESF_EEEEEE10policy1000ElNS7_10__identityENSA_10device_ptrISC_EEJPSC_EEEvT0_iT1_T2_DpNS2_10kernel_argIT3_EE
.visible .entry _ZN3cub18CUB_300001_SM_10006detail9transform16transform_kernelINS2_10policy_hubILb1EN4cuda3std3__45tupleIJN6thrust24THRUST_300001_SM_1000_NS7pointerI4BodyNSA_8cuda_cub3tagENSA_11use_defaultESF_EEEEEE10policy1000ElNS7_10__identityENSA_10device_ptrISC_EEJPSC_EEEvT0_iT1_T2_DpNS2_10kernel_argIT3_EE(
	.param .u64 _ZN3cub18CUB_300001_SM_10006detail9transform16transform_kernelINS2_10policy_hubILb1EN4cuda3std3__45tupleIJN6thrust24THRUST_300001_SM_1000_NS7pointerI4BodyNSA_8cuda_cub3tagENSA_11use_defaultESF_EEEEEE10policy1000ElNS7_10__identityENSA_10device_ptrISC_EEJPSC_EEEvT0_iT1_T2_DpNS2_10kernel_argIT3_EE_param_0,
	.param .u32 _ZN3cub18CUB_300001_SM_10006detail9transform16transform_kernelINS2_10policy_hubILb1EN4cuda3std3__45tupleIJN6thrust24THRUST_300001_SM_1000_NS7pointerI4BodyNSA_8cuda_cub3tagENSA_11use_defaultESF_EEEEEE10policy1000ElNS7_10__identityENSA_10device_ptrISC_EEJPSC_EEEvT0_iT1_T2_DpNS2_10kernel_argIT3_EE_param_1,
	.param .align 1 .b8 _ZN3cub18CUB_300001_SM_10006detail9transform16transform_kernelINS2_10policy_hubILb1EN4cuda3std3__45tupleIJN6thrust24THRUST_300001_SM_1000_NS7pointerI4BodyNSA_8cuda_cub3tagENSA_11use_defaultESF_EEEEEE10policy1000ElNS7_10__identityENSA_10device_ptrISC_EEJPSC_EEEvT0_iT1_T2_DpNS2_10kernel_argIT3_EE_param_2[1],
	.param .align 8 .b8 _ZN3cub18CUB_300001_SM_10006detail9transform16transform_kernelINS2_10policy_hubILb1EN4cuda3std3__45tupleIJN6thrust24THRUST_300001_SM_1000_NS7pointerI4BodyNSA_8cuda_cub3tagENSA_11use_defaultESF_EEEEEE10policy1000ElNS7_10__identityENSA_10device_ptrISC_EEJPSC_EEEvT0_iT1_T2_DpNS2_10kernel_argIT3_EE_param_3[8],
	.param .align 8 .b8 _ZN3cub18CUB_300001_SM_10006detail9transform16transform_kernelINS2_10policy_hubILb1EN4cuda3std3__45tupleIJN6thrust24THRUST_300001_SM_1000_NS7pointerI4BodyNSA_8cuda_cub3tagENSA_11use_defaultESF_EEEEEE10policy1000ElNS7_10__identityENSA_10device_ptrISC_EEJPSC_EEEvT0_iT1_T2_DpNS2_10kernel_argIT3_EE_param_4[16]
)
.maxntid 128
{
	.reg .pred 	%p<37>;
	.reg .b32 	%r<74>;
	.reg .b32 	%f<121>;
	.reg .b64 	%rd<71>;

	ld.param.u64 	%rd15, [_ZN3cub18CUB_300001_SM_10006detail9transform16transform_kernelINS2_10policy_hubILb1EN4cuda3std3__45tupleIJN6thrust24THRUST_300001_SM_1000_NS7pointerI4BodyNSA_8cuda_cub3tagENSA_11use_defaultESF_EEEEEE10policy1000ElNS7_10__identityENSA_10device_ptrISC_EEJPSC_EEEvT0_iT1_T2_DpNS2_10kernel_argIT3_EE_param_0];
	ld.param.u64 	%rd16, [_ZN3cub18CUB_300001_SM_10006detail9transform16transform_kernelINS2_10policy_hubILb1EN4cuda3std3__45tupleIJN6thrust24THRUST_300001_SM_1000_NS7pointerI4BodyNSA_8cuda_cub3tagENSA_11use_defaultESF_EEEEEE10policy1000ElNS7_10__identityENSA_10device_ptrISC_EEJPSC_EEEvT0_iT1_T2_DpNS2_10kernel_argIT3_EE_param_4];
	ld.param.u64 	%rd17, [_ZN3cub18CUB_300001_SM_10006detail9transform16transform_kernelINS2_10policy_hubILb1EN4cuda3std3__45tupleIJN6thrust24THRUST_300001_SM_1000_NS7pointerI4BodyNSA_8cuda_cub3tagENSA_11use_defaultESF_EEEEEE10policy1000ElNS7_10__identityENSA_10device_ptrISC_EEJPSC_EEEvT0_iT1_T2_DpNS2_10kernel_argIT3_EE_param_3];
	ld.param.u32 	%r40, [_ZN3cub18CUB_300001_SM_10006detail9transform16transform_kernelINS2_10policy_hubILb1EN4cuda3std3__45tupleIJN6thrust24THRUST_300001_SM_1000_NS7pointerI4BodyNSA_8cuda_cub3tagENSA_11use_defaultESF_EEEEEE10policy1000ElNS7_10__identityENSA_10device_ptrISC_EEJPSC_EEEvT0_iT1_T2_DpNS2_10kernel_argIT3_EE_param_1];
	cvta.to.global.u64 	%rd1, %rd17;
	cvta.to.global.u64 	%rd2, %rd16;
	shl.b32 	%r1, %r40, 7;
	mov.u32 	%r41, %ctaid.x;
	cvt.u64.u32 	%rd18, %r41;
	cvt.s64.s32 	%rd19, %r1;
	mul.lo.s64 	%rd3, %rd19, %rd18;
	sub.s64 	%rd20, %rd15, %rd3;
	min.s64 	%rd21, %rd20, %rd19;
	cvt.u32.u64 	%r2, %rd21;
	shl.b32 	%r3, %r2, 4;
	mov.u32 	%r4, %tid.x;
	shl.b32 	%r64, %r4, 7;
	setp.ge.s32 	%p1, %r64, %r3;
	@%p1 bra 	$L__BB12_3;
	shl.b64 	%rd22, %rd3, 4;
	add.s64 	%rd23, %rd2, %rd22;
	mul.wide.u32 	%rd24, %r4, 128;
	add.s64 	%rd69, %rd23, %rd24;
$L__BB12_2:
	.pragma "nounroll";
	// begin inline asm
	prefetch.global.L2 [%rd69];
	// end inline asm
	add.s32 	%r64, %r64, 16384;
	add.s64 	%rd69, %rd69, 16384;
	setp.lt.s32 	%p2, %r64, %r3;
	@%p2 bra 	$L__BB12_2;
$L__BB12_3:
	shl.b64 	%rd26, %rd3, 4;
	add.s64 	%rd7, %rd2, %rd26;
	add.s64 	%rd8, %rd1, %rd26;
	setp.eq.s32 	%p3, %r1, %r2;
	@%p3 bra 	$L__BB12_45;
	setp.lt.s32 	%p4, %r40, 1;
	@%p4 bra 	$L__BB12_57;
	and.b32  	%r8, %r40, 7;
	setp.lt.u32 	%p5, %r40, 8;
	mov.b32 	%r71, 0;
	@%p5 bra 	$L__BB12_24;
	and.b32  	%r71, %r40, 2147483640;
	mov.b32 	%r67, 0;
$L__BB12_7:
	.pragma "nounroll";
	shl.b32 	%r44, %r67, 7;
	add.s32 	%r19, %r44, %r4;
	setp.ge.s32 	%p6, %r19, %r2;
	@%p6 bra 	$L__BB12_9;
	mul.wide.u32 	%rd27, %r19, 16;
	add.s64 	%rd28, %rd7, %rd27;
	add.s64 	%rd29, %rd8, %rd27;
	ld.global.f32 	%f1, [%rd28];
	ld.global.f32 	%f2, [%rd28+4];
	ld.global.f32 	%f3, [%rd28+8];
	ld.global.f32 	%f4, [%rd28+12];
	st.global.f32 	[%rd29], %f1;
	st.global.f32 	[%rd29+4], %f2;
	st.global.f32 	[%rd29+8], %f3;
	st.global.f32 	[%rd29+12], %f4;
$L__BB12_9:
	add.s32 	%r45, %r19, 128;
	setp.ge.s32 	%p7, %r45, %r2;
	mul.wide.s32 	%rd30, %r45, 16;
	add.s64 	%rd13, %rd7, %rd30;
	add.s64 	%rd14, %rd8, %rd30;
	@%p7 bra 	$L__BB12_11;
	ld.global.f32 	%f5, [%rd13];
	ld.global.f32 	%f6, [%rd13+4];
	ld.global.f32 	%f7, [%rd13+8];
	ld.global.f32 	%f8, [%rd13+12];
	st.global.f32 	[%rd14], %f5;
	st.global.f32 	[%rd14+4], %f6;
	st.global.f32 	[%rd14+8], %f7;
	st.global.f32 	[%rd14+12], %f8;
$L__BB12_11:
	add.s32 	%r46, %r19, 256;
	setp.ge.s32 	%p8, %r46, %r2;
	@%p8 bra 	$L__BB12_13;
	ld.global.f32 	%f9, [%rd13+2048];
	ld.global.f32 	%f10, [%rd13+2052];
	ld.global.f32 	%f11, [%rd13+2056];
	ld.global.f32 	%f12, [%rd13+2060];
	st.global.f32 	[%rd14+2048], %f9;
	st.global.f32 	[%rd14+2052], %f10;
	st.global.f32 	[%rd14+2056], %f11;
	st.global.f32 	[%rd14+2060], %f12;
$L__BB12_13:
	add.s32 	%r47, %r19, 384;
	setp.ge.s32 	%p9, %r47, %r2;
	@%p9 bra 	$L__BB12_15;
	ld.global.f32 	%f13, [%rd13+4096];
	ld.global.f32 	%f14, [%rd13+4100];
	ld.global.f32 	%f15, [%rd13+4104];
	ld.global.f32 	%f16, [%rd13+4108];
	st.global.f32 	[%rd14+4096], %f13;
	st.global.f32 	[%rd14+4100], %f14;
	st.global.f32 	[%rd14+4104], %f15;
	st.global.f32 	[%rd14+4108], %f16;
$L__BB12_15:
	add.s32 	%r48, %r19, 512;
	setp.ge.s32 	%p10, %r48, %r2;
	@%p10 bra 	$L__BB12_17;
	ld.global.f32 	%f17, [%rd13+6144];
	ld.global.f32 	%f18, [%rd13+6148];
	ld.global.f32 	%f19, [%rd13+6152];
	ld.global.f32 	%f20, [%rd13+6156];
	st.global.f32 	[%rd14+6144], %f17;
	st.global.f32 	[%rd14+6148], %f18;
	st.global.f32 	[%rd14+6152], %f19;
	st.global.f32 	[%rd14+6156], %f20;
$L__BB12_17:
	add.s32 	%r49, %r19, 640;
	setp.ge.s32 	%p11, %r49, %r2;
	@%p11 bra 	$L__BB12_19;
	ld.global.f32 	%f21, [%rd13+8192];
	ld.global.f32 	%f22, [%rd13+8196];
	ld.global.f32 	%f23, [%rd13+8200];
	ld.global.f32 	%f24, [%rd13+8204];
	st.global.f32 	[%rd14+8192], %f21;
	st.global.f32 	[%rd14+8196], %f22;
	st.global.f32 	[%rd14+8200], %f23;
	st.global.f32 	[%rd14+8204], %f24;
$L__BB12_19:
	add.s32 	%r50, %r19, 768;
	setp.ge.s32 	%p12, %r50, %r2;
	@%p12 bra 	$L__BB12_21;
	ld.global.f32 	%f25, [%rd13+10240];
	ld.global.f32 	%f26, [%rd13+10244];
	ld.global.f32 	%f27, [%rd13+10248];
	ld.global.f32 	%f28, [%rd13+10252];
	st.global.f32 	[%rd14+10240], %f25;
	st.global.f32 	[%rd14+10244], %f26;
	st.global.f32 	[%rd14+10248], %f27;
	st.global.f32 	[%rd14+10252], %f28;
$L__BB12_21:
	add.s32 	%r51, %r19, 896;
	setp.ge.s32 	%p13, %r51, %r2;
	@%p13 bra 	$L__BB12_23;
	ld.global.f32 	%f29, [%rd13+12288];
	ld.global.f32 	%f30, [%rd13+12292];
	ld.global.f32 	%f31, [%rd13+12296];
	ld.global.f32 	%f32, [%rd13+12300];
	st.global.f32 	[%rd14+12288], %f29;
	st.global.f32 	[%rd14+12292], %f30;
	st.global.f32 	[%rd14+12296], %f31;
	st.global.f32 	[%rd14+12300], %f32;
$L__BB12_23:
	add.s32 	%r67, %r67, 8;
	setp.eq.s32 	%p14, %r67, %r71;
	@%p14 bra 	$L__BB12_24;
	bra.uni 	$L__BB12_7;
$L__BB12_24:
	setp.eq.s32 	%p15, %r8, 0;
	@%p15 bra 	$L__BB12_57;
	and.b32  	%r28, %r40, 3;
	setp.lt.u32 	%p16, %r8, 4;
	@%p16 bra 	$L__BB12_35;
	shl.b32 	%r52, %r71, 7;
	add.s32 	%r29, %r52, %r4;
	setp.ge.s32 	%p17, %r29, %r2;
	@%p17 bra 	$L__BB12_28;
	mul.wide.s32 	%rd31, %r29, 16;
	add.s64 	%rd32, %rd7, %rd31;
	add.s64 	%rd33, %rd8, %rd31;
	ld.global.f32 	%f33, [%rd32];
	ld.global.f32 	%f34, [%rd32+4];
	ld.global.f32 	%f35, [%rd32+8];
	ld.global.f32 	%f36, [%rd32+12];
	st.global.f32 	[%rd33], %f33;
	st.global.f32 	[%rd33+4], %f34;
	st.global.f32 	[%rd33+8], %f35;
	st.global.f32 	[%rd33+12], %f36;
$L__BB12_28:
	add.s32 	%r30, %r29, 128;
	setp.ge.s32 	%p18, %r30, %r2;
	@%p18 bra 	$L__BB12_30;
	mul.wide.s32 	%rd34, %r30, 16;
	add.s64 	%rd35, %rd7, %rd34;
	add.s64 	%rd36, %rd8, %rd34;
	ld.global.f32 	%f37, [%rd35];
	ld.global.f32 	%f38, [%rd35+4];
	ld.global.f32 	%f39, [%rd35+8];
	ld.global.f32 	%f40, [%rd35+12];
	st.global.f32 	[%rd36], %f37;
	st.global.f32 	[%rd36+4], %f38;
	st.global.f32 	[%rd36+8], %f39;
	st.global.f32 	[%rd36+12], %f40;
$L__BB12_30:
	add.s32 	%r31, %r29, 256;
	setp.ge.s32 	%p19, %r31, %r2;
	@%p19 bra 	$L__BB12_32;
	mul.wide.s32 	%rd37, %r31, 16;
	add.s64 	%rd38, %rd7, %rd37;
	add.s64 	%rd39, %rd8, %rd37;
	ld.global.f32 	%f41, [%rd38];
	ld.global.f32 	%f42, [%rd38+4];
	ld.global.f32 	%f43, [%rd38+8];
	ld.global.f32 	%f44, [%rd38+12];
	st.global.f32 	[%rd39], %f41;
	st.global.f32 	[%rd39+4], %f42;
	st.global.f32 	[%rd39+8], %f43;
	st.global.f32 	[%rd39+12], %f44;
$L__BB12_32:
	add.s32 	%r32, %r29, 384;
	setp.ge.s32 	%p20, %r32, %r2;
	@%p20 bra 	$L__BB12_34;
	mul.wide.s32 	%rd40, %r32, 16;
	add.s64 	%rd41, %rd7, %rd40;
	add.s64 	%rd42, %rd8, %rd40;
	ld.global.f32 	%f45, [%rd41];
	ld.global.f32 	%f46, [%rd41+4];
	ld.global.f32 	%f47, [%rd41+8];
	ld.global.f32 	%f48, [%rd41+12];
	st.global.f32 	[%rd42], %f45;
	st.global.f32 	[%rd42+4], %f46;
	st.global.f32 	[%rd42+8], %f47;
	st.global.f32 	[%rd42+12], %f48;
$L__BB12_34:
	add.s32 	%r71, %r71, 4;
$L__BB12_35:
	setp.eq.s32 	%p21, %r28, 0;
	@%p21 bra 	$L__BB12_57;
	setp.eq.s32 	%p22, %r28, 1;
	@%p22 bra 	$L__BB12_42;
	shl.b32 	%r53, %r71, 7;
	add.s32 	%r35, %r53, %r4;
	setp.ge.s32 	%p23, %r35, %r2;
	@%p23 bra 	$L__BB12_39;
	mul.wide.s32 	%rd43, %r35, 16;
	add.s64 	%rd44, %rd7, %rd43;
	add.s64 	%rd45, %rd8, %rd43;
	ld.global.f32 	%f49, [%rd44];
	ld.global.f32 	%f50, [%rd44+4];
	ld.global.f32 	%f51, [%rd44+8];
	ld.global.f32 	%f52, [%rd44+12];
	st.global.f32 	[%rd45], %f49;
	st.global.f32 	[%rd45+4], %f50;
	st.global.f32 	[%rd45+8], %f51;
	st.global.f32 	[%rd45+12], %f52;
$L__BB12_39:
	add.s32 	%r36, %r35, 128;
	setp.ge.s32 	%p24, %r36, %r2;
	@%p24 bra 	$L__BB12_41;
	mul.wide.s32 	%rd46, %r36, 16;
	add.s64 	%rd47, %rd7, %rd46;
	add.s64 	%rd48, %rd8, %rd46;
	ld.global.f32 	%f53, [%rd47];
	ld.global.f32 	%f54, [%rd47+4];
	ld.global.f32 	%f55, [%rd47+8];
	ld.global.f32 	%f56, [%rd47+12];
	st.global.f32 	[%rd48], %f53;
	st.global.f32 	[%rd48+4], %f54;
	st.global.f32 	[%rd48+8], %f55;
	st.global.f32 	[%rd48+12], %f56;
$L__BB12_41:
	add.s32 	%r71, %r71, 2;
$L__BB12_42:
	and.b32  	%r54, %r40, 1;
	setp.eq.b32 	%p25, %r54, 1;
	not.pred 	%p26, %p25;
	@%p26 bra 	$L__BB12_57;
	shl.b32 	%r55, %r71, 7;
	add.s32 	%r39, %r55, %r4;
	setp.ge.s32 	%p27, %r39, %r2;
	@%p27 bra 	$L__BB12_57;
	mul.wide.s32 	%rd49, %r39, 16;
	add.s64 	%rd50, %rd7, %rd49;
	add.s64 	%rd51, %rd8, %rd49;
	ld.global.f32 	%f57, [%rd50];
	ld.global.f32 	%f58, [%rd50+4];
	ld.global.f32 	%f59, [%rd50+8];
	ld.global.f32 	%f60, [%rd50+12];
	st.global.f32 	[%rd51], %f57;
	st.global.f32 	[%rd51+4], %f58;
	st.global.f32 	[%rd51+8], %f59;
	st.global.f32 	[%rd51+12], %f60;
	bra.uni 	$L__BB12_57;
$L__BB12_45:
	setp.lt.s32 	%p28, %r40, 1;
	@%p28 bra 	$L__BB12_57;
	and.b32  	%r10, %r40, 7;
	setp.lt.u32 	%p29, %r40, 8;
	mov.b32 	%r69, 0;
	@%p29 bra 	$L__BB12_49;
	and.b32  	%r69, %r40, 2147483640;
	neg.s32 	%r66, %r69;
	mul.wide.u32 	%rd52, %r4, 16;
	add.s64 	%rd53, %rd26, %rd52;
	or.b64  	%rd70, %rd53, 12;
	add.s32 	%r65, %r4, 128;
$L__BB12_48:
	.pragma "nounroll";
	mul.wide.s32 	%rd54, %r65, 16;
	add.s64 	%rd55, %rd26, %rd54;
	add.s64 	%rd56, %rd2, %rd70;
	add.s64 	%rd57, %rd1, %rd70;
	ld.global.f32 	%f61, [%rd56+-12];
	ld.global.f32 	%f62, [%rd56+-8];
	ld.global.f32 	%f63, [%rd56+-4];
	ld.global.f32 	%f64, [%rd56];
	st.global.f32 	[%rd57+-12], %f61;
	st.global.f32 	[%rd57+-8], %f62;
	st.global.f32 	[%rd57+-4], %f63;
	st.global.f32 	[%rd57], %f64;
	add.s64 	%rd58, %rd2, %rd55;
	add.s64 	%rd59, %rd1, %rd55;
	ld.global.f32 	%f65, [%rd58];
	ld.global.f32 	%f66, [%rd58+4];
	ld.global.f32 	%f67, [%rd58+8];
	ld.global.f32 	%f68, [%rd58+12];
	st.global.f32 	[%rd59], %f65;
	st.global.f32 	[%rd59+4], %f66;
	st.global.f32 	[%rd59+8], %f67;
	st.global.f32 	[%rd59+12], %f68;
	ld.global.f32 	%f69, [%rd58+2048];
	ld.global.f32 	%f70, [%rd58+2052];
	ld.global.f32 	%f71, [%rd58+2056];
	ld.global.f32 	%f72, [%rd58+2060];
	st.global.f32 	[%rd59+2048], %f69;
	st.global.f32 	[%rd59+2052], %f70;
	st.global.f32 	[%rd59+2056], %f71;
	st.global.f32 	[%rd59+2060], %f72;
	ld.global.f32 	%f73, [%rd58+4096];
	ld.global.f32 	%f74, [%rd58+4100];
	ld.global.f32 	%f75, [%rd58+4104];
	ld.global.f32 	%f76, [%rd58+4108];
	st.global.f32 	[%rd59+4096], %f73;
	st.global.f32 	[%rd59+4100], %f74;
	st.global.f32 	[%rd59+4104], %f75;
	st.global.f32 	[%rd59+4108], %f76;
	ld.global.f32 	%f77, [%rd58+6144];
	ld.global.f32 	%f78, [%rd58+6148];
	ld.global.f32 	%f79, [%rd58+6152];
	ld.global.f32 	%f80, [%rd58+6156];
	st.global.f32 	[%rd59+6144], %f77;
	st.global.f32 	[%rd59+6148], %f78;
	st.global.f32 	[%rd59+6152], %f79;
	st.global.f32 	[%rd59+6156], %f80;
	ld.global.f32 	%f81, [%rd58+8192];
	ld.global.f32 	%f82, [%rd58+8196];
	ld.global.f32 	%f83, [%rd58+8200];
	ld.global.f32 	%f84, [%rd58+8204];
	st.global.f32 	[%rd59+8192], %f81;
	st.global.f32 	[%rd59+8196], %f82;
	st.global.f32 	[%rd59+8200], %f83;
	st.global.f32 	[%rd59+8204], %f84;
	ld.global.f32 	%f85, [%rd58+10240];
	ld.global.f32 	%f86, [%rd58+10244];
	ld.global.f32 	%f87, [%rd58+10248];
	ld.global.f32 	%f88, [%rd58+10252];
	st.global.f32 	[%rd59+10240], %f85;
	st.global.f32 	[%rd59+10244], %f86;
	st.global.f32 	[%rd59+10248], %f87;
	st.global.f32 	[%rd59+10252], %f88;
	ld.global.f32 	%f89, [%rd58+12288];
	ld.global.f32 	%f90, [%rd58+12292];
	ld.global.f32 	%f91, [%rd58+12296];
	ld.global.f32 	%f92, [%rd58+12300];
	st.global.f32 	[%rd59+12288], %f89;
	st.global.f32 	[%rd59+12292], %f90;
	st.global.f32 	[%rd59+12296], %f91;
	st.global.f32 	[%rd59+12300], %f92;
	add.s32 	%r66, %r66, 8;
	add.s64 	%rd70, %rd70, 16384;
	add.s32 	%r65, %r65, 1024;
	setp.eq.s32 	%p30, %r66, 0;
	@%p30 bra 	$L__BB12_49;
	bra.uni 	$L__BB12_48;
$L__BB12_49:
	setp.eq.s32 	%p31, %r10, 0;
	@%p31 bra 	$L__BB12_57;
	and.b32  	%r22, %r40, 3;
	setp.lt.u32 	%p32, %r10, 4;
	@%p32 bra 	$L__BB12_52;
	shl.b32 	%r57, %r69, 7;
	add.s32 	%r58, %r57, %r4;
	mul.wide.s32 	%rd60, %r58, 16;
	add.s64 	%rd61, %rd7, %rd60;
	add.s64 	%rd62, %rd8, %rd60;
	ld.global.f32 	%f93, [%rd61];
	ld.global.f32 	%f94, [%rd61+4];
	ld.global.f32 	%f95, [%rd61+8];
	ld.global.f32 	%f96, [%rd61+12];
	st.global.f32 	[%rd62], %f93;
	st.global.f32 	[%rd62+4], %f94;
	st.global.f32 	[%rd62+8], %f95;
	st.global.f32 	[%rd62+12], %f96;
	ld.global.f32 	%f97, [%rd61+2048];
	ld.global.f32 	%f98, [%rd61+2052];
	ld.global.f32 	%f99, [%rd61+2056];
	ld.global.f32 	%f100, [%rd61+2060];
	st.global.f32 	[%rd62+2048], %f97;
	st.global.f32 	[%rd62+2052], %f98;
	st.global.f32 	[%rd62+2056], %f99;
	st.global.f32 	[%rd62+2060], %f100;
	ld.global.f32 	%f101, [%rd61+4096];
	ld.global.f32 	%f102, [%rd61+4100];
	ld.global.f32 	%f103, [%rd61+4104];
	ld.global.f32 	%f104, [%rd61+4108];
	st.global.f32 	[%rd62+4096], %f101;
	st.global.f32 	[%rd62+4100], %f102;
	st.global.f32 	[%rd62+4104], %f103;
	st.global.f32 	[%rd62+4108], %f104;
	ld.global.f32 	%f105, [%rd61+6144];
	ld.global.f32 	%f106, [%rd61+6148];
	ld.global.f32 	%f107, [%rd61+6152];
	ld.global.f32 	%f108, [%rd61+6156];
	st.global.f32 	[%rd62+6144], %f105;
	st.global.f32 	[%rd62+6148], %f106;
	st.global.f32 	[%rd62+6152], %f107;
	st.global.f32 	[%rd62+6156], %f108;
	add.s32 	%r69, %r69, 4;
$L__BB12_52:
	setp.eq.s32 	%p33, %r22, 0;
	@%p33 bra 	$L__BB12_57;
	setp.eq.s32 	%p34, %r22, 1;
	@%p34 bra 	$L__BB12_55;
	shl.b32 	%r59, %r69, 7;
	add.s32 	%r60, %r59, %r4;
	mul.wide.s32 	%rd63, %r60, 16;
	add.s64 	%rd64, %rd7, %rd63;
	add.s64 	%rd65, %rd8, %rd63;
	ld.global.f32 	%f109, [%rd64];
	ld.global.f32 	%f110, [%rd64+4];
	ld.global.f32 	%f111, [%rd64+8];
	ld.global.f32 	%f112, [%rd64+12];
	st.global.f32 	[%rd65], %f109;
	st.global.f32 	[%rd65+4], %f110;
	st.global.f32 	[%rd65+8], %f111;
	st.global.f32 	[%rd65+12], %f112;
	ld.global.f32 	%f113, [%rd64+2048];
	ld.global.f32 	%f114, [%rd64+2052];
	ld.global.f32 	%f115, [%rd64+2056];
	ld.global.f32 	%f116, [%rd64+2060];
	st.global.f32 	[%rd65+2048], %f113;
	st.global.f32 	[%rd65+2052], %f114;
	st.global.f32 	[%rd65+2056], %f115;
	st.global.f32 	[%rd65+2060], %f116;
	add.s32 	%r69, %r69, 2;
$L__BB12_55:
	and.b32  	%r61, %r40, 1;
	setp.eq.b32 	%p35, %r61, 1;
	not.pred 	%p36, %p35;
	@%p36 bra 	$L__BB12_57;
	shl.b32 	%r62, %r69, 7;
	add.s32 	%r63, %r62, %r4;
	mul.wide.s32 	%rd66, %r63, 16;
	add.s64 	%rd67, %rd7, %rd66;
	add.s64 	%rd68, %rd8, %rd66;
	ld.global.f32 	%f117, [%rd67];
	ld.global.f32 	%f118, [%rd67+4];
	ld.global.f32 	%f119, [%rd67+8];
	ld.global.f32 	%f120, [%rd67+12];
	st.global.f32 	[%rd68], %f117;
	st.global.f32 	[%rd68+4], %f118;
	st.global.f32 	[%rd68+8], %f119;
	st.global.f32 	[%rd68+12], %f120;
$L__BB12_57:
	ret;

}
	// .globl	_ZN3cub18CUB_300001_SM_10006detail9transform16transform_kernelINS2_10policy_hubILb1EN4cuda3std3__45tupleIJN6thrust24THRUST_300001_SM_1000_NS7pointerI4BodyNSA_8cuda_cub3tagENSA_11use_defaultESF_EEEEEE10policy1000EiNS7_10__identityEPSC_JSL_EEEvT0_iT1_T2_DpNS2_10kernel_argIT3_EE
.visible .entry _ZN3cub18CUB_300001_SM_10006detail9transform16transform_kernelINS2_10policy_hubILb1EN4cuda3std3__45tupleIJN6thrust24THRUST_300001_SM_1000_NS7pointerI4BodyNSA_8cuda_cub3tagENSA_11use_defaultESF_EEEEEE10policy1000EiNS7_10__identityEPSC_JSL_EEEvT0_iT1_T2_DpNS2_10kernel_argIT3_EE(
	.param .u32 _ZN3cub18CUB_300001_SM_10006detail9transform16transform_kernelINS2_10policy_hubILb1EN4cuda3std3__45tupleIJN6thrust24THRUST_300001_SM_1000_NS7pointerI4BodyNSA_8cuda_cub3tagENSA_11use_defaultESF_EEEEEE10policy1000EiNS7_10__identityEPSC_JSL_EEEvT0_iT1_T2_DpNS2_10kernel_argIT3_EE_param_0,
	.param .u32 _ZN3cub18CUB_300001_SM_10006detail9transform16transform_kernelINS2_10policy_hubILb1EN4cuda3std3__45tupleIJN6thrust24THRUST_300001_SM_1000_NS7pointerI4BodyNSA_8cuda_cub3tagENSA_11use_defaultESF_EEEEEE10policy1000EiNS7_10__identityEPSC_JSL_EEEvT0_iT1_T2_DpNS2_10kernel_argIT3_EE_param_1,
	.param .align 1 .b8 _ZN3cub18CUB_300001_SM_10006detail9transform16transform_kernelINS2_10policy_hubILb1EN4cuda3std3__45tupleIJN6thrust24THRUST_300001_SM_1000_NS7pointerI4BodyNSA_8cuda_cub3tagENSA_11use_defaultESF_EEEEEE10policy1000EiNS7_10__identityEPSC_JSL_EEEvT0_iT1_T2_DpNS2_10kernel_argIT3_EE_param_2[1],
	.param .u64 .ptr .align 1 _ZN3cub18CUB_300001_SM_10006detail9transform16transform_kernelINS2_10policy_hubILb1EN4cuda3std3__45tupleIJN6thrust24THRUST_300001_SM_1000_NS7pointerI4BodyNSA_8cuda_cub3tagENSA_11use_defaultESF_EEEEEE10policy1000EiNS7_10__identityEPSC_JSL_EEEvT0_iT1_T2_DpNS2_10kernel_argIT3_EE_param_3,
	.param .align 8 .b8 _ZN3cub18CUB_300001_SM_10006detail9transform16transform_kernelINS2_10policy_hubILb1EN4cuda3std3__45tupleIJN6thrust24THRUST_300001_SM_1000_NS7pointerI4BodyNSA_8cuda_cub3tagENSA_11use_defaultESF_EEEEEE10policy1000EiNS7_10__identityEPSC_JSL_EEEvT0_iT1_T2_DpNS2_10kernel_argIT3_EE_param_4[16]
)
.maxntid 128
{
	.reg .pred 	%p<37>;
	.reg .b32 	%r<77>;
	.reg .b32 	%f<121>;
	.reg .b64 	%rd<65>;

	ld.param.u32 	%r43, [_ZN3cub18CUB_300001_SM_10006detail9transform16transform_kernelINS2_10policy_hubILb1EN4cuda3std3__45tupleIJN6thrust24THRUST_300001_SM_1000_NS7pointerI4BodyNSA_8cuda_cub3tagENSA_11use_defaultESF_EEEEEE10policy1000EiNS7_10__identityEPSC_JSL_EEEvT0_iT1_T2_DpNS2_10kernel_argIT3_EE_param_0];
	ld.param.u64 	%rd14, [_ZN3cub18CUB_300001_SM_10006detail9transform16transform_kernelINS2_10policy_hubILb1EN4cuda3std3__45tupleIJN6thrust24THRUST_300001_SM_1000_NS7pointerI4BodyNSA_8cuda_cub3tagENSA_11use_defaultESF_EEEEEE10policy1000EiNS7_10__identityEPSC_JSL_EEEvT0_iT1_T2_DpNS2_10kernel_argIT3_EE_param_4];
	ld.param.u32 	%r42, [_ZN3cub18CUB_300001_SM_10006detail9transform16transform_kernelINS2_10policy_hubILb1EN4cuda3std3__45tupleIJN6thrust24THRUST_300001_SM_1000_NS7pointerI4BodyNSA_8cuda_cub3tagENSA_11use_defaultESF_EEEEEE10policy1000EiNS7_10__identityEPSC_JSL_EEEvT0_iT1_T2_DpNS2_10kernel_argIT3_EE_param_1];
	ld.param.u64 	%rd15, [_ZN3cub18CUB_300001_SM_10006detail9transform16transform_kernelINS2_10policy_hubILb1EN4cuda3std3__45tupleIJN6thrust24THRUST_300001_SM_1000_NS7pointerI4BodyNSA_8cuda_cub3tagENSA_11use_defaultESF_EEEEEE10policy1000EiNS7_10__identityEPSC_JSL_EEEvT0_iT1_T2_DpNS2_10kernel_argIT3_EE_param_3];
	cvta.to.global.u64 	%rd1, %rd15;
	cvta.to.global.u64 	%rd2, %rd14;
	shl.b32 	%r1, %r42, 7;
	mov.u32 	%r44, %ctaid.x;
	mul.lo.s32 	%r2, %r1, %r44;
	sub.s32 	%r3, %r43, %r2;
	min.s32 	%r4, %r1, %r3;
	shl.b32 	%r5, %r4, 4;
	mov.u32 	%r6, %tid.x;
	shl.b32 	%r67, %r6, 7;
	setp.ge.s32 	%p1, %r67, %r5;
	@%p1 bra 	$L__BB13_3;
	mul.wide.u32 	%rd16, %r6, 128;
	add.s64 	%rd17, %rd2, %rd16;
	mul.wide.s32 	%rd18, %r2, 16;
	add.s64 	%rd63, %rd17, %rd18;
$L__BB13_2:
	.pragma "nounroll";
	// begin inline asm
	prefetch.global.L2 [%rd63];
	// end inline asm
	add.s32 	%r67, %r67, 16384;
	add.s64 	%rd63, %rd63, 16384;
	setp.lt.s32 	%p2, %r67, %r5;
	@%p2 bra 	$L__BB13_2;
$L__BB13_3:
	mul.wide.s32 	%rd20, %r2, 16;
	add.s64 	%rd6, %rd2, %rd20;
	add.s64 	%rd7, %rd1, %rd20;
	setp.gt.s32 	%p3, %r1, %r3;
	@%p3 bra 	$L__BB13_16;
	setp.lt.s32 	%p4, %r42, 1;
	@%p4 bra 	$L__BB13_57;
	and.b32  	%r10, %r42, 7;
	setp.lt.u32 	%p5, %r42, 8;
	mov.b32 	%r74, 0;
	@%p5 bra 	$L__BB13_8;
	and.b32  	%r74, %r42, 2147483640;
	neg.s32 	%r69, %r74;
	mul.wide.u32 	%rd21, %r6, 16;
	add.s64 	%rd22, %rd20, %rd21;
	or.b64  	%rd64, %rd22, 12;
	add.s32 	%r68, %r6, 128;
$L__BB13_7:
	.pragma "nounroll";
	mul.wide.s32 	%rd23, %r68, 16;
	add.s64 	%rd24, %rd20, %rd23;
	add.s64 	%rd25, %rd2, %rd64;
	ld.global.f32 	%f1, [%rd25+-12];
	ld.global.f32 	%f2, [%rd25+-8];
	ld.global.f32 	%f3, [%rd25+-4];
	ld.global.f32 	%f4, [%rd25];
	add.s64 	%rd26, %rd1, %rd64;
	st.global.f32 	[%rd26+-12], %f1;
	st.global.f32 	[%rd26+-8], %f2;
	st.global.f32 	[%rd26+-4], %f3;
	st.global.f32 	[%rd26], %f4;
	add.s64 	%rd27, %rd2, %rd24;
	ld.global.f32 	%f5, [%rd27];
	ld.global.f32 	%f6, [%rd27+4];
	ld.global.f32 	%f7, [%rd27+8];
	ld.global.f32 	%f8, [%rd27+12];
	add.s64 	%rd28, %rd1, %rd24;
	st.global.f32 	[%rd28], %f5;
	st.global.f32 	[%rd28+4], %f6;
	st.global.f32 	[%rd28+8], %f7;
	st.global.f32 	[%rd28+12], %f8;
	ld.global.f32 	%f9, [%rd27+2048];
	ld.global.f32 	%f10, [%rd27+2052];
	ld.global.f32 	%f11, [%rd27+2056];
	ld.global.f32 	%f12, [%rd27+2060];
	st.global.f32 	[%rd28+2048], %f9;
	st.global.f32 	[%rd28+2052], %f10;
	st.global.f32 	[%rd28+2056], %f11;
	st.global.f32 	[%rd28+2060], %f12;
	ld.global.f32 	%f13, [%rd27+4096];
	ld.global.f32 	%f14, [%rd27+4100];
	ld.global.f32 	%f15, [%rd27+4104];
	ld.global.f32 	%f16, [%rd27+4108];
	st.global.f32 	[%rd28+4096], %f13;
	st.global.f32 	[%rd28+4100], %f14;
	st.global.f32 	[%rd28+4104], %f15;
	st.global.f32 	[%rd28+4108], %f16;
	ld.global.f32 	%f17, [%rd27+6144];
	ld.global.f32 	%f18, [%rd27+6148];
	ld.global.f32 	%f19, [%rd27+6152];
	ld.global.f32 	%f20, [%rd27+6156];
	st.global.f32 	[%rd28+6144], %f17;
	st.global.f32 	[%rd28+6148], %f18;
	st.global.f32 	[%rd28+6152], %f19;
	st.global.f32 	[%rd28+6156], %f20;
	ld.global.f32 	%f21, [%rd27+8192];
	ld.global.f32 	%f22, [%rd27+8196];
	ld.global.f32 	%f23, [%rd27+8200];
	ld.global.f32 	%f24, [%rd27+8204];
	st.global.f32 	[%rd28+8192], %f21;
	st.global.f32 	[%rd28+8196], %f22;
	st.global.f32 	[%rd28+8200], %f23;
	st.global.f32 	[%rd28+8204], %f24;
	ld.global.f32 	%f25, [%rd27+10240];
	ld.global.f32 	%f26, [%rd27+10244];
	ld.global.f32 	%f27, [%rd27+10248];
	ld.global.f32 	%f28, [%rd27+10252];
	st.global.f32 	[%rd28+10240], %f25;
	st.global.f32 	[%rd28+10244], %f26;
	st.global.f32 	[%rd28+10248], %f27;
	st.global.f32 	[%rd28+10252], %f28;
	ld.global.f32 	%f29, [%rd27+12288];
	ld.global.f32 	%f30, [%rd27+12292];
	ld.global.f32 	%f31, [%rd27+12296];
	ld.global.f32 	%f32, [%rd27+12300];
	st.global.f32 	[%rd28+12288], %f29;
	st.global.f32 	[%rd28+12292], %f30;
	st.global.f32 	[%rd28+12296], %f31;
	st.global.f32 	[%rd28+12300], %f32;
	add.s32 	%r69, %r69, 8;
	add.s64 	%rd64, %rd64, 16384;
	add.s32 	%r68, %r68, 1024;
	setp.eq.s32 	%p6, %r69, 0;
	@%p6 bra 	$L__BB13_8;
	bra.uni 	$L__BB13_7;
$L__BB13_8:
	setp.eq.s32 	%p7, %r10, 0;
	@%p7 bra 	$L__BB13_57;
	and.b32  	%r37, %r42, 3;
	setp.lt.u32 	%p8, %r10, 4;
	@%p8 bra 	$L__BB13_11;
	shl.b32 	%r46, %r74, 7;
	add.s32 	%r47, %r46, %r6;
	mul.wide.s32 	%rd29, %r47, 16;
	add.s64 	%rd30, %rd6, %rd29;
	ld.global.f32 	%f33, [%rd30];
	ld.global.f32 	%f34, [%rd30+4];
	ld.global.f32 	%f35, [%rd30+8];
	ld.global.f32 	%f36, [%rd30+12];
	add.s64 	%rd31, %rd7, %rd29;
	st.global.f32 	[%rd31], %f33;
	st.global.f32 	[%rd31+4], %f34;
	st.global.f32 	[%rd31+8], %f35;
	st.global.f32 	[%rd31+12], %f36;
	ld.global.f32 	%f37, [%rd30+2048];
	ld.global.f32 	%f38, [%rd30+2052];
	ld.global.f32 	%f39, [%rd30+2056];
	ld.global.f32 	%f40, [%rd30+2060];
	st.global.f32 	[%rd31+2048], %f37;
	st.global.f32 	[%rd31+2052], %f38;
	st.global.f32 	[%rd31+2056], %f39;
	st.global.f32 	[%rd31+2060], %f40;
	ld.global.f32 	%f41, [%rd30+4096];
	ld.global.f32 	%f42, [%rd30+4100];
	ld.global.f32 	%f43, [%rd30+4104];
	ld.global.f32 	%f44, [%rd30+4108];
	st.global.f32 	[%rd31+4096], %f41;
	st.global.f32 	[%rd31+4100], %f42;
	st.global.f32 	[%rd31+4104], %f43;
	st.global.f32 	[%rd31+4108], %f44;
	ld.global.f32 	%f45, [%rd30+6144];
	ld.global.f32 	%f46, [%rd30+6148];
	ld.global.f32 	%f47, [%rd30+6152];
	ld.global.f32 	%f48, [%rd30+6156];
	st.global.f32 	[%rd31+6144], %f45;
	st.global.f32 	[%rd31+6148], %f46;
	st.global.f32 	[%rd31+6152], %f47;
	st.global.f32 	[%rd31+6156], %f48;
	add.s32 	%r74, %r74, 4;
$L__BB13_11:
	setp.eq.s32 	%p9, %r37, 0;
	@%p9 bra 	$L__BB13_57;
	setp.eq.s32 	%p10, %r37, 1;
	@%p10 bra 	$L__BB13_14;
	shl.b32 	%r48, %r74, 7;
	add.s32 	%r49, %r48, %r6;
	mul.wide.s32 	%rd32, %r49, 16;
	add.s64 	%rd33, %rd6, %rd32;
	ld.global.f32 	%f49, [%rd33];
	ld.global.f32 	%f50, [%rd33+4];
	ld.global.f32 	%f51, [%rd33+8];
	ld.global.f32 	%f52, [%rd33+12];
	add.s64 	%rd34, %rd7, %rd32;
	st.global.f32 	[%rd34], %f49;
	st.global.f32 	[%rd34+4], %f50;
	st.global.f32 	[%rd34+8], %f51;
	st.global.f32 	[%rd34+12], %f52;
	ld.global.f32 	%f53, [%rd33+2048];
	ld.global.f32 	%f54, [%rd33+2052];
	ld.global.f32 	%f55, [%rd33+2056];
	ld.global.f32 	%f56, [%rd33+2060];
	st.global.f32 	[%rd34+2048], %f53;
	st.global.f32 	[%rd34+2052], %f54;
	st.global.f32 	[%rd34+2056], %f55;
	st.global.f32 	[%rd34+2060], %f56;
	add.s32 	%r74, %r74, 2;
$L__BB13_14:
	and.b32  	%r50, %r42, 1;
	setp.eq.b32 	%p11, %r50, 1;
	not.pred 	%p12, %p11;
	@%p12 bra 	$L__BB13_57;
	shl.b32 	%r51, %r74, 7;
	add.s32 	%r52, %r51, %r6;
	mul.wide.s32 	%rd35, %r52, 16;
	add.s64 	%rd36, %rd6, %rd35;
	ld.global.f32 	%f57, [%rd36];
	ld.global.f32 	%f58, [%rd36+4];
	ld.global.f32 	%f59, [%rd36+8];
	ld.global.f32 	%f60, [%rd36+12];
	add.s64 	%rd37, %rd7, %rd35;
	st.global.f32 	[%rd37], %f57;
	st.global.f32 	[%rd37+4], %f58;
	st.global.f32 	[%rd37+8], %f59;
	st.global.f32 	[%rd37+12], %f60;
	bra.uni 	$L__BB13_57;
$L__BB13_16:
	setp.lt.s32 	%p13, %r42, 1;
	@%p13 bra 	$L__BB13_57;
	and.b32  	%r14, %r42, 7;
	setp.lt.u32 	%p14, %r42, 8;
	mov.b32 	%r71, 0;
	@%p14 bra 	$L__BB13_36;
	and.b32  	%r71, %r42, 2147483640;
	mov.b32 	%r70, 0;
$L__BB13_19:
	.pragma "nounroll";
	shl.b32 	%r55, %r70, 7;
	add.s32 	%r21, %r55, %r6;
	setp.ge.s32 	%p15, %r21, %r4;
	@%p15 bra 	$L__BB13_21;
	mul.wide.u32 	%rd38, %r21, 16;
	add.s64 	%rd39, %rd6, %rd38;
	ld.global.f32 	%f61, [%rd39];
	ld.global.f32 	%f62, [%rd39+4];
	ld.global.f32 	%f63, [%rd39+8];
	ld.global.f32 	%f64, [%rd39+12];
	add.s64 	%rd40, %rd7, %rd38;
	st.global.f32 	[%rd40], %f61;
	st.global.f32 	[%rd40+4], %f62;
	st.global.f32 	[%rd40+8], %f63;
	st.global.f32 	[%rd40+12], %f64;
$L__BB13_21:
	add.s32 	%r56, %r21, 128;
	setp.ge.s32 	%p16, %r56, %r4;
	mul.wide.s32 	%rd41, %r56, 16;
	add.s64 	%rd12, %rd6, %rd41;
	add.s64 	%rd13, %rd7, %rd41;
	@%p16 bra 	$L__BB13_23;
	ld.global.f32 	%f65, [%rd12];
	ld.global.f32 	%f66, [%rd12+4];
	ld.global.f32 	%f67, [%rd12+8];
	ld.global.f32 	%f68, [%rd12+12];
	st.global.f32 	[%rd13], %f65;
	st.global.f32 	[%rd13+4], %f66;
	st.global.f32 	[%rd13+8], %f67;
	st.global.f32 	[%rd13+12], %f68;
$L__BB13_23:
	add.s32 	%r57, %r21, 256;
	setp.ge.s32 	%p17, %r57, %r4;
	@%p17 bra 	$L__BB13_25;
	ld.global.f32 	%f69, [%rd12+2048];
	ld.global.f32 	%f70, [%rd12+2052];
	ld.global.f32 	%f71, [%rd12+2056];
	ld.global.f32 	%f72, [%rd12+2060];
	st.global.f32 	[%rd13+2048], %f69;
	st.global.f32 	[%rd13+2052], %f70;
	st.global.f32 	[%rd13+2056], %f71;
	st.global.f32 	[%rd13+2060], %f72;
$L__BB13_25:
	add.s32 	%r58, %r21, 384;
	setp.ge.s32 	%p18, %r58, %r4;
	@%p18 bra 	$L__BB13_27;
	ld.global.f32 	%f73, [%rd12+4096];
	ld.global.f32 	%f74, [%rd12+4100];
	ld.global.f32 	%f75, [%rd12+4104];
	ld.global.f32 	%f76, [%rd12+4108];
	st.global.f32 	[%rd13+4096], %f73;
	st.global.f32 	[%rd13+4100], %f74;
	st.global.f32 	[%rd13+4104], %f75;
	st.global.f32 	[%rd13+4108], %f76;
$L__BB13_27:
	add.s32 	%r59, %r21, 512;
	setp.ge.s32 	%p19, %r59, %r4;
	@%p19 bra 	$L__BB13_29;
	ld.global.f32 	%f77, [%rd12+6144];
	ld.global.f32 	%f78, [%rd12+6148];
	ld.global.f32 	%f79, [%rd12+6152];
	ld.global.f32 	%f80, [%rd12+6156];
	st.global.f32 	[%rd13+6144], %f77;
	st.global.f32 	[%rd13+6148], %f78;
	st.global.f32 	[%rd13+6152], %f79;
	st.global.f32 	[%rd13+6156], %f80;
$L__BB13_29:
	add.s32 	%r60, %r21, 640;
	setp.ge.s32 	%p20, %r60, %r4;
	@%p20 bra 	$L__BB13_31;
	ld.global.f32 	%f81, [%rd12+8192];
	ld.global.f32 	%f82, [%rd12+8196];
	ld.global.f32 	%f83, [%rd12+8200];
	ld.global.f32 	%f84, [%rd12+8204];
	st.global.f32 	[%rd13+8192], %f81;
	st.global.f32 	[%rd13+8196], %f82;
	st.global.f32 	[%rd13+8200], %f83;
	st.global.f32 	[%rd13+8204], %f84;
$L__BB13_31:
	add.s32 	%r61, %r21, 768;
	setp.ge.s32 	%p21, %r61, %r4;
	@%p21 bra 	$L__BB13_33;
	ld.global.f32 	%f85, [%rd12+10240];
	ld.global.f32 	%f86, [%rd12+10244];
	ld.global.f32 	%f87, [%rd12+10248];
	ld.global.f32 	%f88, [%rd12+10252];
	st.global.f32 	[%rd13+10240], %f85;
	st.global.f32 	[%rd13+10244], %f86;
	st.global.f32 	[%rd13+10248], %f87;
	st.global.f32 	[%rd13+10252], %f88;
$L__BB13_33:
	add.s32 	%r62, %r21, 896;
	setp.ge.s32 	%p22, %r62, %r4;
	@%p22 bra 	$L__BB13_35;
	ld.global.f32 	%f89, [%rd12+12288];
	ld.global.f32 	%f90, [%rd12+12292];
	ld.global.f32 	%f91, [%rd12+12296];
	ld.global.f32 	%f92, [%rd12+12300];
	st.global.f32 	[%rd13+12288], %f89;
	st.global.f32 	[%rd13+12292], %f90;
	st.global.f32 	[%rd13+12296], %f91;
	st.global.f32 	[%rd13+12300], %f92;
$L__BB13_35:
	add.s32 	%r70, %r70, 8;
	setp.ne.s32 	%p23, %r70, %r71;
	@%p23 bra 	$L__BB13_19;
$L__BB13_36:
	setp.eq.s32 	%p24, %r14, 0;
	@%p24 bra 	$L__BB13_57;
	and.b32  	%r24, %r42, 3;
	setp.lt.u32 	%p25, %r14, 4;
	@%p25 bra 	$L__BB13_47;
	shl.b32 	%r63, %r71, 7;
	add.s32 	%r25, %r63, %r6;
	setp.ge.s32 	%p26, %r25, %r4;
	@%p26 bra 	$L__BB13_40;
	mul.wide.s32 	%rd42, %r25, 16;
	add.s64 	%rd43, %rd6, %rd42;
	ld.global.f32 	%f93, [%rd43];
	ld.global.f32 	%f94, [%rd43+4];
	ld.global.f32 	%f95, [%rd43+8];
	ld.global.f32 	%f96, [%rd43+12];
	add.s64 	%rd44, %rd7, %rd42;
	st.global.f32 	[%rd44], %f93;
	st.global.f32 	[%rd44+4], %f94;
	st.global.f32 	[%rd44+8], %f95;
	st.global.f32 	[%rd44+12], %f96;
$L__BB13_40:
	add.s32 	%r26, %r25, 128;
	setp.ge.s32 	%p27, %r26, %r4;
	@%p27 bra 	$L__BB13_42;
	mul.wide.s32 	%rd45, %r26, 16;
	add.s64 	%rd46, %rd6, %rd45;
	ld.global.f32 	%f97, [%rd46];
	ld.global.f32 	%f98, [%rd46+4];
	ld.global.f32 	%f99, [%rd46+8];
	ld.global.f32 	%f100, [%rd46+12];
	add.s64 	%rd47, %rd7, %rd45;
	st.global.f32 	[%rd47], %f97;
	st.global.f32 	[%rd47+4], %f98;
	st.global.f32 	[%rd47+8], %f99;
	st.global.f32 	[%rd47+12], %f100;
$L__BB13_42:
	add.s32 	%r27, %r25, 256;
	setp.ge.s32 	%p28, %r27, %r4;
	@%p28 bra 	$L__BB13_44;
	mul.wide.s32 	%rd48, %r27, 16;
	add.s64 	%rd49, %rd6, %rd48;
	ld.global.f32 	%f101, [%rd49];
	ld.global.f32 	%f102, [%rd49+4];
	ld.global.f32 	%f103, [%rd49+8];
	ld.global.f32 	%f104, [%rd49+12];
	add.s64 	%rd50, %rd7, %rd48;
	st.global.f32 	[%rd50], %f101;
	st.global.f32 	[%rd50+4], %f102;
	st.global.f32 	[%rd50+8], %f103;
	st.global.f32 	[%rd50+12], %f104;
$L__BB13_44:
	add.s32 	%r28, %r25, 384;
	setp.ge.s32 	%p29, %r28, %r4;
	@%p29 bra 	$L__BB13_46;
	mul.wide.s32 	%rd51, %r28, 16;
	add.s64 	%rd52, %rd6, %rd51;
	ld.global.f32 	%f105, [%rd52];
	ld.global.f32 	%f106, [%rd52+4];
	ld.global.f32 	%f107, [%rd52+8];
	ld.global.f32 	%f108, [%rd52+12];
	add.s64 	%rd53, %rd7, %rd51;
	st.global.f32 	[%rd53], %f105;
	st.global.f32 	[%rd53+4], %f106;
	st.global.f32 	[%rd53+8], %f107;
	st.global.f32 	[%rd53+12], %f108;
$L__BB13_46:
	add.s32 	%r71, %r71, 4;
$L__BB13_47:
	setp.eq.s32 	%p30, %r24, 0;
	@%p30 bra 	$L__BB13_57;
	setp.eq.s32 	%p31, %r24, 1;
	@%p31 bra 	$L__BB13_54;
	shl.b32 	%r64, %r71, 7;
	add.s32 	%r31, %r64, %r6;
	setp.ge.s32 	%p32, %r31, %r4;
	@%p32 bra 	$L__BB13_51;
	mul.wide.s32 	%rd54, %r31, 16;
	add.s64 	%rd55, %rd6, %rd54;
	ld.global.f32 	%f109, [%rd55];
	ld.global.f32 	%f110, [%rd55+4];
	ld.global.f32 	%f111, [%rd55+8];
	ld.global.f32 	%f112, [%rd55+12];
	add.s64 	%rd56, %rd7, %rd54;
	st.global.f32 	[%rd56], %f109;
	st.global.f32 	[%rd56+4], %f110;
	st.global.f32 	[%rd56+8], %f111;
	st.global.f32 	[%rd56+12], %f112;
$L__BB13_51:
	add.s32 	%r32, %r31, 128;
	setp.ge.s32 	%p33, %r32, %r4;
	@%p33 bra 	$L__BB13_53;
	mul.wide.s32 	%rd57, %r32, 16;
	add.s64 	%rd58, %rd6, %rd57;
	ld.global.f32 	%f113, [%rd58];
	ld.global.f32 	%f114, [%rd58+4];
	ld.global.f32 	%f115, [%rd58+8];
	ld.global.f32 	%f116, [%rd58+12];
	add.s64 	%rd59, %rd7, %rd57;
	st.global.f32 	[%rd59], %f113;
	st.global.f32 	[%rd59+4], %f114;
	st.global.f32 	[%rd59+8], %f115;
	st.global.f32 	[%rd59+12], %f116;
$L__BB13_53:
	add.s32 	%r71, %r71, 2;
$L__BB13_54:
	and.b32  	%r65, %r42, 1;
	setp.eq.b32 	%p34, %r65, 1;
	not.pred 	%p35, %p34;
	@%p35 bra 	$L__BB13_57;
	shl.b32 	%r66, %r71, 7;
	add.s32 	%r35, %r66, %r6;
	setp.ge.s32 	%p36, %r35, %r4;
	@%p36 bra 	$L__BB13_57;
	mul.wide.s32 	%rd60, %r35, 16;
	add.s64 	%rd61, %rd6, %rd60;
	ld.global.f32 	%f117, [%rd61];
	ld.global.f32 	%f118, [%rd61+4];
	ld.global.f32 	%f119, [%rd61+8];
	ld.global.f32 	%f120, [%rd61+12];
	add.s64 	%rd62, %rd7, %rd60;
	st.global.f32 	[%rd62], %f117;
	st.global.f32 	[%rd62+4], %f118;
	st.global.f32 	[%rd62+8], %f119;
	st.global.f32 	[%rd62+12], %f120;
$L__BB13_57:
	ret;

}
	// .globl	_ZN3cub18CUB_300001_SM_10006detail9transform16transform_kernelINS2_10policy_hubILb1EN4cuda3std3__45tupleIJN6thrust24THRUST_300001_SM_1000_NS7pointerI4BodyNSA_8cuda_cub3tagENSA_11use_defaultESF_EEEEEE10policy1000ElNS7_10__identityEPSC_JSL_EEEvT0_iT1_T2_DpNS2_10kernel_argIT3_EE
.visible .entry _ZN3cub18CUB_300001_SM_10006detail9transform16transform_kernelINS2_10policy_hubILb1EN4cuda3std3__45tupleIJN6thrust24THRUST_300001_SM_1000_NS7pointerI4BodyNSA_8cuda_cub3tagENSA_11use_defaultESF_EEEEEE10policy1000ElNS7_10__identityEPSC_JSL_EEEvT0_iT1_T2_DpNS2_10kernel_argIT3_EE(
	.param .u64 _ZN3cub18CUB_300001_SM_10006detail9transform16transform_kernelINS2_10policy_hubILb1EN4cuda3std3__45tupleIJN6thrust24THRUST_300001_SM_1000_NS7pointerI4BodyNSA_8cuda_cub3tagENSA_11use_defaultESF_EEEEEE10policy1000ElNS7_10__identityEPSC_JSL_EEEvT0_iT1_T2_DpNS2_10kernel_argIT3_EE_param_0,
	.param .u32 _ZN3cub18CUB_300001_SM_10006detail9transform16transform_kernelINS2_10policy_hubILb1EN4cuda3std3__45tupleIJN6thrust24THRUST_300001_SM_1000_NS7pointerI4BodyNSA_8cuda_cub3tagENSA_11use_defaultESF_EEEEEE10policy1000ElNS7_10__identityEPSC_JSL_EEEvT0_iT1_T2_DpNS2_10kernel_argIT3_EE_param_1,
	.param .align 1 .b8 _ZN3cub18CUB_300001_SM_10006detail9transform16transform_kernelINS2_10policy_hubILb1EN4cuda3std3__45tupleIJN6thrust24THRUST_300001_SM_1000_NS7pointerI4BodyNSA_8cuda_cub3tagENSA_11use_defaultESF_EEEEEE10policy1000ElNS7_10__identityEPSC_JSL_EEEvT0_iT1_T2_DpNS2_10kernel_argIT3_EE_param_2[1],
	.param .u64 .ptr .align 1 _ZN3cub18CUB_300001_SM_10006detail9transform16transform_kernelINS2_10policy_hubILb1EN4cuda3std3__45tupleIJN6thrust24THRUST_300001_SM_1000_NS7pointerI4BodyNSA_8cuda_cub3tagENSA_11use_defaultESF_EEEEEE10policy1000ElNS7_10__identityEPSC_JSL_EEEvT0_iT1_T2_DpNS2_10kernel_argIT3_EE_param_3,
	.param .align 8 .b8 _ZN3cub18CUB_300001_SM_10006detail9transform16transform_kernelINS2_10policy_hubILb1EN4cuda3std3__45tupleIJN6thrust24THRUST_300001_SM_1000_NS7pointerI4BodyNSA_8cuda_cub3tagENSA_11use_defaultESF_EEEEEE10policy1000ElNS7_10__identityEPSC_JSL_EEEvT0_iT1_T2_DpNS2_10kernel_argIT3_EE_param_4[16]
)
.maxntid 128
{
	.reg .pred 	%p<37>;
	.reg .b32 	%r<74>;
	.reg .b32 	%f<121>;
	.reg .b64 	%rd<71>;

	ld.param.u64 	%rd15, [_ZN3cub18CUB_300001_SM_10006detail9transform16transform_kernelINS2_10policy_hubILb1EN4cuda3std3__45tupleIJN6thrust24THRUST_300001_SM_1000_NS7pointerI4BodyNSA_8cuda_cub3tagENSA_11use_defaultESF_EEEEEE10policy1000ElNS7_10__identityEPSC_JSL_EEEvT0_iT1_T2_DpNS2_10kernel_argIT3_EE_param_0];
	ld.param.u64 	%rd16, [_ZN3cub18CUB_300001_SM_10006detail9transform16transform_kernelINS2_10policy_hubILb1EN4cuda3std3__45tupleIJN6thrust24THRUST_300001_SM_1000_NS7pointerI4BodyNSA_8cuda_cub3tagENSA_11use_defaultESF_EEEEEE10policy1000ElNS7_10__identityEPSC_JSL_EEEvT0_iT1_T2_DpNS2_10kernel_argIT3_EE_param_4];
	ld.param.u32 	%r40, [_ZN3cub18CUB_300001_SM_10006detail9transform16transform_kernelINS2_10policy_hubILb1EN4cuda3std3__45tupleIJN6thrust24THRUST_300001_SM_1000_NS7pointerI4BodyNSA_8cuda_cub3tagENSA_11use_defaultESF_EEEEEE10policy1000ElNS7_10__identityEPSC_JSL_EEEvT0_iT1_T2_DpNS2_10kernel_argIT3_EE_param_1];
	ld.param.u64 	%rd17, [_ZN3cub18CUB_300001_SM_10006detail9transform16transform_kernelINS2_10policy_hubILb1EN4cuda3std3__45tupleIJN6thrust24THRUST_300001_SM_1000_NS7pointerI4BodyNSA_8cuda_cub3tagENSA_11use_defaultESF_EEEEEE10policy1000ElNS7_10__identityEPSC_JSL_EEEvT0_iT1_T2_DpNS2_10kernel_argIT3_EE_param_3];
	cvta.to.global.u64 	%rd1, %rd17;
	cvta.to.global.u64 	%rd2, %rd16;
	shl.b32 	%r1, %r40, 7;
	mov.u32 	%r41, %ctaid.x;
	cvt.u64.u32 	%rd18, %r41;
	cvt.s64.s32 	%rd19, %r1;
	mul.lo.s64 	%rd3, %rd19, %rd18;
	sub.s64 	%rd20, %rd15, %rd3;
	min.s64 	%rd21, %rd20, %rd19;
	cvt.u32.u64 	%r2, %rd21;
	shl.b32 	%r3, %r2, 4;
	mov.u32 	%r4, %tid.x;
	shl.b32 	%r64, %r4, 7;
	setp.ge.s32 	%p1, %r64, %r3;
	@%p1 bra 	$L__BB14_3;
	shl.b64 	%rd22, %rd3, 4;
	add.s64 	%rd23, %rd2, %rd22;
	mul.wide.u32 	%rd24, %r4, 128;
	add.s64 	%rd69, %rd23, %rd24;
$L__BB14_2:
	.pragma "nounroll";
	// begin inline asm
	prefetch.global.L2 [%rd69];
	// end inline asm
	add.s32 	%r64, %r64, 16384;
	add.s64 	%rd69, %rd69, 16384;
	setp.lt.s32 	%p2, %r64, %r3;
	@%p2 bra 	$L__BB14_2;
$L__BB14_3:
	shl.b64 	%rd26, %rd3, 4;
	add.s64 	%rd7, %rd2, %rd26;
	add.s64 	%rd8, %rd1, %rd26;
	setp.eq.s32 	%p3, %r1, %r2;
	@%p3 bra 	$L__BB14_45;
	setp.lt.s32 	%p4, %r40, 1;
	@%p4 bra 	$L__BB14_57;
	and.b32  	%r8, %r40, 7;
	setp.lt.u32 	%p5, %r40, 8;
	mov.b32 	%r71, 0;
	@%p5 bra 	$L__BB14_24;
	and.b32  	%r71, %r40, 2147483640;
	mov.b32 	%r67, 0;
$L__BB14_7:
	.pragma "nounroll";
	shl.b32 	%r44, %r67, 7;
	add.s32 	%r19, %r44, %r4;
	setp.ge.s32 	%p6, %r19, %r2;
	@%p6 bra 	$L__BB14_9;
	mul.wide.u32 	%rd27, %r19, 16;
	add.s64 	%rd28, %rd7, %rd27;
	ld.global.f32 	%f1, [%rd28];
	ld.global.f32 	%f2, [%rd28+4];
	ld.global.f32 	%f3, [%rd28+8];
	ld.global.f32 	%f4, [%rd28+12];
	add.s64 	%rd29, %rd8, %rd27;
	st.global.f32 	[%rd29], %f1;
	st.global.f32 	[%rd29+4], %f2;
	st.global.f32 	[%rd29+8], %f3;
	st.global.f32 	[%rd29+12], %f4;
$L__BB14_9:
	add.s32 	%r45, %r19, 128;
	setp.ge.s32 	%p7, %r45, %r2;
	mul.wide.s32 	%rd30, %r45, 16;
	add.s64 	%rd13, %rd7, %rd30;
	add.s64 	%rd14, %rd8, %rd30;
	@%p7 bra 	$L__BB14_11;
	ld.global.f32 	%f5, [%rd13];
	ld.global.f32 	%f6, [%rd13+4];
	ld.global.f32 	%f7, [%rd13+8];
	ld.global.f32 	%f8, [%rd13+12];
	st.global.f32 	[%rd14], %f5;
	st.global.f32 	[%rd14+4], %f6;
	st.global.f32 	[%rd14+8], %f7;
	st.global.f32 	[%rd14+12], %f8;
$L__BB14_11:
	add.s32 	%r46, %r19, 256;
	setp.ge.s32 	%p8, %r46, %r2;
	@%p8 bra 	$L__BB14_13;
	ld.global.f32 	%f9, [%rd13+2048];
	ld.global.f32 	%f10, [%rd13+2052];
	ld.global.f32 	%f11, [%rd13+2056];
	ld.global.f32 	%f12, [%rd13+2060];
	st.global.f32 	[%rd14+2048], %f9;
	st.global.f32 	[%rd14+2052], %f10;
	st.global.f32 	[%rd14+2056], %f11;
	st.global.f32 	[%rd14+2060], %f12;
$L__BB14_13:
	add.s32 	%r47, %r19, 384;
	setp.ge.s32 	%p9, %r47, %r2;
	@%p9 bra 	$L__BB14_15;
	ld.global.f32 	%f13, [%rd13+4096];
	ld.global.f32 	%f14, [%rd13+4100];
	ld.global.f32 	%f15, [%rd13+4104];
	ld.global.f32 	%f16, [%rd13+4108];
	st.global.f32 	[%rd14+4096], %f13;
	st.global.f32 	[%rd14+4100], %f14;
	st.global.f32 	[%rd14+4104], %f15;
	st.global.f32 	[%rd14+4108], %f16;
$L__BB14_15:
	add.s32 	%r48, %r19, 512;
	setp.ge.s32 	%p10, %r48, %r2;
	@%p10 bra 	$L__BB14_17;
	ld.global.f32 	%f17, [%rd13+6144];
	ld.global.f32 	%f18, [%rd13+6148];
	ld.global.f32 	%f19, [%rd13+6152];
	ld.global.f32 	%f20, [%rd13+6156];
	st.global.f32 	[%rd14+6144], %f17;
	st.global.f32 	[%rd14+6148], %f18;
	st.global.f32 	[%rd14+6152], %f19;
	st.global.f32 	[%rd14+6156], %f20;
$L__BB14_17:
	add.s32 	%r49, %r19, 640;
	setp.ge.s32 	%p11, %r49, %r2;
	@%p11 bra 	$L__BB14_19;
	ld.global.f32 	%f21, [%rd13+8192];
	ld.global.f32 	%f22, [%rd13+8196];
	ld.global.f32 	%f23, [%rd13+8200];
	ld.global.f32 	%f24, [%rd13+8204];
	st.global.f32 	[%rd14+8192], %f21;
	st.global.f32 	[%rd14+8196], %f22;
	st.global.f32 	[%rd14+8200], %f23;
	st.global.f32 	[%rd14+8204], %f24;
$L__BB14_19:
	add.s32 	%r50, %r19, 768;
	setp.ge.s32 	%p12, %r50, %r2;
	@%p12 bra 	$L__BB14_21;
	ld.global.f32 	%f25, [%rd13+10240];
	ld.global.f32 	%f26, [%rd13+10244];
	ld.global.f32 	%f27, [%rd13+10248];
	ld.global.f32 	%f28, [%rd13+10252];
	st.global.f32 	[%rd14+10240], %f25;
	st.global.f32 	[%rd14+10244], %f26;
	st.global.f32 	[%rd14+10248], %f27;
	st.global.f32 	[%rd14+10252], %f28;
$L__BB14_21:
	add.s32 	%r51, %r19, 896;
	setp.ge.s32 	%p13, %r51, %r2;
	@%p13 bra 	$L__BB14_23;
	ld.global.f32 	%f29, [%rd13+12288];
	ld.global.f32 	%f30, [%rd13+12292];
	ld.global.f32 	%f31, [%rd13+12296];
	ld.global.f32 	%f32, [%rd13+12300];
	st.global.f32 	[%rd14+12288], %f29;
	st.global.f32 	[%rd14+12292], %f30;
	st.global.f32 	[%rd14+12296], %f31;
	st.global.f32 	[%rd14+12300], %f32;
$L__BB14_23:
	add.s32 	%r67, %r67, 8;
	setp.eq.s32 	%p14, %r67, %r71;
	@%p14 bra 	$L__BB14_24;
	bra.uni 	$L__BB14_7;
$L__BB14_24:
	setp.eq.s32 	%p15, %r8, 0;
	@%p15 bra 	$L__BB14_57;
	and.b32  	%r28, %r40, 3;
	setp.lt.u32 	%p16, %r8, 4;
	@%p16 bra 	$L__BB14_35;
	shl.b32 	%r52, %r71, 7;
	add.s32 	%r29, %r52, %r4;
	setp.ge.s32 	%p17, %r29, %r2;
	@%p17 bra 	$L__BB14_28;
	mul.wide.s32 	%rd31, %r29, 16;
	add.s64 	%rd32, %rd7, %rd31;
	ld.global.f32 	%f33, [%rd32];
	ld.global.f32 	%f34, [%rd32+4];
	ld.global.f32 	%f35, [%rd32+8];
	ld.global.f32 	%f36, [%rd32+12];
	add.s64 	%rd33, %rd8, %rd31;
	st.global.f32 	[%rd33], %f33;
	st.global.f32 	[%rd33+4], %f34;
	st.global.f32 	[%rd33+8], %f35;
	st.global.f32 	[%rd33+12], %f36;
$L__BB14_28:
	add.s32 	%r30, %r29, 128;
	setp.ge.s32 	%p18, %r30, %r2;
	@%p18 bra 	$L__BB14_30;
	mul.wide.s32 	%rd34, %r30, 16;
	add.s64 	%rd35, %rd7, %rd34;
	ld.global.f32 	%f37, [%rd35];
	ld.global.f32 	%f38, [%rd35+4];
	ld.global.f32 	%f39, [%rd35+8];
	ld.global.f32 	%f40, [%rd35+12];
	add.s64 	%rd36, %rd8, %rd34;
	st.global.f32 	[%rd36], %f37;
	st.global.f32 	[%rd36+4], %f38;
	st.global.f32 	[%rd36+8], %f39;
	st.global.f32 	[%rd36+12], %f40;
$L__BB14_30:
	add.s32 	%r31, %r29, 256;
	setp.ge.s32 	%p19, %r31, %r2;
	@%p19 bra 	$L__BB14_32;
	mul.wide.s32 	%rd37, %r31, 16;
	add.s64 	%rd38, %rd7, %rd37;
	ld.global.f32 	%f41, [%rd38];
	ld.global.f32 	%f42, [%rd38+4];
	ld.global.f32 	%f43, [%rd38+8];
	ld.global.f32 	%f44, [%rd38+12];
	add.s64 	%rd39, %rd8, %rd37;
	st.global.f32 	[%rd39], %f41;
	st.global.f32 	[%rd39+4], %f42;
	st.global.f32 	[%rd39+8], %f43;
	st.global.f32 	[%rd39+12], %f44;
$L__BB14_32:
	add.s32 	%r32, %r29, 384;
	setp.ge.s32 	%p20, %r32, %r2;
	@%p20 bra 	$L__BB14_34;
	mul.wide.s32 	%rd40, %r32, 16;
	add.s64 	%rd41, %rd7, %rd40;
	ld.global.f32 	%f45, [%rd41];
	ld.global.f32 	%f46, [%rd41+4];
	ld.global.f32 	%f47, [%rd41+8];
	ld.global.f32 	%f48, [%rd41+12];
	add.s64 	%rd42, %rd8, %rd40;
	st.global.f32 	[%rd42], %f45;
	st.global.f32 	[%rd42+4], %f46;
	st.global.f32 	[%rd42+8], %f47;
	st.global.f32 	[%rd42+12], %f48;
$L__BB14_34:
	add.s32 	%r71, %r71, 4;
$L__BB14_35:
	setp.eq.s32 	%p21, %r28, 0;
	@%p21 bra 	$L__BB14_57;
	setp.eq.s32 	%p22, %r28, 1;
	@%p22 bra 	$L__BB14_42;
	shl.b32 	%r53, %r71, 7;
	add.s32 	%r35, %r53, %r4;
	setp.ge.s32 	%p23, %r35, %r2;
	@%p23 bra 	$L__BB14_39;
	mul.wide.s32 	%rd43, %r35, 16;
	add.s64 	%rd44, %rd7, %rd43;
	ld.global.f32 	%f49, [%rd44];
	ld.global.f32 	%f50, [%rd44+4];
	ld.global.f32 	%f51, [%rd44+8];
	ld.global.f32 	%f52, [%rd44+12];
	add.s64 	%rd45, %rd8, %rd43;
	st.global.f32 	[%rd45], %f49;
	st.global.f32 	[%rd45+4], %f50;
	st.global.f32 	[%rd45+8], %f51;
	st.global.f32 	[%rd45+12], %f52;
$L__BB14_39:
	add.s32 	%r36, %r35, 128;
	setp.ge.s32 	%p24, %r36, %r2;
	@%p24 bra 	$L__BB14_41;
	mul.wide.s32 	%rd46, %r36, 16;
	add.s64 	%rd47, %rd7, %rd46;
	ld.global.f32 	%f53, [%rd47];
	ld.global.f32 	%f54, [%rd47+4];
	ld.global.f32 	%f55, [%rd47+8];
	ld.global.f32 	%f56, [%rd47+12];
	add.s64 	%rd48, %rd8, %rd46;
	st.global.f32 	[%rd48], %f53;
	st.global.f32 	[%rd48+4], %f54;
	st.global.f32 	[%rd48+8], %f55;
	st.global.f32 	[%rd48+12], %f56;
$L__BB14_41:
	add.s32 	%r71, %r71, 2;
$L__BB14_42:
	and.b32  	%r54, %r40, 1;
	setp.eq.b32 	%p25, %r54, 1;
	not.pred 	%p26, %p25;
	@%p26 bra 	$L__BB14_57;
	shl.b32 	%r55, %r71, 7;
	add.s32 	%r39, %r55, %r4;
	setp.ge.s32 	%p27, %r39, %r2;
	@%p27 bra 	$L__BB14_57;
	mul.wide.s32 	%rd49, %r39, 16;
	add.s64 	%rd50, %rd7, %rd49;
	ld.global.f32 	%f57, [%rd50];
	ld.global.f32 	%f58, [%rd50+4];
	ld.global.f32 	%f59, [%rd50+8];
	ld.global.f32 	%f60, [%rd50+12];
	add.s64 	%rd51, %rd8, %rd49;
	st.global.f32 	[%rd51], %f57;
	st.global.f32 	[%rd51+4], %f58;
	st.global.f32 	[%rd51+8], %f59;
	st.global.f32 	[%rd51+12], %f60;
	bra.uni 	$L__BB14_57;
$L__BB14_45:
	setp.lt.s32 	%p28, %r40, 1;
	@%p28 bra 	$L__BB14_57;
	and.b32  	%r10, %r40, 7;
	setp.lt.u32 	%p29, %r40, 8;
	mov.b32 	%r69, 0;
	@%p29 bra 	$L__BB14_49;
	and.b32  	%r69, %r40, 2147483640;
	neg.s32 	%r66, %r69;
	mul.wide.u32 	%rd52, %r4, 16;
	add.s64 	%rd53, %rd26, %rd52;
	or.b64  	%rd70, %rd53, 12;
	add.s32 	%r65, %r4, 128;
$L__BB14_48:
	.pragma "nounroll";
	mul.wide.s32 	%rd54, %r65, 16;
	add.s64 	%rd55, %rd26, %rd54;
	add.s64 	%rd56, %rd2, %rd70;
	ld.global.f32 	%f61, [%rd56+-12];
	ld.global.f32 	%f62, [%rd56+-8];
	ld.global.f32 	%f63, [%rd56+-4];
	ld.global.f32 	%f64, [%rd56];
	add.s64 	%rd57, %rd1, %rd70;
	st.global.f32 	[%rd57+-12], %f61;
	st.global.f32 	[%rd57+-8], %f62;
	st.global.f32 	[%rd57+-4], %f63;
	st.global.f32 	[%rd57], %f64;
	add.s64 	%rd58, %rd2, %rd55;
	ld.global.f32 	%f65, [%rd58];
	ld.global.f32 	%f66, [%rd58+4];
	ld.global.f32 	%f67, [%rd58+8];
	ld.global.f32 	%f68, [%rd58+12];
	add.s64 	%rd59, %rd1, %rd55;
	st.global.f32 	[%rd59], %f65;
	st.global.f32 	[%rd59+4], %f66;
	st.global.f32 	[%rd59+8], %f67;
	st.global.f32 	[%rd59+12], %f68;
	ld.global.f32 	%f69, [%rd58+2048];
	ld.global.f32 	%f70, [%rd58+2052];
	ld.global.f32 	%f71, [%rd58+2056];
	ld.global.f32 	%f72, [%rd58+2060];
	st.global.f32 	[%rd59+2048], %f69;
	st.global.f32 	[%rd59+2052], %f70;
	st.global.f32 	[%rd59+2056], %f71;
	st.global.f32 	[%rd59+2060], %f72;
	ld.global.f32 	%f73, [%rd58+4096];
	ld.global.f32 	%f74, [%rd58+4100];
	ld.global.f32 	%f75, [%rd58+4104];
	ld.global.f32 	%f76, [%rd58+4108];
	st.global.f32 	[%rd59+4096], %f73;
	st.global.f32 	[%rd59+4100], %f74;
	st.global.f32 	[%rd59+4104], %f75;
	st.global.f32 	[%rd59+4108], %f76;
	ld.global.f32 	%f77, [%rd58+6144];
	ld.global.f32 	%f78, [%rd58+6148];
	ld.global.f32 	%f79, [%rd58+6152];
	ld.global.f32 	%f80, [%rd58+6156];
	st.global.f32 	[%rd59+6144], %f77;
	st.global.f32 	[%rd59+6148], %f78;
	st.global.f32 	[%rd59+6152], %f79;
	st.global.f32 	[%rd59+6156], %f80;
	ld.global.f32 	%f81, [%rd58+8192];
	ld.global.f32 	%f82, [%rd58+8196];
	ld.global.f32 	%f83, [%rd58+8200];
	ld.global.f32 	%f84, [%rd58+8204];
	st.global.f32 	[%rd59+8192], %f81;
	st.global.f32 	[%rd59+8196], %f82;
	st.global.f32 	[%rd59+8200], %f83;
	st.global.f32 	[%rd59+8204], %f84;
	ld.global.f32 	%f85, [%rd58+10240];
	ld.global.f32 	%f86, [%rd58+10244];
	ld.global.f32 	%f87, [%rd58+10248];
	ld.global.f32 	%f88, [%rd58+10252];
	st.global.f32 	[%rd59+10240], %f85;
	st.global.f32 	[%rd59+10244], %f86;
	st.global.f32 	[%rd59+10248], %f87;
	st.global.f32 	[%rd59+10252], %f88;
	ld.global.f32 	%f89, [%rd58+12288];
	ld.global.f32 	%f90, [%rd58+12292];
	ld.global.f32 	%f91, [%rd58+12296];
	ld.global.f32 	%f92, [%rd58+12300];
	st.global.f32 	[%rd59+12288], %f89;
	st.global.f32 	[%rd59+12292], %f90;
	st.global.f32 	[%rd59+12296], %f91;
	st.global.f32 	[%rd59+12300], %f92;
	add.s32 	%r66, %r66, 8;
	add.s64 	%rd70, %rd70, 16384;
	add.s32 	%r65, %r65, 1024;
	setp.eq.s32 	%p30, %r66, 0;
	@%p30 bra 	$L__BB14_49;
	bra.uni 	$L__BB14_48;
$L__BB14_49:
	setp.eq.s32 	%p31, %r10, 0;
	@%p31 bra 	$L__BB14_57;
	and.b32  	%r22, %r40, 3;
	setp.lt.u32 	%p32, %r10, 4;
	@%p32 bra 	$L__BB14_52;
	shl.b32 	%r57, %r69, 7;
	add.s32 	%r58, %r57, %r4;
	mul.wide.s32 	%rd60, %r58, 16;
	add.s64 	%rd61, %rd7, %rd60;
	ld.global.f32 	%f93, [%rd61];
	ld.global.f32 	%f94, [%rd61+4];
	ld.global.f32 	%f95, [%rd61+8];
	ld.global.f32 	%f96, [%rd61+12];
	add.s64 	%rd62, %rd8, %rd60;
	st.global.f32 	[%rd62], %f93;
	st.global.f32 	[%rd62+4], %f94;
	st.global.f32 	[%rd62+8], %f95;
	st.global.f32 	[%rd62+12], %f96;
	ld.global.f32 	%f97, [%rd61+2048];
	ld.global.f32 	%f98, [%rd61+2052];
	ld.global.f32 	%f99, [%rd61+2056];
	ld.global.f32 	%f100, [%rd61+2060];
	st.global.f32 	[%rd62+2048], %f97;
	st.global.f32 	[%rd62+2052], %f98;
	st.global.f32 	[%rd62+2056], %f99;
	st.global.f32 	[%rd62+2060], %f100;
	ld.global.f32 	%f101, [%rd61+4096];
	ld.global.f32 	%f102, [%rd61+4100];
	ld.global.f32 	%f103, [%rd61+4104];
	ld.global.f32 	%f104, [%rd61+4108];
	st.global.f32 	[%rd62+4096], %f101;
	st.global.f32 	[%rd62+4100], %f102;
	st.global.f32 	[%rd62+4104], %f103;
	st.global.f32 	[%rd62+4108], %f104;
	ld.global.f32 	%f105, [%rd61+6144];
	ld.global.f32 	%f106, [%rd61+6148];
	ld.global.f32 	%f107, [%rd61+6152];
	ld.global.f32 	%f108, [%rd61+6156];
	st.global.f32 	[%rd62+6144], %f105;
	st.global.f32 	[%rd62+6148], %f106;
	st.global.f32 	[%rd62+6152], %f107;
	st.global.f32 	[%rd62+6156], %f108;
	add.s32 	%r69, %r69, 4;
$L__BB14_52:
	setp.eq.s32 	%p33, %r22, 0;
	@%p33 bra 	$L__BB14_57;
	setp.eq.s32 	%p34, %r22, 1;
	@%p34 bra 	$L__BB14_55;
	shl.b32 	%r59, %r69, 7;
	add.s32 	%r60, %r59, %r4;
	mul.wide.s32 	%rd63, %r60, 16;
	add.s64 	%rd64, %rd7, %rd63;
	ld.global.f32 	%f109, [%rd64];
	ld.global.f32 	%f110, [%rd64+4];
	ld.global.f32 	%f111, [%rd64+8];
	ld.global.f32 	%f112, [%rd64+12];
	add.s64 	%rd65, %rd8, %rd63;
	st.global.f32 	[%rd65], %f109;
	st.global.f32 	[%rd65+4], %f110;
	st.global.f32 	[%rd65+8], %f111;
	st.global.f32 	[%rd65+12], %f112;
	ld.global.f32 	%f113, [%rd64+2048];
	ld.global.f32 	%f114, [%rd64+2052];
	ld.global.f32 	%f115, [%rd64+2056];
	ld.global.f32 	%f116, [%rd64+2060];
	st.global.f32 	[%rd65+2048], %f113;
	st.global.f32 	[%rd65+2052], %f114;
	st.global.f32 	[%rd65+2056], %f115;
	st.global.f32 	[%rd65+2060], %f116;
	add.s32 	%r69, %r69, 2;
$L__BB14_55:
	and.b32  	%r61, %r40, 1;
	setp.eq.b32 	%p35, %r61, 1;
	not.pred 	%p36, %p35;
	@%p36 bra 	$L__BB14_57;
	shl.b32 	%r62, %r69, 7;
	add.s32 	%r63, %r62, %r4;
	mul.wide.s32 	%rd66, %r63, 16;
	add.s64 	%rd67, %rd7, %rd66;
	ld.global.f32 	%f117, [%rd67];
	ld.global.f32 	%f118, [%rd67+4];
	ld.global.f32 	%f119, [%rd67+8];
	ld.global.f32 	%f120, [%rd67+12];
	add.s64 	%rd68, %rd8, %rd66;
	st.global.f32 	[%rd68], %f117;
	st.global.f32 	[%rd68+4], %f118;
	st.global.f32 	[%rd68+8], %f119;
	st.global.f32 	[%rd68+12], %f120;
$L__BB14_57:
	ret;

}
	// .globl	_ZN3cub18CUB_300001_SM_10006detail9transform16transform_kernelINS2_10policy_hubILb1EN4cuda3std3__45tupleIJPK4BodyEEEE10policy1000EiNS7_10__identityEN6thrust24THRUST_300001_SM_1000_NS10device_ptrIS9_EEJSB_EEEvT0_iT1_T2_DpNS2_10kernel_argIT3_EE
.visible .entry _ZN3cub18CUB_300001_SM_10006detail9transform16transform_kernelINS2_10policy_hubILb1EN4cuda3std3__45tupleIJPK4BodyEEEE10policy1000EiNS7_10__identityEN6thrust24THRUST_300001_SM_1000_NS10device_ptrIS9_EEJSB_EEEvT0_iT1_T2_DpNS2_10kernel_argIT3_EE(
	.param .u32 _ZN3cub18CUB_300001_SM_10006detail9transform16transform_kernelINS2_10policy_hubILb1EN4cuda3std3__45tupleIJPK4BodyEEEE10policy1000EiNS7_10__identityEN6thrust24THRUST_300001_SM_1000_NS10device_ptrIS9_EEJSB_EEEvT0_iT1_T2_DpNS2_10kernel_argIT3_EE_param_0,
	.param .u32 _ZN3cub18CUB_300001_SM_10006detail9transform16transform_kernelINS2_10policy_hubILb1EN4cuda3std3__45tupleIJPK4BodyEEEE10policy1000EiNS7_10__identityEN6thrust24THRUST_300001_SM_1000_NS10device_ptrIS9_EEJSB_EEEvT0_iT1_T2_DpNS2_10kernel_argIT3_EE_param_1,
	.param .align 1 .b8 _ZN3cub18CUB_300001_SM_10006detail9transform16transform_kernelINS2_10policy_hubILb1EN4cuda3std3__45tupleIJPK4BodyEEEE10policy1000EiNS7_10__identityEN6thrust24THRUST_300001_SM_1000_NS10device_ptrIS9_EEJSB_EEEvT0_iT1_T2_DpNS2_10kernel_argIT3_EE_param_2[1],
	.param .align 8 .b8 _ZN3cub18CUB_300001_SM_10006detail9transform16transform_kernelINS2_10policy_hubILb1EN4cuda3std3__45tupleIJPK4BodyEEEE10policy1000EiNS7_10__identityEN6thrust24THRUST_300001_SM_1000_NS10device_ptrIS9_EEJSB_EEEvT0_iT1_T2_DpNS2_10kernel_argIT3_EE_param_3[8],
	.param .align 8 .b8 _ZN3cub18CUB_300001_SM_10006detail9transform16transform_kernelINS2_10policy_hubILb1EN4cuda3std3__45tupleIJPK4BodyEEEE10policy1000EiNS7_10__identityEN6thrust24THRUST_300001_SM_1000_NS10device_ptrIS9_EEJSB_EEEvT0_iT1_T2_DpNS2_10kernel_argIT3_EE_param_4[16]
)
.maxntid 128
{
	.reg .pred 	%p<37>;
	.reg .b32 	%r<77>;
	.reg .b32 	%f<121>;
	.reg .b64 	%rd<65>;

	ld.param.u32 	%r43, [_ZN3cub18CUB_300001_SM_10006detail9transform16transform_kernelINS2_10policy_hubILb1EN4cuda3std3__45tupleIJPK4BodyEEEE10policy1000EiNS7_10__identityEN6thrust24THRUST_300001_SM_1000_NS10device_ptrIS9_EEJSB_EEEvT0_iT1_T2_DpNS2_10kernel_argIT3_EE_param_0];
	ld.param.u64 	%rd14, [_ZN3cub18CUB_300001_SM_10006detail9transform16transform_kernelINS2_10policy_hubILb1EN4cuda3std3__45tupleIJPK4BodyEEEE10policy1000EiNS7_10__identityEN6thrust24THRUST_300001_SM_1000_NS10device_ptrIS9_EEJSB_EEEvT0_iT1_T2_DpNS2_10kernel_argIT3_EE_param_4];
	ld.param.u64 	%rd15, [_ZN3cub18CUB_300001_SM_10006detail9transform16transform_kernelINS2_10policy_hubILb1EN4cuda3std3__45tupleIJPK4BodyEEEE10policy1000EiNS7_10__identityEN6thrust24THRUST_300001_SM_1000_NS10device_ptrIS9_EEJSB_EEEvT0_iT1_T2_DpNS2_10kernel_argIT3_EE_param_3];
	ld.param.u32 	%r42, [_ZN3cub18CUB_300001_SM_10006detail9transform16transform_kernelINS2_10policy_hubILb1EN4cuda3std3__45tupleIJPK4BodyEEEE10policy1000EiNS7_10__identityEN6thrust24THRUST_300001_SM_1000_NS10device_ptrIS9_EEJSB_EEEvT0_iT1_T2_DpNS2_10kernel_argIT3_EE_param_1];
	cvta.to.global.u64 	%rd1, %rd15;
	cvta.to.global.u64 	%rd2, %rd14;
	shl.b32 	%r1, %r42, 7;
	mov.u32 	%r44, %ctaid.x;
	mul.lo.s32 	%r2, %r1, %r44;
	sub.s32 	%r3, %r43, %r2;
	min.s32 	%r4, %r1, %r3;
	shl.b32 	%r5, %r4, 4;
	mov.u32 	%r6, %tid.x;
	shl.b32 	%r67, %r6, 7;
	setp.ge.s32 	%p1, %r67, %r5;
	@%p1 bra 	$L__BB15_3;
	mul.wide.u32 	%rd16, %r6, 128;
	add.s64 	%rd17, %rd2, %rd16;
	mul.wide.s32 	%rd18, %r2, 16;
	add.s64 	%rd63, %rd17, %rd18;
$L__BB15_2:
	.pragma "nounroll";
	// begin inline asm
	prefetch.global.L2 [%rd63];
	// end inline asm
	add.s32 	%r67, %r67, 16384;
	add.s64 	%rd63, %rd63, 16384;
	setp.lt.s32 	%p2, %r67, %r5;
	@%p2 bra 	$L__BB15_2;
$L__BB15_3:
	mul.wide.s32 	%rd20, %r2, 16;
	add.s64 	%rd6, %rd2, %rd20;
	add.s64 	%rd7, %rd1, %rd20;
	setp.gt.s32 	%p3, %r1, %r3;
	@%p3 bra 	$L__BB15_16;
	setp.lt.s32 	%p4, %r42, 1;
	@%p4 bra 	$L__BB15_57;
	and.b32  	%r10, %r42, 7;
	setp.lt.u32 	%p5, %r42, 8;
	mov.b32 	%r74, 0;
	@%p5 bra 	$L__BB15_8;
	and.b32  	%r74, %r42, 2147483640;
	neg.s32 	%r69, %r74;
	mul.wide.u32 	%rd21, %r6, 16;
	add.s64 	%rd22, %rd20, %rd21;
	or.b64  	%rd64, %rd22, 12;
	add.s32 	%r68, %r6, 128;
$L__BB15_7:
	.pragma "nounroll";
	mul.wide.s32 	%rd23, %r68, 16;
	add.s64 	%rd24, %rd20, %rd23;
	add.s64 	%rd25, %rd2, %rd64;
	add.s64 	%rd26, %rd1, %rd64;
	ld.global.f32 	%f1, [%rd25+-12];
	ld.global.f32 	%f2, [%rd25+-8];
	ld.global.f32 	%f3, [%rd25+-4];
	ld.global.f32 	%f4, [%rd25];
	st.global.f32 	[%rd26+-12], %f1;
	st.global.f32 	[%rd26+-8], %f2;
	st.global.f32 	[%rd26+-4], %f3;
	st.global.f32 	[%rd26], %f4;
	add.s64 	%rd27, %rd2, %rd24;
	add.s64 	%rd28, %rd1, %rd24;
	ld.global.f32 	%f5, [%rd27];
	ld.global.f32 	%f6, [%rd27+4];
	ld.global.f32 	%f7, [%rd27+8];
	ld.global.f32 	%f8, [%rd27+12];
	st.global.f32 	[%rd28], %f5;
	st.global.f32 	[%rd28+4], %f6;
	st.global.f32 	[%rd28+8], %f7;
	st.global.f32 	[%rd28+12], %f8;
	ld.global.f32 	%f9, [%rd27+2048];
	ld.global.f32 	%f10, [%rd27+2052];
	ld.global.f32 	%f11, [%rd27+2056];
	ld.global.f32 	%f12, [%rd27+2060];
	st.global.f32 	[%rd28+2048], %f9;
	st.global.f32 	[%rd28+2052], %f10;
	st.global.f32 	[%rd28+2056], %f11;
	st.global.f32 	[%rd28+2060], %f12;
	ld.global.f32 	%f13, [%rd27+4096];
	ld.global.f32 	%f14, [%rd27+4100];
	ld.global.f32 	%f15, [%rd27+4104];
	ld.global.f32 	%f16, [%rd27+4108];
	st.global.f32 	[%rd28+4096], %f13;
	st.global.f32 	[%rd28+4100], %f14;
	st.global.f32 	[%rd28+4104], %f15;
	st.global.f32 	[%rd28+4108], %f16;
	ld.global.f32 	%f17, [%rd27+6144];
	ld.global.f32 	%f18, [%rd27+6148];
	ld.global.f32 	%f19, [%rd27+6152];
	ld.global.f32 	%f20, [%rd27+6156];
	st.global.f32 	[%rd28+6144], %f17;
	st.global.f32 	[%rd28+6148], %f18;
	st.global.f32 	[%rd28+6152], %f19;
	st.global.f32 	[%rd28+6156], %f20;
	ld.global.f32 	%f21, [%rd27+8192];
	ld.global.f32 	%f22, [%rd27+8196];
	ld.global.f32 	%f23, [%rd27+8200];
	ld.global.f32 	%f24, [%rd27+8204];
	st.global.f32 	[%rd28+8192], %f21;
	st.global.f32 	[%rd28+8196], %f22;
	st.global.f32 	[%rd28+8200], %f23;
	st.global.f32 	[%rd28+8204], %f24;
	ld.global.f32 	%f25, [%rd27+10240];
	ld.global.f32 	%f26, [%rd27+10244];
	ld.global.f32 	%f27, [%rd27+10248];
	ld.global.f32 	%f28, [%rd27+10252];
	st.global.f32 	[%rd28+10240], %f25;
	st.global.f32 	[%rd28+10244], %f26;
	st.global.f32 	[%rd28+10248], %f27;
	st.global.f32 	[%rd28+10252], %f28;
	ld.global.f32 	%f29, [%rd27+12288];
	ld.global.f32 	%f30, [%rd27+12292];
	ld.global.f32 	%f31, [%rd27+12296];
	ld.global.f32 	%f32, [%rd27+12300];
	st.global.f32 	[%rd28+12288], %f29;
	st.global.f32 	[%rd28+12292], %f30;
	st.global.f32 	[%rd28+12296], %f31;
	st.global.f32 	[%rd28+12300], %f32;
	add.s32 	%r69, %r69, 8;
	add.s64 	%rd64, %rd64, 16384;
	add.s32 	%r68, %r68, 1024;
	setp.eq.s32 	%p6, %r69, 0;
	@%p6 bra 	$L__BB15_8;
	bra.uni 	$L__BB15_7;
$L__BB15_8:
	setp.eq.s32 	%p7, %r10, 0;
	@%p7 bra 	$L__BB15_57;
	and.b32  	%r37, %r42, 3;
	setp.lt.u32 	%p8, %r10, 4;
	@%p8 bra 	$L__BB15_11;
	shl.b32 	%r46, %r74, 7;
	add.s32 	%r47, %r46, %r6;
	mul.wide.s32 	%rd29, %r47, 16;
	add.s64 	%rd30, %rd6, %rd29;
	add.s64 	%rd31, %rd7, %rd29;
	ld.global.f32 	%f33, [%rd30];
	ld.global.f32 	%f34, [%rd30+4];
	ld.global.f32 	%f35, [%rd30+8];
	ld.global.f32 	%f36, [%rd30+12];
	st.global.f32 	[%rd31], %f33;
	st.global.f32 	[%rd31+4], %f34;
	st.global.f32 	[%rd31+8], %f35;
	st.global.f32 	[%rd31+12], %f36;
	ld.global.f32 	%f37, [%rd30+2048];
	ld.global.f32 	%f38, [%rd30+2052];
	ld.global.f32 	%f39, [%rd30+2056];
	ld.global.f32 	%f40, [%rd30+2060];
	st.global.f32 	[%rd31+2048], %f37;
	st.global.f32 	[%rd31+2052], %f38;
	st.global.f32 	[%rd31+2056], %f39;
	st.global.f32 	[%rd31+2060], %f40;
	ld.global.f32 	%f41, [%rd30+4096];
	ld.global.f32 	%f42, [%rd30+4100];
	ld.global.f32 	%f43, [%rd30+4104];
	ld.global.f32 	%f44, [%rd30+4108];
	st.global.f32 	[%rd31+4096], %f41;
	st.global.f32 	[%rd31+4100], %f42;
	st.global.f32 	[%rd31+4104], %f43;
	st.global.f32 	[%rd31+4108], %f44;
	ld.global.f32 	%f45, [%rd30+6144];
	ld.global.f32 	%f46, [%rd30+6148];
	ld.global.f32 	%f47, [%rd30+6152];
	ld.global.f32 	%f48, [%rd30+6156];
	st.global.f32 	[%rd31+6144], %f45;
	st.global.f32 	[%rd31+6148], %f46;
	st.global.f32 	[%rd31+6152], %f47;
	st.global.f32 	[%rd31+6156], %f48;
	add.s32 	%r74, %r74, 4;
$L__BB15_11:
	setp.eq.s32 	%p9, %r37, 0;
	@%p9 bra 	$L__BB15_57;
	setp.eq.s32 	%p10, %r37, 1;
	@%p10 bra 	$L__BB15_14;
	shl.b32 	%r48, %r74, 7;
	add.s32 	%r49, %r48, %r6;
	mul.wide.s32 	%rd32, %r49, 16;
	add.s64 	%rd33, %rd6, %rd32;
	add.s64 	%rd34, %rd7, %rd32;
	ld.global.f32 	%f49, [%rd33];
	ld.global.f32 	%f50, [%rd33+4];
	ld.global.f32 	%f51, [%rd33+8];
	ld.global.f32 	%f52, [%rd33+12];
	st.global.f32 	[%rd34], %f49;
	st.global.f32 	[%rd34+4], %f50;
	st.global.f32 	[%rd34+8], %f51;
	st.global.f32 	[%rd34+12], %f52;
	ld.global.f32 	%f53, [%rd33+2048];
	ld.global.f32 	%f54, [%rd33+2052];
	ld.global.f32 	%f55, [%rd33+2056];
	ld.global.f32 	%f56, [%rd33+2060];
	st.global.f32 	[%rd34+2048], %f53;
	st.global.f32 	[%rd34+2052], %f54;
	st.global.f32 	[%rd34+2056], %f55;
	st.global.f32 	[%rd34+2060], %f56;
	add.s32 	%r74, %r74, 2;
$L__BB15_14:
	and.b32  	%r50, %r42, 1;
	setp.eq.b32 	%p11, %r50, 1;
	not.pred 	%p12, %p11;
	@%p12 bra 	$L__BB15_57;
	shl.b32 	%r51, %r74, 7;
	add.s32 	%r52, %r51, %r6;
	mul.wide.s32 	%rd35, %r52, 16;
	add.s64 	%rd36, %rd6, %rd35;
	add.s64 	%rd37, %rd7, %rd35;
	ld.global.f32 	%f57, [%rd36];
	ld.global.f32 	%f58, [%rd36+4];
	ld.global.f32 	%f59, [%rd36+8];
	ld.global.f32 	%f60, [%rd36+12];
	st.global.f32 	[%rd37], %f57;
	st.global.f32 	[%rd37+4], %f58;
	st.global.f32 	[%rd37+8], %f59;
	st.global.f32 	[%rd37+12], %f60;
	bra.uni 	$L__BB15_57;
$L__BB15_16:
	setp.lt.s32 	%p13, %r42, 1;
	@%p13 bra 	$L__BB15_57;
	and.b32  	%r14, %r42, 7;
	setp.lt.u32 	%p14, %r42, 8;
	mov.b32 	%r71, 0;
	@%p14 bra 	$L__BB15_36;
	and.b32  	%r71, %r42, 2147483640;
	mov.b32 	%r70, 0;
$L__BB15_19:
	.pragma "nounroll";
	shl.b32 	%r55, %r70, 7;
	add.s32 	%r21, %r55, %r6;
	setp.ge.s32 	%p15, %r21, %r4;
	@%p15 bra 	$L__BB15_21;
	mul.wide.u32 	%rd38, %r21, 16;
	add.s64 	%rd39, %rd6, %rd38;
	add.s64 	%rd40, %rd7, %rd38;
	ld.global.f32 	%f61, [%rd39];
	ld.global.f32 	%f62, [%rd39+4];
	ld.global.f32 	%f63, [%rd39+8];
	ld.global.f32 	%f64, [%rd39+12];
	st.global.f32 	[%rd40], %f61;
	st.global.f32 	[%rd40+4], %f62;
	st.global.f32 	[%rd40+8], %f63;
	st.global.f32 	[%rd40+12], %f64;
$L__BB15_21:
	add.s32 	%r56, %r21, 128;
	setp.ge.s32 	%p16, %r56, %r4;
	mul.wide.s32 	%rd41, %r56, 16;
	add.s64 	%rd12, %rd6, %rd41;
	add.s64 	%rd13, %rd7, %rd41;
	@%p16 bra 	$L__BB15_23;
	ld.global.f32 	%f65, [%rd12];
	ld.global.f32 	%f66, [%rd12+4];
	ld.global.f32 	%f67, [%rd12+8];
	ld.global.f32 	%f68, [%rd12+12];
	st.global.f32 	[%rd13], %f65;
	st.global.f32 	[%rd13+4], %f66;
	st.global.f32 	[%rd13+8], %f67;
	st.global.f32 	[%rd13+12], %f68;
$L__BB15_23:
	add.s32 	%r57, %r21, 256;
	setp.ge.s32 	%p17, %r57, %r4;
	@%p17 bra 	$L__BB15_25;
	ld.global.f32 	%f69, [%rd12+2048];
	ld.global.f32 	%f70, [%rd12+2052];
	ld.global.f32 	%f71, [%rd12+2056];
	ld.global.f32 	%f72, [%rd12+2060];
	st.global.f32 	[%rd13+2048], %f69;
	st.global.f32 	[%rd13+2052], %f70;
	st.global.f32 	[%rd13+2056], %f71;
	st.global.f32 	[%rd13+2060], %f72;
$L__BB15_25:
	add.s32 	%r58, %r21, 384;
	setp.ge.s32 	%p18, %r58, %r4;
	@%p18 bra 	$L__BB15_27;
	ld.global.f32 	%f73, [%rd12+4096];
	ld.global.f32 	%f74, [%rd12+4100];
	ld.global.f32 	%f75, [%rd12+4104];
	ld.global.f32 	%f76, [%rd12+4108];
	st.global.f32 	[%rd13+4096], %f73;
	st.global.f32 	[%rd13+4100], %f74;
	st.global.f32 	[%rd13+4104], %f75;
	st.global.f32 	[%rd13+4108], %f76;
$L__BB15_27:
	add.s32 	%r59, %r21, 512;
	setp.ge.s32 	%p19, %r59, %r4;
	@%p19 bra 	$L__BB15_29;
	ld.global.f32 	%f77, [%rd12+6144];
	ld.global.f32 	%f78, [%rd12+6148];
	ld.global.f32 	%f79, [%rd12+6152];
	ld.global.f32 	%f80, [%rd12+6156];
	st.global.f32 	[%rd13+6144], %f77;
	st.global.f32 	[%rd13+6148], %f78;
	st.global.f32 	[%rd13+6152], %f79;
	st.global.f32 	[%rd13+6156], %f80;
$L__BB15_29:
	add.s32 	%r60, %r21, 640;
	setp.ge.s32 	%p20, %r60, %r4;
	@%p20 bra 	$L__BB15_31;
	ld.global.f32 	%f81, [%rd12+8192];
	ld.global.f32 	%f82, [%rd12+8196];
	ld.global.f32 	%f83, [%rd12+8200];
	ld.global.f32 	%f84, [%rd12+8204];
	st.global.f32 	[%rd13+8192], %f81;
	st.global.f32 	[%rd13+8196], %f82;
	st.global.f32 	[%rd13+8200], %f83;
	st.global.f32 	[%rd13+8204], %f84;
$L__BB15_31:
	add.s32 	%r61, %r21, 768;
	setp.ge.s32 	%p21, %r61, %r4;
	@%p21 bra 	$L__BB15_33;
	ld.global.f32 	%f85, [%rd12+10240];
	ld.global.f32 	%f86, [%rd12+10244];
	ld.global.f32 	%f87, [%rd12+10248];
	ld.global.f32 	%f88, [%rd12+10252];
	st.global.f32 	[%rd13+10240], %f85;
	st.global.f32 	[%rd13+10244], %f86;
	st.global.f32 	[%rd13+10248], %f87;
	st.global.f32 	[%rd13+10252], %f88;
$L__BB15_33:
	add.s32 	%r62, %r21, 896;
	setp.ge.s32 	%p22, %r62, %r4;
	@%p22 bra 	$L__BB15_35;
	ld.global.f32 	%f89, [%rd12+12288];
	ld.global.f32 	%f90, [%rd12+12292];
	ld.global.f32 	%f91, [%rd12+12296];
	ld.global.f32 	%f92, [%rd12+12300];
	st.global.f32 	[%rd13+12288], %f89;
	st.global.f32 	[%rd13+12292], %f90;
	st.global.f32 	[%rd13+12296], %f91;
	st.global.f32 	[%rd13+12300], %f92;
$L__BB15_35:
	add.s32 	%r70, %r70, 8;
	setp.ne.s32 	%p23, %r70, %r71;
	@%p23 bra 	$L__BB15_19;
$L__BB15_36:
	setp.eq.s32 	%p24, %r14, 0;
	@%p24 bra 	$L__BB15_57;
	and.b32  	%r24, %r42, 3;
	setp.lt.u32 	%p25, %r14, 4;
	@%p25 bra 	$L__BB15_47;
	shl.b32 	%r63, %r71, 7;
	add.s32 	%r25, %r63, %r6;
	setp.ge.s32 	%p26, %r25, %r4;
	@%p26 bra 	$L__BB15_40;
	mul.wide.s32 	%rd42, %r25, 16;
	add.s64 	%rd43, %rd6, %rd42;
	add.s64 	%rd44, %rd7, %rd42;
	ld.global.f32 	%f93, [%rd43];
	ld.global.f32 	%f94, [%rd43+4];
	ld.global.f32 	%f95, [%rd43+8];
	ld.global.f32 	%f96, [%rd43+12];
	st.global.f32 	[%rd44], %f93;
	st.global.f32 	[%rd44+4], %f94;
	st.global.f32 	[%rd44+8], %f95;
	st.global.f32 	[%rd44+12], %f96;
$L__BB15_40:
	add.s32 	%r26, %r25, 128;
	setp.ge.s32 	%p27, %r26, %r4;
	@%p27 bra 	$L__BB15_42;
	mul.wide.s32 	%rd45, %r26, 16;
	add.s64 	%rd46, %rd6, %rd45;
	add.s64 	%rd47, %rd7, %rd45;
	ld.global.f32 	%f97, [%rd46];
	ld.global.f32 	%f98, [%rd46+4];
	ld.global.f32 	%f99, [%rd46+8];
	ld.global.f32 	%f100, [%rd46+12];
	st.global.f32 	[%rd47], %f97;
	st.global.f32 	[%rd47+4], %f98;
	st.global.f32 	[%rd47+8], %f99;
	st.global.f32 	[%rd47+12], %f100;
$L__BB15_42:
	add.s32 	%r27, %r25, 256;
	setp.ge.s32 	%p28, %r27, %r4;
	@%p28 bra 	$L__BB15_44;
	mul.wide.s32 	%rd48, %r27, 16;
	add.s64 	%rd49, %rd6, %rd48;
	add.s64 	%rd50, %rd7, %rd48;
	ld.global.f32 	%f101, [%rd49];
	ld.global.f32 	%f102, [%rd49+4];
	ld.global.f32 	%f103, [%rd49+8];
	ld.global.f32 	%f104, [%rd49+12];
	st.global.f32 	[%rd50], %f101;
	st.global.f32 	[%rd50+4], %f102;
	st.global.f32 	[%rd50+8], %f103;
	st.global.f32 	[%rd50+12], %f104;
$L__BB15_44:
	add.s32 	%r28, %r25, 384;
	setp.ge.s32 	%p29, %r28, %r4;
	@%p29 bra 	$L__BB15_46;
	mul.wide.s32 	%rd51, %r28, 16;
	add.s64 	%rd52, %rd6, %rd51;
	add.s64 	%rd53, %rd7, %rd51;
	ld.global.f32 	%f105, [%rd52];
	ld.global.f32 	%f106, [%rd52+4];
	ld.global.f32 	%f107, [%rd52+8];
	ld.global.f32 	%f108, [%rd52+12];
	st.global.f32 	[%rd53], %f105;
	st.global.f32 	[%rd53+4], %f106;
	st.global.f32 	[%rd53+8], %f107;
	st.global.f32 	[%rd53+12], %f108;
$L__BB15_46:
	add.s32 	%r71, %r71, 4;
$L__BB15_47:
	setp.eq.s32 	%p30, %r24, 0;
	@%p30 bra 	$L__BB15_57;
	setp.eq.s32 	%p31, %r24, 1;
	@%p31 bra 	$L__BB15_54;
	shl.b32 	%r64, %r71, 7;
	add.s32 	%r31, %r64, %r6;
	setp.ge.s32 	%p32, %r31, %r4;
	@%p32 bra 	$L__BB15_51;
	mul.wide.s32 	%rd54, %r31, 16;
	add.s64 	%rd55, %rd6, %rd54;
	add.s64 	%rd56, %rd7, %rd54;
	ld.global.f32 	%f109, [%rd55];
	ld.global.f32 	%f110, [%rd55+4];
	ld.global.f32 	%f111, [%rd55+8];
	ld.global.f32 	%f112, [%rd55+12];
	st.global.f32 	[%rd56], %f109;
	st.global.f32 	[%rd56+4], %f110;
	st.global.f32 	[%rd56+8], %f111;
	st.global.f32 	[%rd56+12], %f112;
$L__BB15_51:
	add.s32 	%r32, %r31, 128;
	setp.ge.s32 	%p33, %r32, %r4;
	@%p33 bra 	$L__BB15_53;
	mul.wide.s32 	%rd57, %r32, 16;
	add.s64 	%rd58, %rd6, %rd57;
	add.s64 	%rd59, %rd7, %rd57;
	ld.global.f32 	%f113, [%rd58];
	ld.global.f32 	%f114, [%rd58+4];
	ld.global.f32 	%f115, [%rd58+8];
	ld.global.f32 	%f116, [%rd58+12];
	st.global.f32 	[%rd59], %f113;
	st.global.f32 	[%rd59+4], %f114;
	st.global.f32 	[%rd59+8], %f115;
	st.global.f32 	[%rd59+12], %f116;
$L__BB15_53:
	add.s32 	%r71, %r71, 2;
$L__BB15_54:
	and.b32  	%r65, %r42, 1;
	setp.eq.b32 	%p34, %r65, 1;
	not.pred 	%p35, %p34;
	@%p35 bra 	$L__BB15_57;
	shl.b32 	%r66, %r71, 7;
	add.s32 	%r35, %r66, %r6;
	setp.ge.s32 	%p36, %r35, %r4;
	@%p36 bra 	$L__BB15_57;
	mul.wide.s32 	%rd60, %r35, 16;
	add.s64 	%rd61, %rd6, %rd60;
	add.s64 	%rd62, %rd7, %rd60;
	ld.global.f32 	%f117, [%rd61];
	ld.global.f32 	%f118, [%rd61+4];
	ld.global.f32 	%f119, [%rd61+8];
	ld.global.f32 	%f120, [%rd61+12];
	st.global.f32 	[%rd62], %f117;
	st.global.f32 	[%rd62+4], %f118;
	st.global.f32 	[%rd62+8], %f119;
	st.global.f32 	[%rd62+12], %f120;
$L__BB15_57:
	ret;

}
	// .globl	_ZN3cub18CUB_300001_SM_10006detail9transform16transform_kernelINS2_10policy_hubILb1EN4cuda3std3__45tupleIJPK4BodyEEEE10policy1000ElNS7_10__identityEN6thrust24THRUST_300001_SM_1000_NS10device_ptrIS9_EEJSB_EEEvT0_iT1_T2_DpNS2_10kernel_argIT3_EE
.visible .entry _ZN3cub18CUB_300001_SM_10006detail9transform16transform_kernelINS2_10policy_hubILb1EN4cuda3std3__45tupleIJPK4BodyEEEE10policy1000ElNS7_10__identityEN6thrust24THRUST_300001_SM_1000_NS10device_ptrIS9_EEJSB_EEEvT0_iT1_T2_DpNS2_10kernel_argIT3_EE(
	.param .u64 _ZN3cub18CUB_300001_SM_10006detail9transform16transform_kernelINS2_10policy_hubILb1EN4cuda3std3__45tupleIJPK4BodyEEEE10policy1000ElNS7_10__identityEN6thrust24THRUST_300001_SM_1000_NS10device_ptrIS9_EEJSB_EEEvT0_iT1_T2_DpNS2_10kernel_argIT3_EE_param_0,
	.param .u32 _ZN3cub18CUB_300001_SM_10006detail9transform16transform_kernelINS2_10policy_hubILb1EN4cuda3std3__45tupleIJPK4BodyEEEE10policy1000ElNS7_10__identityEN6thrust24THRUST_300001_SM_1000_NS10device_ptrIS9_EEJSB_EEEvT0_iT1_T2_DpNS2_10kernel_argIT3_EE_param_1,
	.param .align 1 .b8 _ZN3cub18CUB_300001_SM_10006detail9transform16transform_kernelINS2_10policy_hubILb1EN4cuda3std3__45tupleIJPK4BodyEEEE10policy1000ElNS7_10__identityEN6thrust24THRUST_300001_SM_1000_NS10device_ptrIS9_EEJSB_EEEvT0_iT1_T2_DpNS2_10kernel_argIT3_EE_param_2[1],
	.param .align 8 .b8 _ZN3cub18CUB_300001_SM_10006detail9transform16transform_kernelINS2_10policy_hubILb1EN4cuda3std3__45tupleIJPK4BodyEEEE10policy1000ElNS7_10__identityEN6thrust24THRUST_300001_SM_1000_NS10device_ptrIS9_EEJSB_EEEvT0_iT1_T2_DpNS2_10kernel_argIT3_EE_param_3[8],
	.param .align 8 .b8 _ZN3cub18CUB_300001_SM_10006detail9transform16transform_kernelINS2_10policy_hubILb1EN4cuda3std3__45tupleIJPK4BodyEEEE10policy1000ElNS7_10__identityEN6thrust24THRUST_300001_SM_1000_NS10device_ptrIS9_EEJSB_EEEvT0_iT1_T2_DpNS2_10kernel_argIT3_EE_param_4[16]
)
.maxntid 128
{
	.reg .pred 	%p<37>;
	.reg .b32 	%r<74>;
	.reg .b32 	%f<121>;
	.reg .b64 	%rd<71>;

	ld.param.u64 	%rd15, [_ZN3cub18CUB_300001_SM_10006detail9transform16transform_kernelINS2_10policy_hubILb1EN4cuda3std3__45tupleIJPK4BodyEEEE10policy1000ElNS7_10__identityEN6thrust24THRUST_300001_SM_1000_NS10device_ptrIS9_EEJSB_EEEvT0_iT1_T2_DpNS2_10kernel_argIT3_EE_param_0];
	ld.param.u64 	%rd16, [_ZN3cub18CUB_300001_SM_10006detail9transform16transform_kernelINS2_10policy_hubILb1EN4cuda3std3__45tupleIJPK4BodyEEEE10policy1000ElNS7_10__identityEN6thrust24THRUST_300001_SM_1000_NS10device_ptrIS9_EEJSB_EEEvT0_iT1_T2_DpNS2_10kernel_argIT3_EE_param_4];
	ld.param.u64 	%rd17, [_ZN3cub18CUB_300001_SM_10006detail9transform16transform_kernelINS2_10policy_hubILb1EN4cuda3std3__45tupleIJPK4BodyEEEE10policy1000ElNS7_10__identityEN6thrust24THRUST_300001_SM_1000_NS10device_ptrIS9_EEJSB_EEEvT0_iT1_T2_DpNS2_10kernel_argIT3_EE_param_3];
	ld.param.u32 	%r40, [_ZN3cub18CUB_300001_SM_10006detail9transform16transform_kernelINS2_10policy_hubILb1EN4cuda3std3__45tupleIJPK4BodyEEEE10policy1000ElNS7_10__identityEN6thrust24THRUST_300001_SM_1000_NS10device_ptrIS9_EEJSB_EEEvT0_iT1_T2_DpNS2_10kernel_argIT3_EE_param_1];
	cvta.to.global.u64 	%rd1, %rd17;
	cvta.to.global.u64 	%rd2, %rd16;
	shl.b32 	%r1, %r40, 7;
	mov.u32 	%r41, %ctaid.x;
	cvt.u64.u32 	%rd18, %r41;
	cvt.s64.s32 	%rd19, %r1;
	mul.lo.s64 	%rd3, %rd19, %rd18;
	sub.s64 	%rd20, %rd15, %rd3;
	min.s64 	%rd21, %rd20, %rd19;
	cvt.u32.u64 	%r2, %rd21;
	shl.b32 	%r3, %r2, 4;
	mov.u32 	%r4, %tid.x;
	shl.b32 	%r64, %r4, 7;
	setp.ge.s32 	%p1, %r64, %r3;
	@%p1 bra 	$L__BB16_3;
	shl.b64 	%rd22, %rd3, 4;
	add.s64 	%rd23, %rd2, %rd22;
	mul.wide.u32 	%rd24, %r4, 128;
	add.s64 	%rd69, %rd23, %rd24;
$L__BB16_2:
	.pragma "nounroll";
	// begin inline asm
	prefetch.global.L2 [%rd69];
	// end inline asm
	add.s32 	%r64, %r64, 16384;
	add.s64 	%rd69, %rd69, 16384;
	setp.lt.s32 	%p2, %r64, %r3;
	@%p2 bra 	$L__BB16_2;
$L__BB16_3:
	shl.b64 	%rd26, %rd3, 4;
	add.s64 	%rd7, %rd2, %rd26;
	add.s64 	%rd8, %rd1, %rd26;
	setp.eq.s32 	%p3, %r1, %r2;
	@%p3 bra 	$L__BB16_45;
	setp.lt.s32 	%p4, %r40, 1;
	@%p4 bra 	$L__BB16_57;
	and.b32  	%r8, %r40, 7;
	setp.lt.u32 	%p5, %r40, 8;
	mov.b32 	%r71, 0;
	@%p5 bra 	$L__BB16_24;
	and.b32  	%r71, %r40, 2147483640;
	mov.b32 	%r67, 0;
$L__BB16_7:
	.pragma "nounroll";
	shl.b32 	%r44, %r67, 7;
	add.s32 	%r19, %r44, %r4;
	setp.ge.s32 	%p6, %r19, %r2;
	@%p6 bra 	$L__BB16_9;
	mul.wide.u32 	%rd27, %r19, 16;
	add.s64 	%rd28, %rd7, %rd27;
	add.s64 	%rd29, %rd8, %rd27;
	ld.global.f32 	%f1, [%rd28];
	ld.global.f32 	%f2, [%rd28+4];
	ld.global.f32 	%f3, [%rd28+8];
	ld.global.f32 	%f4, [%rd28+12];
	st.global.f32 	[%rd29], %f1;
	st.global.f32 	[%rd29+4], %f2;
	st.global.f32 	[%rd29+8], %f3;
	st.global.f32 	[%rd29+12], %f4;
$L__BB16_9:
	add.s32 	%r45, %r19, 128;
	setp.ge.s32 	%p7, %r45, %r2;
	mul.wide.s32 	%rd30, %r45, 16;
	add.s64 	%rd13, %rd7, %rd30;
	add.s64 	%rd14, %rd8, %rd30;
	@%p7 bra 	$L__BB16_11;
	ld.global.f32 	%f5, [%rd13];
	ld.global.f32 	%f6, [%rd13+4];
	ld.global.f32 	%f7, [%rd13+8];
	ld.global.f32 	%f8, [%rd13+12];
	st.global.f32 	[%rd14], %f5;
	st.global.f32 	[%rd14+4], %f6;
	st.global.f32 	[%rd14+8], %f7;
	st.global.f32 	[%rd14+12], %f8;
$L__BB16_11:
	add.s32 	%r46, %r19, 256;
	setp.ge.s32 	%p8, %r46, %r2;
	@%p8 bra 	$L__BB16_13;
	ld.global.f32 	%f9, [%rd13+2048];
	ld.global.f32 	%f10, [%rd13+2052];
	ld.global.f32 	%f11, [%rd13+2056];
	ld.global.f32 	%f12, [%rd13+2060];
	st.global.f32 	[%rd14+2048], %f9;
	st.global.f32 	[%rd14+2052], %f10;
	st.global.f32 	[%rd14+2056], %f11;
	st.global.f32 	[%rd14+2060], %f12;
$L__BB16_13:
	add.s32 	%r47, %r19, 384;
	setp.ge.s32 	%p9, %r47, %r2;
	@%p9 bra 	$L__BB16_15;
	ld.global.f32 	%f13, [%rd13+4096];
	ld.global.f32 	%f14, [%rd13+4100];
	ld.global.f32 	%f15, [%rd13+4104];
	ld.global.f32 	%f16, [%rd13+4108];
	st.global.f32 	[%rd14+4096], %f13;
	st.global.f32 	[%rd14+4100], %f14;
	st.global.f32 	[%rd14+4104], %f15;
	st.global.f32 	[%rd14+4108], %f16;
$L__BB16_15:
	add.s32 	%r48, %r19, 512;
	setp.ge.s32 	%p10, %r48, %r2;
	@%p10 bra 	$L__BB16_17;
	ld.global.f32 	%f17, [%rd13+6144];
	ld.global.f32 	%f18, [%rd13+6148];
	ld.global.f32 	%f19, [%rd13+6152];
	ld.global.f32 	%f20, [%rd13+6156];
	st.global.f32 	[%rd14+6144], %f17;
	st.global.f32 	[%rd14+6148], %f18;
	st.global.f32 	[%rd14+6152], %f19;
	st.global.f32 	[%rd14+6156], %f20;
$L__BB16_17:
	add.s32 	%r49, %r19, 640;
	setp.ge.s32 	%p11, %r49, %r2;
	@%p11 bra 	$L__BB16_19;
	ld.global.f32 	%f21, [%rd13+8192];
	ld.global.f32 	%f22, [%rd13+8196];
	ld.global.f32 	%f23, [%rd13+8200];
	ld.global.f32 	%f24, [%rd13+8204];
	st.global.f32 	[%rd14+8192], %f21;
	st.global.f32 	[%rd14+8196], %f22;
	st.global.f32 	[%rd14+8200], %f23;
	st.global.f32 	[%rd14+8204], %f24;
$L__BB16_19:
	add.s32 	%r50, %r19, 768;
	setp.ge.s32 	%p12, %r50, %r2;
	@%p12 bra 	$L__BB16_21;
	ld.global.f32 	%f25, [%rd13+10240];
	ld.global.f32 	%f26, [%rd13+10244];
	ld.global.f32 	%f27, [%rd13+10248];
	ld.global.f32 	%f28, [%rd13+10252];
	st.global.f32 	[%rd14+10240], %f25;
	st.global.f32 	[%rd14+10244], %f26;
	st.global.f32 	[%rd14+10248], %f27;
	st.global.f32 	[%rd14+10252], %f28;
$L__BB16_21:
	add.s32 	%r51, %r19, 896;
	setp.ge.s32 	%p13, %r51, %r2;
	@%p13 bra 	$L__BB16_23;
	ld.global.f32 	%f29, [%rd13+12288];
	ld.global.f32 	%f30, [%rd13+12292];
	ld.global.f32 	%f31, [%rd13+12296];
	ld.global.f32 	%f32, [%rd13+12300];
	st.global.f32 	[%rd14+12288], %f29;
	st.global.f32 	[%rd14+12292], %f30;
	st.global.f32 	[%rd14+12296], %f31;
	st.global.f32 	[%rd14+12300], %f32;
$L__BB16_23:
	add.s32 	%r67, %r67, 8;
	setp.eq.s32 	%p14, %r67, %r71;
	@%p14 bra 	$L__BB16_24;
	bra.uni 	$L__BB16_7;
$L__BB16_24:
	setp.eq.s32 	%p15, %r8, 0;
	@%p15 bra 	$L__BB16_57;
	and.b32  	%r28, %r40, 3;
	setp.lt.u32 	%p16, %r8, 4;
	@%p16 bra 	$L__BB16_35;
	shl.b32 	%r52, %r71, 7;
	add.s32 	%r29, %r52, %r4;
	setp.ge.s32 	%p17, %r29, %r2;
	@%p17 bra 	$L__BB16_28;
	mul.wide.s32 	%rd31, %r29, 16;
	add.s64 	%rd32, %rd7, %rd31;
	add.s64 	%rd33, %rd8, %rd31;
	ld.global.f32 	%f33, [%rd32];
	ld.global.f32 	%f34, [%rd32+4];
	ld.global.f32 	%f35, [%rd32+8];
	ld.global.f32 	%f36, [%rd32+12];
	st.global.f32 	[%rd33], %f33;
	st.global.f32 	[%rd33+4], %f34;
	st.global.f32 	[%rd33+8], %f35;
	st.global.f32 	[%rd33+12], %f36;
$L__BB16_28:
	add.s32 	%r30, %r29, 128;
	setp.ge.s32 	%p18, %r30, %r2;
	@%p18 bra 	$L__BB16_30;
	mul.wide.s32 	%rd34, %r30, 16;
	add.s64 	%rd35, %rd7, %rd34;
	add.s64 	%rd36, %rd8, %rd34;
	ld.global.f32 	%f37, [%rd35];
	ld.global.f32 	%f38, [%rd35+4];
	ld.global.f32 	%f39, [%rd35+8];
	ld.global.f32 	%f40, [%rd35+12];
	st.global.f32 	[%rd36], %f37;
	st.global.f32 	[%rd36+4], %f38;
	st.global.f32 	[%rd36+8], %f39;
	st.global.f32 	[%rd36+12], %f40;
$L__BB16_30:
	add.s32 	%r31, %r29, 256;
	setp.ge.s32 	%p19, %r31, %r2;
	@%p19 bra 	$L__BB16_32;
	mul.wide.s32 	%rd37, %r31, 16;
	add.s64 	%rd38, %rd7, %rd37;
	add.s64 	%rd39, %rd8, %rd37;
	ld.global.f32 	%f41, [%rd38];
	ld.global.f32 	%f42, [%rd38+4];
	ld.global.f32 	%f43, [%rd38+8];
	ld.global.f32 	%f44, [%rd38+12];
	st.global.f32 	[%rd39], %f41;
	st.global.f32 	[%rd39+4], %f42;
	st.global.f32 	[%rd39+8], %f43;
	st.global.f32 	[%rd39+12], %f44;
$L__BB16_32:
	add.s32 	%r32, %r29, 384;
	setp.ge.s32 	%p20, %r32, %r2;
	@%p20 bra 	$L__BB16_34;
	mul.wide.s32 	%rd40, %r32, 16;
	add.s64 	%rd41, %rd7, %rd40;
	add.s64 	%rd42, %rd8, %rd40;
	ld.global.f32 	%f45, [%rd41];
	ld.global.f32 	%f46, [%rd41+4];
	ld.global.f32 	%f47, [%rd41+8];
	ld.global.f32 	%f48, [%rd41+12];
	st.global.f32 	[%rd42], %f45;
	st.global.f32 	[%rd42+4], %f46;
	st.global.f32 	[%rd42+8], %f47;
	st.global.f32 	[%rd42+12], %f48;
$L__BB16_34:
	add.s32 	%r71, %r71, 4;
$L__BB16_35:
	setp.eq.s32 	%p21, %r28, 0;
	@%p21 bra 	$L__BB16_57;
	setp.eq.s32 	%p22, %r28, 1;
	@%p22 bra 	$L__BB16_42;
	shl.b32 	%r53, %r71, 7;
	add.s32 	%r35, %r53, %r4;
	setp.ge.s32 	%p23, %r35, %r2;
	@%p23 bra 	$L__BB16_39;
	mul.wide.s32 	%rd43, %r35, 16;
	add.s64 	%rd44, %rd7, %rd43;
	add.s64 	%rd45, %rd8, %rd43;
	ld.global.f32 	%f49, [%rd44];
	ld.global.f32 	%f50, [%rd44+4];
	ld.global.f32 	%f51, [%rd44+8];
	ld.global.f32 	%f52, [%rd44+12];
	st.global.f32 	[%rd45], %f49;
	st.global.f32 	[%rd45+4], %f50;
	st.global.f32 	[%rd45+8], %f51;
	st.global.f32 	[%rd45+12], %f52;
$L__BB16_39:
	add.s32 	%r36, %r35, 128;
	setp.ge.s32 	%p24, %r36, %r2;
	@%p24 bra 	$L__BB16_41;
	mul.wide.s32 	%rd46, %r36, 16;
	add.s64 	%rd47, %rd7, %rd46;
	add.s64 	%rd48, %rd8, %rd46;
	ld.global.f32 	%f53, [%rd47];
	ld.global.f32 	%f54, [%rd47+4];
	ld.global.f32 	%f55, [%rd47+8];
	ld.global.f32 	%f56, [%rd47+12];
	st.global.f32 	[%rd48], %f53;
	st.global.f32 	[%rd48+4], %f54;
	st.global.f32 	[%rd48+8], %f55;
	st.global.f32 	[%rd48+12], %f56;
$L__BB16_41:
	add.s32 	%r71, %r71, 2;
$L__BB16_42:
	and.b32  	%r54, %r40, 1;
	setp.eq.b32 	%p25, %r54, 1;
	not.pred 	%p26, %p25;
	@%p26 bra 	$L__BB16_57;
	shl.b32 	%r55, %r71, 7;
	add.s32 	%r39, %r55, %r4;
	setp.ge.s32 	%p27, %r39, %r2;
	@%p27 bra 	$L__BB16_57;
	mul.wide.s32 	%rd49, %r39, 16;
	add.s64 	%rd50, %rd7, %rd49;
	add.s64 	%rd51, %rd8, %rd49;
	ld.global.f32 	%f57, [%rd50];
	ld.global.f32 	%f58, [%rd50+4];
	ld.global.f32 	%f59, [%rd50+8];
	ld.global.f32 	%f60, [%rd50+12];
	st.global.f32 	[%rd51], %f57;
	st.global.f32 	[%rd51+4], %f58;
	st.global.f32 	[%rd51+8], %f59;
	st.global.f32 	[%rd51+12], %f60;
	bra.uni 	$L__BB16_57;
$L__BB16_45:
	setp.lt.s32 	%p28, %r40, 1;
	@%p28 bra 	$L__BB16_57;
	and.b32  	%r10, %r40, 7;
	setp.lt.u32 	%p29, %r40, 8;
	mov.b32 	%r69, 0;
	@%p29 bra 	$L__BB16_49;
	and.b32  	%r69, %r40, 2147483640;
	neg.s32 	%r66, %r69;
	mul.wide.u32 	%rd52, %r4, 16;
	add.s64 	%rd53, %rd26, %rd52;
	or.b64  	%rd70, %rd53, 12;
	add.s32 	%r65, %r4, 128;
$L__BB16_48:
	.pragma "nounroll";
	mul.wide.s32 	%rd54, %r65, 16;
	add.s64 	%rd55, %rd26, %rd54;
	add.s64 	%rd56, %rd2, %rd70;
	add.s64 	%rd57, %rd1, %rd70;
	ld.global.f32 	%f61, [%rd56+-12];
	ld.global.f32 	%f62, [%rd56+-8];
	ld.global.f32 	%f63, [%rd56+-4];
	ld.global.f32 	%f64, [%rd56];
	st.global.f32 	[%rd57+-12], %f61;
	st.global.f32 	[%rd57+-8], %f62;
	st.global.f32 	[%rd57+-4], %f63;
	st.global.f32 	[%rd57], %f64;
	add.s64 	%rd58, %rd2, %rd55;
	add.s64 	%rd59, %rd1, %rd55;
	ld.global.f32 	%f65, [%rd58];
	ld.global.f32 	%f66, [%rd58+4];
	ld.global.f32 	%f67, [%rd58+8];
	ld.global.f32 	%f68, [%rd58+12];
	st.global.f32 	[%rd59], %f65;
	st.global.f32 	[%rd59+4], %f66;
	st.global.f32 	[%rd59+8], %f67;
	st.global.f32 	[%rd59+12], %f68;
	ld.global.f32 	%f69, [%rd58+2048];
	ld.global.f32 	%f70, [%rd58+2052];
	ld.global.f32 	%f71, [%rd58+2056];
	ld.global.f32 	%f72, [%rd58+2060];
	st.global.f32 	[%rd59+2048], %f69;
	st.global.f32 	[%rd59+2052], %f70;
	st.global.f32 	[%rd59+2056], %f71;
	st.global.f32 	[%rd59+2060], %f72;
	ld.global.f32 	%f73, [%rd58+4096];
	ld.global.f32 	%f74, [%rd58+4100];
	ld.global.f32 	%f75, [%rd58+4104];
	ld.global.f32 	%f76, [%rd58+4108];
	st.global.f32 	[%rd59+4096], %f73;
	st.global.f32 	[%rd59+4100], %f74;
	st.global.f32 	[%rd59+4104], %f75;
	st.global.f32 	[%rd59+4108], %f76;
	ld.global.f32 	%f77, [%rd58+6144];
	ld.global.f32 	%f78, [%rd58+6148];
	ld.global.f32 	%f79, [%rd58+6152];
	ld.global.f32 	%f80, [%rd58+6156];
	st.global.f32 	[%rd59+6144], %f77;
	st.global.f32 	[%rd59+6148], %f78;
	st.global.f32 	[%rd59+6152], %f79;
	st.global.f32 	[%rd59+6156], %f80;
	ld.global.f32 	%f81, [%rd58+8192];
	ld.global.f32 	%f82, [%rd58+8196];
	ld.global.f32 	%f83, [%rd58+8200];
	ld.global.f32 	%f84, [%rd58+8204];
	st.global.f32 	[%rd59+8192], %f81;
	st.global.f32 	[%rd59+8196], %f82;
	st.global.f32 	[%rd59+8200], %f83;
	st.global.f32 	[%rd59+8204], %f84;
	ld.global.f32 	%f85, [%rd58+10240];
	ld.global.f32 	%f86, [%rd58+10244];
	ld.global.f32 	%f87, [%rd58+10248];
	ld.global.f32 	%f88, [%rd58+10252];
	st.global.f32 	[%rd59+10240], %f85;
	st.global.f32 	[%rd59+10244], %f86;
	st.global.f32 	[%rd59+10248], %f87;
	st.global.f32 	[%rd59+10252], %f88;
	ld.global.f32 	%f89, [%rd58+12288];
	ld.global.f32 	%f90, [%rd58+12292];
	ld.global.f32 	%f91, [%rd58+12296];
	ld.global.f32 	%f92, [%rd58+12300];
	st.global.f32 	[%rd59+12288], %f89;
	st.global.f32 	[%rd59+12292], %f90;
	st.global.f32 	[%rd59+12296], %f91;
	st.global.f32 	[%rd59+12300], %f92;
	add.s32 	%r66, %r66, 8;
	add.s64 	%rd70, %rd70, 16384;
	add.s32 	%r65, %r65, 1024;
	setp.eq.s32 	%p30, %r66, 0;
	@%p30 bra 	$L__BB16_49;
	bra.uni 	$L__BB16_48;
$L__BB16_49:
	setp.eq.s32 	%p31, %r10, 0;
	@%p31 bra 	$L__BB16_57;
	and.b32  	%r22, %r40, 3;
	setp.lt.u32 	%p32, %r10, 4;
	@%p32 bra 	$L__BB16_52;
	shl.b32 	%r57, %r69, 7;
	add.s32 	%r58, %r57, %r4;
	mul.wide.s32 	%rd60, %r58, 16;
	add.s64 	%rd61, %rd7, %rd60;
	add.s64 	%rd62, %rd8, %rd60;
	ld.global.f32 	%f93, [%rd61];
	ld.global.f32 	%f94, [%rd61+4];
	ld.global.f32 	%f95, [%rd61+8];
	ld.global.f32 	%f96, [%rd61+12];
	st.global.f32 	[%rd62], %f93;
	st.global.f32 	[%rd62+4], %f94;
	st.global.f32 	[%rd62+8], %f95;
	st.global.f32 	[%rd62+12], %f96;
	ld.global.f32 	%f97, [%rd61+2048];
	ld.global.f32 	%f98, [%rd61+2052];
	ld.global.f32 	%f99, [%rd61+2056];
	ld.global.f32 	%f100, [%rd61+2060];
	st.global.f32 	[%rd62+2048], %f97;
	st.global.f32 	[%rd62+2052], %f98;
	st.global.f32 	[%rd62+2056], %f99;
	st.global.f32 	[%rd62+2060], %f100;
	ld.global.f32 	%f101, [%rd61+4096];
	ld.global.f32 	%f102, [%rd61+4100];
	ld.global.f32 	%f103, [%rd61+4104];
	ld.global.f32 	%f104, [%rd61+4108];
	st.global.f32 	[%rd62+4096], %f101;
	st.global.f32 	[%rd62+4100], %f102;
	st.global.f32 	[%rd62+4104], %f103;
	st.global.f32 	[%rd62+4108], %f104;
	ld.global.f32 	%f105, [%rd61+6144];
	ld.global.f32 	%f106, [%rd61+6148];
	ld.global.f32 	%f107, [%rd61+6152];
	ld.global.f32 	%f108, [%rd61+6156];
	st.global.f32 	[%rd62+6144], %f105;
	st.global.f32 	[%rd62+6148], %f106;
	st.global.f32 	[%rd62+6152], %f107;
	st.global.f32 	[%rd62+6156], %f108;
	add.s32 	%r69, %r69, 4;
$L__BB16_52:
	setp.eq.s32 	%p33, %r22, 0;
	@%p33 bra 	$L__BB16_57;
	setp.eq.s32 	%p34, %r22, 1;
	@%p34 bra 	$L__BB16_55;
	shl.b32 	%r59, %r69, 7;
	add.s32 	%r60, %r59, %r4;
	mul.wide.s32 	%rd63, %r60, 16;
	add.s64 	%rd64, %rd7, %rd63;
	add.s64 	%rd65, %rd8, %rd63;
	ld.global.f32 	%f109, [%rd64];
	ld.global.f32 	%f110, [%rd64+4];
	ld.global.f32 	%f111, [%rd64+8];
	ld.global.f32 	%f112, [%rd64+12];
	st.global.f32 	[%rd65], %f109;
	st.global.f32 	[%rd65+4], %f110;
	st.global.f32 	[%rd65+8], %f111;
	st.global.f32 	[%rd65+12], %f112;
	ld.global.f32 	%f113, [%rd64+2048];
	ld.global.f32 	%f114, [%rd64+2052];
	ld.global.f32 	%f115, [%rd64+2056];
	ld.global.f32 	%f116, [%rd64+2060];
	st.global.f32 	[%rd65+2048], %f113;
	st.global.f32 	[%rd65+2052], %f114;
	st.global.f32 	[%rd65+2056], %f115;
	st.global.f32 	[%rd65+2060], %f116;
	add.s32 	%r69, %r69, 2;
$L__BB16_55:
	and.b32  	%r61, %r40, 1;
	setp.eq.b32 	%p35, %r61, 1;
	not.pred 	%p36, %p35;
	@%p36 bra 	$L__BB16_57;
	shl.b32 	%r62, %r69, 7;
	add.s32 	%r63, %r62, %r4;
	mul.wide.s32 	%rd66, %r63, 16;
	add.s64 	%rd67, %rd7, %rd66;
	add.s64 	%rd68, %rd8, %rd66;
	ld.global.f32 	%f117, [%rd67];
	ld.global.f32 	%f118, [%rd67+4];
	ld.global.f32 	%f119, [%rd67+8];
	ld.global.f32 	%f120, [%rd67+12];
	st.global.f32 	[%rd68], %f117;
	st.global.f32 	[%rd68+4], %f118;
	st.global.f32 	[%rd68+8], %f119;
	st.global.f32 	[%rd68+12], %f120;
$L__BB16_57:
	ret;

}
	// .globl	_ZN3cub18CUB_300001_SM_10006detail9transform16transform_kernelINS2_10policy_hubILb1EN4cuda3std3__45tupleIJN6thrust24THRUST_300001_SM_1000_NS17counting_iteratorIjNSA_11use_defaultESC_SC_EEEEEE10policy1000El13initRandomPrgNSA_6detail15normal_iteratorINSA_10device_ptrI4BodyEEEEJSD_EEEvT0_iT1_T2_DpNS2_10kernel_argIT3_EE
.visible .entry _ZN3cub18CUB_300001_SM_10006detail9transform16transform_kernelINS2_10policy_hubILb1EN4cuda3std3__45tupleIJN6thrust24THRUST_300001_SM_1000_NS17counting_iteratorIjNSA_11use_defaultESC_SC_EEEEEE10policy1000El13initRandomPrgNSA_6detail15normal_iteratorINSA_10device_ptrI4BodyEEEEJSD_EEEvT0_iT1_T2_DpNS2_10kernel_argIT3_EE(
	.param .u64 _ZN3cub18CUB_300001_SM_10006detail9transform16transform_kernelINS2_10policy_hubILb1EN4cuda3std3__45tupleIJN6thrust24THRUST_300001_SM_1000_NS17counting_iteratorIjNSA_11use_defaultESC_SC_EEEEEE10policy1000El13initRandomPrgNSA_6detail15normal_iteratorINSA_10device_ptrI4BodyEEEEJSD_EEEvT0_iT1_T2_DpNS2_10kernel_argIT3_EE_param_0,
	.param .u32 _ZN3cub18CUB_300001_SM_10006detail9transform16transform_kernelINS2_10policy_hubILb1EN4cuda3std3__45tupleIJN6thrust24THRUST_300001_SM_1000_NS17counting_iteratorIjNSA_11use_defaultESC_SC_EEEEEE10policy1000El13initRandomPrgNSA_6detail15normal_iteratorINSA_10device_ptrI4BodyEEEEJSD_EEEvT0_iT1_T2_DpNS2_10kernel_argIT3_EE_param_1,
	.param .align 4 .b8 _ZN3cub18CUB_300001_SM_10006detail9transform16transform_kernelINS2_10policy_hubILb1EN4cuda3std3__45tupleIJN6thrust24THRUST_300001_SM_1000_NS17counting_iteratorIjNSA_11use_defaultESC_SC_EEEEEE10policy1000El13initRandomPrgNSA_6detail15normal_iteratorINSA_10device_ptrI4BodyEEEEJSD_EEEvT0_iT1_T2_DpNS2_10kernel_argIT3_EE_param_2[8],
	.param .align 8 .b8 _ZN3cub18CUB_300001_SM_10006detail9transform16transform_kernelINS2_10policy_hubILb1EN4cuda3std3__45tupleIJN6thrust24THRUST_300001_SM_1000_NS17counting_iteratorIjNSA_11use_defaultESC_SC_EEEEEE10policy1000El13initRandomPrgNSA_6detail15normal_iteratorINSA_10device_ptrI4BodyEEEEJSD_EEEvT0_iT1_T2_DpNS2_10kernel_argIT3_EE_param_3[8],
	.param .align 8 .b8 _ZN3cub18CUB_300001_SM_10006detail9transform16transform_kernelINS2_10policy_hubILb1EN4cuda3std3__45tupleIJN6thrust24THRUST_300001_SM_1000_NS17counting_iteratorIjNSA_11use_defaultESC_SC_EEEEEE10policy1000El13initRandomPrgNSA_6detail15normal_iteratorINSA_10device_ptrI4BodyEEEEJSD_EEEvT0_iT1_T2_DpNS2_10kernel_argIT3_EE_param_4[16]
)
.maxntid 128
{
	.reg .pred 	%p<23>;
	.reg .b32 	%r<134>;
	.reg .b32 	%f<29>;
	.reg .b64 	%rd<67>;

	ld.param.f32 	%f1, [_ZN3cub18CUB_300001_SM_10006detail9transform16transform_kernelINS2_10policy_hubILb1EN4cuda3std3__45tupleIJN6thrust24THRUST_300001_SM_1000_NS17counting_iteratorIjNSA_11use_defaultESC_SC_EEEEEE10policy1000El13initRandomPrgNSA_6detail15normal_iteratorINSA_10device_ptrI4BodyEEEEJSD_EEEvT0_iT1_T2_DpNS2_10kernel_argIT3_EE_param_2];
	ld.param.f32 	%f2, [_ZN3cub18CUB_300001_SM_10006detail9transform16transform_kernelINS2_10policy_hubILb1EN4cuda3std3__45tupleIJN6thrust24THRUST_300001_SM_1000_NS17counting_iteratorIjNSA_11use_defaultESC_SC_EEEEEE10policy1000El13initRandomPrgNSA_6detail15normal_iteratorINSA_10device_ptrI4BodyEEEEJSD_EEEvT0_iT1_T2_DpNS2_10kernel_argIT3_EE_param_2+4];
	ld.param.u32 	%r18, [_ZN3cub18CUB_300001_SM_10006detail9transform16transform_kernelINS2_10policy_hubILb1EN4cuda3std3__45tupleIJN6thrust24THRUST_300001_SM_1000_NS17counting_iteratorIjNSA_11use_defaultESC_SC_EEEEEE10policy1000El13initRandomPrgNSA_6detail15normal_iteratorINSA_10device_ptrI4BodyEEEEJSD_EEEvT0_iT1_T2_DpNS2_10kernel_argIT3_EE_param_4];
	ld.param.u64 	%rd18, [_ZN3cub18CUB_300001_SM_10006detail9transform16transform_kernelINS2_10policy_hubILb1EN4cuda3std3__45tupleIJN6thrust24THRUST_300001_SM_1000_NS17counting_iteratorIjNSA_11use_defaultESC_SC_EEEEEE10policy1000El13initRandomPrgNSA_6detail15normal_iteratorINSA_10device_ptrI4BodyEEEEJSD_EEEvT0_iT1_T2_DpNS2_10kernel_argIT3_EE_param_0];
	ld.param.u64 	%rd19, [_ZN3cub18CUB_300001_SM_10006detail9transform16transform_kernelINS2_10policy_hubILb1EN4cuda3std3__45tupleIJN6thrust24THRUST_300001_SM_1000_NS17counting_iteratorIjNSA_11use_defaultESC_SC_EEEEEE10policy1000El13initRandomPrgNSA_6detail15normal_iteratorINSA_10device_ptrI4BodyEEEEJSD_EEEvT0_iT1_T2_DpNS2_10kernel_argIT3_EE_param_3];
	ld.param.u32 	%r17, [_ZN3cub18CUB_300001_SM_10006detail9transform16transform_kernelINS2_10policy_hubILb1EN4cuda3std3__45tupleIJN6thrust24THRUST_300001_SM_1000_NS17counting_iteratorIjNSA_11use_defaultESC_SC_EEEEEE10policy1000El13initRandomPrgNSA_6detail15normal_iteratorINSA_10device_ptrI4BodyEEEEJSD_EEEvT0_iT1_T2_DpNS2_10kernel_argIT3_EE_param_1];
	cvta.to.global.u64 	%rd20, %rd19;
	shl.b32 	%r19, %r17, 7;
	mov.u32 	%r20, %ctaid.x;
	cvt.u64.u32 	%rd21, %r20;
	cvt.s64.s32 	%rd22, %r19;
	mul.lo.s64 	%rd23, %rd22, %rd21;
	sub.s64 	%rd24, %rd18, %rd23;
	min.s64 	%rd25, %rd24, %rd22;
	cvt.u32.u64 	%r1, %rd25;
	cvt.u32.u64 	%r21, %rd23;
	add.s32 	%r2, %r18, %r21;
	shl.b64 	%rd26, %rd23, 4;
	add.s64 	%rd1, %rd20, %rd26;
	setp.eq.s32 	%p1, %r19, %r1;
	@%p1 bra 	$L__BB17_12;
	setp.lt.s32 	%p2, %r17, 1;
	@%p2 bra 	$L__BB17_21;
	mov.u32 	%r3, %tid.x;
	sub.f32 	%f3, %f2, %f1;
	mov.b32 	%r132, 0;
$L__BB17_3:
	shl.b32 	%r23, %r132, 7;
	add.s32 	%r12, %r23, %r3;
	setp.ge.s32 	%p3, %r12, %r1;
	@%p3 bra 	$L__BB17_11;
	add.s32 	%r13, %r12, %r2;
	setp.eq.s32 	%p4, %r13, 0;
	mov.b32 	%r133, 1;
	@%p4 bra 	$L__BB17_10;
	cvt.s64.s32 	%rd64, %r13;
	mov.b64 	%rd65, 48271;
	mov.b64 	%rd66, 1;
$L__BB17_6:
	and.b64  	%rd29, %rd64, 1;
	setp.eq.b64 	%p5, %rd29, 1;
	not.pred 	%p6, %p5;
	@%p6 bra 	$L__BB17_8;
	mul.lo.s64 	%rd30, %rd66, %rd65;
	mul.hi.u64 	%rd31, %rd30, 8589934597;
	sub.s64 	%rd32, %rd30, %rd31;
	shr.u64 	%rd33, %rd32, 1;
	add.s64 	%rd34, %rd33, %rd31;
	shr.u64 	%rd35, %rd34, 30;
	mul.lo.s64 	%rd36, %rd35, 2147483647;
	sub.s64 	%rd66, %rd30, %rd36;
$L__BB17_8:
	shr.u64 	%rd16, %rd64, 1;
	mul.lo.s64 	%rd37, %rd65, %rd65;
	mul.hi.u64 	%rd38, %rd37, -9223372032559808509;
	shr.u64 	%rd39, %rd38, 30;
	mul.lo.s64 	%rd40, %rd39, 2147483647;
	sub.s64 	%rd65, %rd37, %rd40;
	setp.gt.u64 	%p7, %rd64, 1;
	mov.u64 	%rd64, %rd16;
	@%p7 bra 	$L__BB17_6;
	cvt.u32.u64 	%r25, %rd66;
	mul.hi.u32 	%r26, %r25, 3;
	sub.s32 	%r27, %r25, %r26;
	shr.u32 	%r28, %r27, 1;
	add.s32 	%r29, %r28, %r26;
	shr.u32 	%r30, %r29, 30;
	mul.lo.s32 	%r31, %r30, 2147483647;
	sub.s32 	%r133, %r25, %r31;
$L__BB17_10:
	mul.hi.u32 	%r32, %r133, -1131474031;
	shr.u32 	%r33, %r32, 15;
	mul.lo.s32 	%r34, %r33, 44488;
	sub.s32 	%r35, %r133, %r34;
	mul.lo.s32 	%r36, %r35, 48271;
	mul.lo.s32 	%r37, %r33, 3399;
	setp.lt.u32 	%p8, %r36, %r37;
	xor.b32  	%r38, %r37, 2147483647;
	neg.s32 	%r39, %r37;
	selp.b32 	%r40, %r38, %r39, %p8;
	add.s32 	%r41, %r40, %r36;
	add.s32 	%r42, %r41, -1;
	cvt.rn.f32.u32 	%f5, %r42;
	mul.f32 	%f6, %f5, 0f30000000;
	fma.rn.f32 	%f7, %f3, %f6, %f1;
	mul.hi.u32 	%r43, %r41, -1131474031;
	shr.u32 	%r44, %r43, 15;
	mul.lo.s32 	%r45, %r44, 44488;
	sub.s32 	%r46, %r41, %r45;
	mul.lo.s32 	%r47, %r46, 48271;
	mul.lo.s32 	%r48, %r44, 3399;
	setp.lt.u32 	%p9, %r47, %r48;
	xor.b32  	%r49, %r48, 2147483647;
	neg.s32 	%r50, %r48;
	selp.b32 	%r51, %r49, %r50, %p9;
	add.s32 	%r52, %r51, %r47;
	add.s32 	%r53, %r52, -1;
	cvt.rn.f32.u32 	%f8, %r53;
	mul.f32 	%f9, %f8, 0f30000000;
	fma.rn.f32 	%f10, %f3, %f9, %f1;
	mul.hi.u32 	%r54, %r52, -1131474031;
	shr.u32 	%r55, %r54, 15;
	mul.lo.s32 	%r56, %r55, 44488;
	sub.s32 	%r57, %r52, %r56;
	mul.lo.s32 	%r58, %r57, 48271;
	mul.lo.s32 	%r59, %r55, 3399;
	setp.lt.u32 	%p10, %r58, %r59;
	xor.b32  	%r60, %r59, 2147483647;
	neg.s32 	%r61, %r59;
	selp.b32 	%r62, %r60, %r61, %p10;
	add.s32 	%r63, %r62, %r58;
	add.s32 	%r64, %r63, -1;
	cvt.rn.f32.u32 	%f11, %r64;
	mul.f32 	%f12, %f11, 0f30000000;
	fma.rn.f32 	%f13, %f3, %f12, %f1;
	mul.hi.u32 	%r65, %r63, -1131474031;
	shr.u32 	%r66, %r65, 15;
	mul.lo.s32 	%r67, %r66, 44488;
	sub.s32 	%r68, %r63, %r67;
	mul.lo.s32 	%r69, %r68, 48271;
	mul.lo.s32 	%r70, %r66, 3399;
	setp.lt.u32 	%p11, %r69, %r70;
	xor.b32  	%r71, %r70, 2147483647;
	neg.s32 	%r72, %r70;
	selp.b32 	%r73, %r71, %r72, %p11;
	add.s32 	%r74, %r69, %r73;
	add.s32 	%r75, %r74, -1;
	cvt.rn.f32.u32 	%f14, %r75;
	mul.f32 	%f15, %f14, 0f30000000;
	fma.rn.f32 	%f16, %f3, %f15, %f1;
	mul.wide.s32 	%rd41, %r12, 16;
	add.s64 	%rd42, %rd1, %rd41;
	st.global.f32 	[%rd42], %f7;
	st.global.f32 	[%rd42+4], %f10;
	st.global.f32 	[%rd42+8], %f13;
	st.global.f32 	[%rd42+12], %f16;
$L__BB17_11:
	add.s32 	%r132, %r132, 1;
	setp.ne.s32 	%p12, %r132, %r17;
	@%p12 bra 	$L__BB17_3;
	bra.uni 	$L__BB17_21;
$L__BB17_12:
	setp.lt.s32 	%p13, %r17, 1;
	@%p13 bra 	$L__BB17_21;
	mov.u32 	%r4, %tid.x;
	sub.f32 	%f4, %f2, %f1;
	mov.b32 	%r130, 0;
$L__BB17_14:
	shl.b32 	%r78, %r130, 7;
	add.s32 	%r6, %r78, %r4;
	add.s32 	%r7, %r6, %r2;
	setp.eq.s32 	%p14, %r7, 0;
	mov.b32 	%r131, 1;
	@%p14 bra 	$L__BB17_20;
	cvt.s64.s32 	%rd60, %r7;
	mov.b64 	%rd61, 48271;
	mov.b64 	%rd62, 1;
$L__BB17_16:
	and.b64  	%rd45, %rd60, 1;
	setp.eq.b64 	%p15, %rd45, 1;
	not.pred 	%p16, %p15;
	@%p16 bra 	$L__BB17_18;
	mul.lo.s64 	%rd46, %rd62, %rd61;
	mul.hi.u64 	%rd47, %rd46, 8589934597;
	sub.s64 	%rd48, %rd46, %rd47;
	shr.u64 	%rd49, %rd48, 1;
	add.s64 	%rd50, %rd49, %rd47;
	shr.u64 	%rd51, %rd50, 30;
	mul.lo.s64 	%rd52, %rd51, 2147483647;
	sub.s64 	%rd62, %rd46, %rd52;
$L__BB17_18:
	shr.u64 	%rd8, %rd60, 1;
	mul.lo.s64 	%rd53, %rd61, %rd61;
	mul.hi.u64 	%rd54, %rd53, -9223372032559808509;
	shr.u64 	%rd55, %rd54, 30;
	mul.lo.s64 	%rd56, %rd55, 2147483647;
	sub.s64 	%rd61, %rd53, %rd56;
	setp.gt.u64 	%p17, %rd60, 1;
	mov.u64 	%rd60, %rd8;
	@%p17 bra 	$L__BB17_16;
	cvt.u32.u64 	%r79, %rd62;
	mul.hi.u32 	%r80, %r79, 3;
	sub.s32 	%r81, %r79, %r80;
	shr.u32 	%r82, %r81, 1;
	add.s32 	%r83, %r82, %r80;
	shr.u32 	%r84, %r83, 30;
	mul.lo.s32 	%r85, %r84, 2147483647;
	sub.s32 	%r131, %r79, %r85;
$L__BB17_20:
	mul.hi.u32 	%r86, %r131, -1131474031;
	shr.u32 	%r87, %r86, 15;
	mul.lo.s32 	%r88, %r87, 44488;
	sub.s32 	%r89, %r131, %r88;
	mul.lo.s32 	%r90, %r89, 48271;
	mul.lo.s32 	%r91, %r87, 3399;
	setp.lt.u32 	%p18, %r90, %r91;
	xor.b32  	%r92, %r91, 2147483647;
	neg.s32 	%r93, %r91;
	selp.b32 	%r94, %r92, %r93, %p18;
	add.s32 	%r95, %r94, %r90;
	add.s32 	%r96, %r95, -1;
	cvt.rn.f32.u32 	%f17, %r96;
	mul.f32 	%f18, %f17, 0f30000000;
	fma.rn.f32 	%f19, %f4, %f18, %f1;
	mul.hi.u32 	%r97, %r95, -1131474031;
	shr.u32 	%r98, %r97, 15;
	mul.lo.s32 	%r99, %r98, 44488;
	sub.s32 	%r100, %r95, %r99;
	mul.lo.s32 	%r101, %r100, 48271;
	mul.lo.s32 	%r102, %r98, 3399;
	setp.lt.u32 	%p19, %r101, %r102;
	xor.b32  	%r103, %r102, 2147483647;
	neg.s32 	%r104, %r102;
	selp.b32 	%r105, %r103, %r104, %p19;
	add.s32 	%r106, %r105, %r101;
	add.s32 	%r107, %r106, -1;
	cvt.rn.f32.u32 	%f20, %r107;
	mul.f32 	%f21, %f20, 0f30000000;
	fma.rn.f32 	%f22, %f4, %f21, %f1;
	mul.hi.u32 	%r108, %r106, -1131474031;
	shr.u32 	%r109, %r108, 15;
	mul.lo.s32 	%r110, %r109, 44488;
	sub.s32 	%r111, %r106, %r110;
	mul.lo.s32 	%r112, %r111, 48271;
	mul.lo.s32 	%r113, %r109, 3399;
	setp.lt.u32 	%p20, %r112, %r113;
	xor.b32  	%r114, %r113, 2147483647;
	neg.s32 	%r115, %r113;
	selp.b32 	%r116, %r114, %r115, %p20;
	add.s32 	%r117, %r116, %r112;
	add.s32 	%r118, %r117, -1;
	cvt.rn.f32.u32 	%f23, %r118;
	mul.f32 	%f24, %f23, 0f30000000;
	fma.rn.f32 	%f25, %f4, %f24, %f1;
	mul.hi.u32 	%r119, %r117, -1131474031;
	shr.u32 	%r120, %r119, 15;
	mul.lo.s32 	%r121, %r120, 44488;
	sub.s32 	%r122, %r117, %r121;
	mul.lo.s32 	%r123, %r122, 48271;
	mul.lo.s32 	%r124, %r120, 3399;
	setp.lt.u32 	%p21, %r123, %r124;
	xor.b32  	%r125, %r124, 2147483647;
	neg.s32 	%r126, %r124;
	selp.b32 	%r127, %r125, %r126, %p21;
	add.s32 	%r128, %r123, %r127;
	add.s32 	%r129, %r128, -1;
	cvt.rn.f32.u32 	%f26, %r129;
	mul.f32 	%f27, %f26, 0f30000000;
	fma.rn.f32 	%f28, %f4, %f27, %f1;
	mul.wide.s32 	%rd57, %r6, 16;
	add.s64 	%rd58, %rd1, %rd57;
	st.global.f32 	[%rd58], %f19;
	st.global.f32 	[%rd58+4], %f22;
	st.global.f32 	[%rd58+8], %f25;
	st.global.f32 	[%rd58+12], %f28;
	add.s32 	%r130, %r130, 1;
	setp.eq.s32 	%p22, %r130, %r17;
	@%p22 bra 	$L__BB17_21;
	bra.uni 	$L__BB17_14;
$L__BB17_21:
	ret;

}
	// .globl	_ZN3cub18CUB_300001_SM_10006detail6reduce28DeviceReduceSingleTileKernelINS2_10policy_hubIjjN4cuda3__47maximumIjEEE10Policy1000EN6thrust24THRUST_300001_SM_1000_NS6detail15normal_iteratorINSC_10device_ptrIjEEEEPijS8_ijNS5_3std3__410__identityEEEvT0_T1_T2_T3_T4_T6_
.visible .entry _ZN3cub18CUB_300001_SM_10006detail6reduce28DeviceReduceSingleTileKernelINS2_10policy_hubIjjN4cuda3__47maximumIjEEE10Policy1000EN6thrust24THRUST_300001_SM_1000_NS6detail15normal_iteratorINSC_10device_ptrIjEEEEPijS8_ijNS5_3std3__410__identityEEEvT0_T1_T2_T3_T4_T6_(
	.param .align 8 .b8 _ZN3cub18CUB_300001_SM_10006detail6reduce28DeviceReduceSingleTileKernelINS2_10policy_hubIjjN4cuda3__47maximumIjEEE10Policy1000EN6thrust24THRUST_300001_SM_1000_NS6detail15normal_iteratorINSC_10device_ptrIjEEEEPijS8_ijNS5_3std3__410__identityEEEvT0_T1_T2_T3_T4_T6__param_0[8],
	.param .u64 .ptr .align 1 _ZN3cub18CUB_300001_SM_10006detail6reduce28DeviceReduceSingleTileKernelINS2_10policy_hubIjjN4cuda3__47maximumIjEEE10Policy1000EN6thrust24THRUST_300001_SM_1000_NS6detail15normal_iteratorINSC_10device_ptrIjEEEEPijS8_ijNS5_3std3__410__identityEEEvT0_T1_T2_T3_T4_T6__param_1,
	.param .u32 _ZN3cub18CUB_300001_SM_10006detail6reduce28DeviceReduceSingleTileKernelINS2_10policy_hubIjjN4cuda3__47maximumIjEEE10Policy1000EN6thrust24THRUST_300001_SM_1000_NS6detail15normal_iteratorINSC_10device_ptrIjEEEEPijS8_ijNS5_3std3__410__identityEEEvT0_T1_T2_T3_T4_T6__param_2,
	.param .align 1 .b8 _ZN3cub18CUB_300001_SM_10006detail6reduce28DeviceReduceSingleTileKernelINS2_10policy_hubIjjN4cuda3__47maximumIjEEE10Policy1000EN6thrust24THRUST_300001_SM_1000_NS6detail15normal_iteratorINSC_10device_ptrIjEEEEPijS8_ijNS5_3std3__410__identityEEEvT0_T1_T2_T3_T4_T6__param_3[1],
	.param .u32 _ZN3cub18CUB_300001_SM_10006detail6reduce28DeviceReduceSingleTileKernelINS2_10policy_hubIjjN4cuda3__47maximumIjEEE10Policy1000EN6thrust24THRUST_300001_SM_1000_NS6detail15normal_iteratorINSC_10device_ptrIjEEEEPijS8_ijNS5_3std3__410__identityEEEvT0_T1_T2_T3_T4_T6__param_4,
	.param .align 1 .b8 _ZN3cub18CUB_300001_SM_10006detail6reduce28DeviceReduceSingleTileKernelINS2_10policy_hubIjjN4cuda3__47maximumIjEEE10Policy1000EN6thrust24THRUST_300001_SM_1000_NS6detail15normal_iteratorINSC_10device_ptrIjEEEEPijS8_ijNS5_3std3__410__identityEEEvT0_T1_T2_T3_T4_T6__param_5[1]
)
.maxntid 256
.minnctapersm 1
{
	.reg .pred 	%p<59>;
	.reg .b32 	%r<511>;
	.reg .b64 	%rd<84>;
	// demoted variable
	.shared .align 4 .b8 _ZZN3cub18CUB_300001_SM_10006detail6reduce28DeviceReduceSingleTileKernelINS2_10policy_hubIjjN4cuda3__47maximumIjEEE10Policy1000EN6thrust24THRUST_300001_SM_1000_NS6detail15normal_iteratorINSC_10device_ptrIjEEEEPijS8_ijNS5_3std3__410__identityEEEvT0_T1_T2_T3_T4_T6_E12temp_storage[44];
	ld.param.u64 	%rd9, [_ZN3cub18CUB_300001_SM_10006detail6reduce28DeviceReduceSingleTileKernelINS2_10policy_hubIjjN4cuda3__47maximumIjEEE10Policy1000EN6thrust24THRUST_300001_SM_1000_NS6detail15normal_iteratorINSC_10device_ptrIjEEEEPijS8_ijNS5_3std3__410__identityEEEvT0_T1_T2_T3_T4_T6__param_0];
	ld.param.u64 	%rd10, [_ZN3cub18CUB_300001_SM_10006detail6reduce28DeviceReduceSingleTileKernelINS2_10policy_hubIjjN4cuda3__47maximumIjEEE10Policy1000EN6thrust24THRUST_300001_SM_1000_NS6detail15normal_iteratorINSC_10device_ptrIjEEEEPijS8_ijNS5_3std3__410__identityEEEvT0_T1_T2_T3_T4_T6__param_1];
	ld.param.u32 	%r92, [_ZN3cub18CUB_300001_SM_10006detail6reduce28DeviceReduceSingleTileKernelINS2_10policy_hubIjjN4cuda3__47maximumIjEEE10Policy1000EN6thrust24THRUST_300001_SM_1000_NS6detail15normal_iteratorINSC_10device_ptrIjEEEEPijS8_ijNS5_3std3__410__identityEEEvT0_T1_T2_T3_T4_T6__param_2];
	ld.param.u32 	%r93, [_ZN3cub18CUB_300001_SM_10006detail6reduce28DeviceReduceSingleTileKernelINS2_10policy_hubIjjN4cuda3__47maximumIjEEE10Policy1000EN6thrust24THRUST_300001_SM_1000_NS6detail15normal_iteratorINSC_10device_ptrIjEEEEPijS8_ijNS5_3std3__410__identityEEEvT0_T1_T2_T3_T4_T6__param_4];
	cvta.to.global.u64 	%rd1, %rd10;
	setp.ne.s32 	%p1, %r92, 0;
	@%p1 bra 	$L__BB18_3;
	mov.u32 	%r471, %tid.x;
	setp.ne.s32 	%p58, %r471, 0;
	@%p58 bra 	$L__BB18_52;
	st.global.u32 	[%rd1], %r93;
	bra.uni 	$L__BB18_52;
$L__BB18_3:
	cvta.to.global.u64 	%rd2, %rd9;
	setp.gt.u32 	%p2, %r92, 4095;
	@%p2 bra 	$L__BB18_28;
	mov.u32 	%r1, %tid.x;
	setp.ge.u32 	%p24, %r1, %r92;
	mov.b32 	%r488, 0;
	mov.u32 	%r478, %r1;
	@%p24 bra 	$L__BB18_6;
	mul.wide.u32 	%rd73, %r1, 4;
	add.s64 	%rd74, %rd2, %rd73;
	ld.global.u32 	%r488, [%rd74];
	add.s32 	%r478, %r1, 256;
$L__BB18_6:
	setp.ge.u32 	%p25, %r478, %r92;
	@%p25 bra 	$L__BB18_19;
	not.b32 	%r299, %r478;
	add.s32 	%r300, %r92, %r299;
	shr.u32 	%r301, %r300, 8;
	add.s32 	%r6, %r301, 1;
	and.b32  	%r7, %r6, 15;
	setp.lt.u32 	%p26, %r300, 3840;
	@%p26 bra 	$L__BB18_10;
	and.b32  	%r302, %r6, 33554416;
	neg.s32 	%r474, %r302;
	mul.wide.u32 	%rd75, %r478, 4;
	add.s64 	%rd76, %rd75, %rd2;
	add.s64 	%rd82, %rd76, 8192;
$L__BB18_9:
	.pragma "nounroll";
	ld.global.u32 	%r303, [%rd82+-8192];
	max.u32 	%r304, %r488, %r303;
	ld.global.u32 	%r305, [%rd82+-7168];
	max.u32 	%r306, %r304, %r305;
	ld.global.u32 	%r307, [%rd82+-6144];
	max.u32 	%r308, %r306, %r307;
	ld.global.u32 	%r309, [%rd82+-5120];
	max.u32 	%r310, %r308, %r309;
	ld.global.u32 	%r311, [%rd82+-4096];
	max.u32 	%r312, %r310, %r311;
	ld.global.u32 	%r313, [%rd82+-3072];
	max.u32 	%r314, %r312, %r313;
	ld.global.u32 	%r315, [%rd82+-2048];
	max.u32 	%r316, %r314, %r315;
	ld.global.u32 	%r317, [%rd82+-1024];
	max.u32 	%r318, %r316, %r317;
	ld.global.u32 	%r319, [%rd82];
	max.u32 	%r320, %r318, %r319;
	ld.global.u32 	%r321, [%rd82+1024];
	max.u32 	%r322, %r320, %r321;
	ld.global.u32 	%r323, [%rd82+2048];
	max.u32 	%r324, %r322, %r323;
	ld.global.u32 	%r325, [%rd82+3072];
	max.u32 	%r326, %r324, %r325;
	ld.global.u32 	%r327, [%rd82+4096];
	max.u32 	%r328, %r326, %r327;
	ld.global.u32 	%r329, [%rd82+5120];
	max.u32 	%r330, %r328, %r329;
	ld.global.u32 	%r331, [%rd82+6144];
	max.u32 	%r332, %r330, %r331;
	ld.global.u32 	%r333, [%rd82+7168];
	max.u32 	%r488, %r332, %r333;
	add.s32 	%r478, %r478, 4096;
	add.s32 	%r474, %r474, 16;
	add.s64 	%rd82, %rd82, 16384;
	setp.ne.s32 	%p27, %r474, 0;
	@%p27 bra 	$L__BB18_9;
$L__BB18_10:
	setp.eq.s32 	%p28, %r7, 0;
	@%p28 bra 	$L__BB18_19;
	and.b32  	%r18, %r6, 7;
	setp.lt.u32 	%p29, %r7, 8;
	@%p29 bra 	$L__BB18_13;
	mul.wide.u32 	%rd77, %r478, 4;
	add.s64 	%rd78, %rd2, %rd77;
	ld.global.u32 	%r335, [%rd78];
	max.u32 	%r336, %r488, %r335;
	ld.global.u32 	%r337, [%rd78+1024];
	max.u32 	%r338, %r336, %r337;
	ld.global.u32 	%r339, [%rd78+2048];
	max.u32 	%r340, %r338, %r339;
	ld.global.u32 	%r341, [%rd78+3072];
	max.u32 	%r342, %r340, %r341;
	ld.global.u32 	%r343, [%rd78+4096];
	max.u32 	%r344, %r342, %r343;
	ld.global.u32 	%r345, [%rd78+5120];
	max.u32 	%r346, %r344, %r345;
	ld.global.u32 	%r347, [%rd78+6144];
	max.u32 	%r348, %r346, %r347;
	ld.global.u32 	%r349, [%rd78+7168];
	max.u32 	%r488, %r348, %r349;
	add.s32 	%r478, %r478, 2048;
$L__BB18_13:
	setp.eq.s32 	%p30, %r18, 0;
	@%p30 bra 	$L__BB18_19;
	and.b32  	%r24, %r6, 3;
	setp.lt.u32 	%p31, %r18, 4;
	@%p31 bra 	$L__BB18_16;
	mul.wide.u32 	%rd79, %r478, 4;
	add.s64 	%rd80, %rd2, %rd79;
	ld.global.u32 	%r351, [%rd80];
	max.u32 	%r352, %r488, %r351;
	ld.global.u32 	%r353, [%rd80+1024];
	max.u32 	%r354, %r352, %r353;
	ld.global.u32 	%r355, [%rd80+2048];
	max.u32 	%r356, %r354, %r355;
	ld.global.u32 	%r357, [%rd80+3072];
	max.u32 	%r488, %r356, %r357;
	add.s32 	%r478, %r478, 1024;
$L__BB18_16:
	setp.eq.s32 	%p32, %r24, 0;
	@%p32 bra 	$L__BB18_19;
	mul.wide.u32 	%rd81, %r478, 4;
	add.s64 	%rd83, %rd2, %rd81;
	neg.s32 	%r486, %r24;
$L__BB18_18:
	.pragma "nounroll";
	ld.global.u32 	%r358, [%rd83];
	max.u32 	%r488, %r488, %r358;
	add.s64 	%rd83, %rd83, 1024;
	add.s32 	%r486, %r486, 1;
	setp.ne.s32 	%p33, %r486, 0;
	@%p33 bra 	$L__BB18_18;
$L__BB18_19:
	setp.lt.u32 	%p34, %r92, 256;
	@%p34 bra 	$L__BB18_24;
	// begin inline asm
	mov.u32 %r422, %laneid;
	// end inline asm
	mov.b32 	%r425, 1;
	mov.b32 	%r446, 31;
	mov.b32 	%r447, -1;
	// begin inline asm
	shfl.sync.down.b32 %r423, %r488, %r425, %r446, %r447;
	// end inline asm
	setp.gt.s32 	%p50, %r422, 30;
	max.u32 	%r448, %r488, %r423;
	selp.b32 	%r429, %r488, %r448, %p50;
	mov.b32 	%r430, 2;
	// begin inline asm
	shfl.sync.down.b32 %r428, %r429, %r430, %r446, %r447;
	// end inline asm
	setp.gt.s32 	%p51, %r422, 29;
	max.u32 	%r449, %r429, %r428;
	selp.b32 	%r434, %r429, %r449, %p51;
	mov.b32 	%r435, 4;
	// begin inline asm
	shfl.sync.down.b32 %r433, %r434, %r435, %r446, %r447;
	// end inline asm
	setp.gt.s32 	%p52, %r422, 27;
	max.u32 	%r450, %r434, %r433;
	selp.b32 	%r439, %r434, %r450, %p52;
	mov.b32 	%r440, 8;
	// begin inline asm
	shfl.sync.down.b32 %r438, %r439, %r440, %r446, %r447;
	// end inline asm
	setp.gt.s32 	%p53, %r422, 23;
	max.u32 	%r451, %r439, %r438;
	selp.b32 	%r444, %r439, %r451, %p53;
	mov.b32 	%r445, 16;
	// begin inline asm
	shfl.sync.down.b32 %r443, %r444, %r445, %r446, %r447;
	// end inline asm
	setp.gt.s32 	%p54, %r422, 15;
	max.u32 	%r36, %r444, %r443;
	selp.b32 	%r510, %r444, %r36, %p54;
	setp.ne.s32 	%p55, %r422, 0;
	@%p55 bra 	$L__BB18_22;
	shr.u32 	%r452, %r1, 3;
	and.b32  	%r453, %r452, 124;
	mov.u32 	%r454, _ZZN3cub18CUB_300001_SM_10006detail6reduce28DeviceReduceSingleTileKernelINS2_10policy_hubIjjN4cuda3__47maximumIjEEE10Policy1000EN6thrust24THRUST_300001_SM_1000_NS6detail15normal_iteratorINSC_10device_ptrIjEEEEPijS8_ijNS5_3std3__410__identityEEEvT0_T1_T2_T3_T4_T6_E12temp_storage;
	add.s32 	%r455, %r454, %r453;
	st.shared.u32 	[%r455+8], %r36;
$L__BB18_22:
	bar.sync 	0;
	setp.ne.s32 	%p56, %r1, 0;
	@%p56 bra 	$L__BB18_50;
	ld.shared.u32 	%r456, [_ZZN3cub18CUB_300001_SM_10006detail6reduce28DeviceReduceSingleTileKernelINS2_10policy_hubIjjN4cuda3__47maximumIjEEE10Policy1000EN6thrust24THRUST_300001_SM_1000_NS6detail15normal_iteratorINSC_10device_ptrIjEEEEPijS8_ijNS5_3std3__410__identityEEEvT0_T1_T2_T3_T4_T6_E12temp_storage+12];
	max.u32 	%r457, %r510, %r456;
	ld.shared.u32 	%r458, [_ZZN3cub18CUB_300001_SM_10006detail6reduce28DeviceReduceSingleTileKernelINS2_10policy_hubIjjN4cuda3__47maximumIjEEE10Policy1000EN6thrust24THRUST_300001_SM_1000_NS6detail15normal_iteratorINSC_10device_ptrIjEEEEPijS8_ijNS5_3std3__410__identityEEEvT0_T1_T2_T3_T4_T6_E12temp_storage+16];
	max.u32 	%r459, %r457, %r458;
	ld.shared.u32 	%r460, [_ZZN3cub18CUB_300001_SM_10006detail6reduce28DeviceReduceSingleTileKernelINS2_10policy_hubIjjN4cuda3__47maximumIjEEE10Policy1000EN6thrust24THRUST_300001_SM_1000_NS6detail15normal_iteratorINSC_10device_ptrIjEEEEPijS8_ijNS5_3std3__410__identityEEEvT0_T1_T2_T3_T4_T6_E12temp_storage+20];
	max.u32 	%r461, %r459, %r460;
	ld.shared.u32 	%r462, [_ZZN3cub18CUB_300001_SM_10006detail6reduce28DeviceReduceSingleTileKernelINS2_10policy_hubIjjN4cuda3__47maximumIjEEE10Policy1000EN6thrust24THRUST_300001_SM_1000_NS6detail15normal_iteratorINSC_10device_ptrIjEEEEPijS8_ijNS5_3std3__410__identityEEEvT0_T1_T2_T3_T4_T6_E12temp_storage+24];
	max.u32 	%r463, %r461, %r462;
	ld.shared.u32 	%r464, [_ZZN3cub18CUB_300001_SM_10006detail6reduce28DeviceReduceSingleTileKernelINS2_10policy_hubIjjN4cuda3__47maximumIjEEE10Policy1000EN6thrust24THRUST_300001_SM_1000_NS6detail15normal_iteratorINSC_10device_ptrIjEEEEPijS8_ijNS5_3std3__410__identityEEEvT0_T1_T2_T3_T4_T6_E12temp_storage+28];
	max.u32 	%r465, %r463, %r464;
	ld.shared.u32 	%r466, [_ZZN3cub18CUB_300001_SM_10006detail6reduce28DeviceReduceSingleTileKernelINS2_10policy_hubIjjN4cuda3__47maximumIjEEE10Policy1000EN6thrust24THRUST_300001_SM_1000_NS6detail15normal_iteratorINSC_10device_ptrIjEEEEPijS8_ijNS5_3std3__410__identityEEEvT0_T1_T2_T3_T4_T6_E12temp_storage+32];
	max.u32 	%r467, %r465, %r466;
	ld.shared.u32 	%r468, [_ZZN3cub18CUB_300001_SM_10006detail6reduce28DeviceReduceSingleTileKernelINS2_10policy_hubIjjN4cuda3__47maximumIjEEE10Policy1000EN6thrust24THRUST_300001_SM_1000_NS6detail15normal_iteratorINSC_10device_ptrIjEEEEPijS8_ijNS5_3std3__410__identityEEEvT0_T1_T2_T3_T4_T6_E12temp_storage+36];
	max.u32 	%r510, %r467, %r468;
	bra.uni 	$L__BB18_50;
$L__BB18_24:
	// begin inline asm
	mov.u32 %r359, %laneid;
	// end inline asm
	and.b32  	%r385, %r1, 992;
	add.s32 	%r386, %r385, 32;
	setp.gt.u32 	%p35, %r386, %r92;
	not.b32 	%r387, %r385;
	add.s32 	%r388, %r92, %r387;
	selp.b32 	%r383, %r388, 31, %p35;
	mov.b32 	%r362, 1;
	mov.b32 	%r384, -1;
	// begin inline asm
	shfl.sync.down.b32 %r360, %r488, %r362, %r383, %r384;
	// end inline asm
	setp.lt.s32 	%p36, %r359, %r383;
	max.u32 	%r389, %r488, %r360;
	selp.b32 	%r366, %r389, %r488, %p36;
	mov.b32 	%r367, 2;
	// begin inline asm
	shfl.sync.down.b32 %r365, %r366, %r367, %r383, %r384;
	// end inline asm
	add.s32 	%r390, %r359, 2;
	setp.gt.s32 	%p37, %r390, %r383;
	max.u32 	%r391, %r366, %r365;
	selp.b32 	%r371, %r366, %r391, %p37;
	mov.b32 	%r372, 4;
	// begin inline asm
	shfl.sync.down.b32 %r370, %r371, %r372, %r383, %r384;
	// end inline asm
	add.s32 	%r392, %r359, 4;
	setp.gt.s32 	%p38, %r392, %r383;
	max.u32 	%r393, %r371, %r370;
	selp.b32 	%r376, %r371, %r393, %p38;
	mov.b32 	%r377, 8;
	// begin inline asm
	shfl.sync.down.b32 %r375, %r376, %r377, %r383, %r384;
	// end inline asm
	add.s32 	%r394, %r359, 8;
	setp.gt.s32 	%p39, %r394, %r383;
	max.u32 	%r395, %r376, %r375;
	selp.b32 	%r381, %r376, %r395, %p39;
	mov.b32 	%r382, 16;
	// begin inline asm
	shfl.sync.down.b32 %r380, %r381, %r382, %r383, %r384;
	// end inline asm
	add.s32 	%r396, %r359, 16;
	setp.gt.s32 	%p40, %r396, %r383;
	max.u32 	%r397, %r381, %r380;
	selp.b32 	%r510, %r381, %r397, %p40;
	setp.ne.s32 	%p41, %r359, 0;
	@%p41 bra 	$L__BB18_26;
	shr.u32 	%r398, %r1, 3;
	and.b32  	%r399, %r398, 124;
	mov.u32 	%r400, _ZZN3cub18CUB_300001_SM_10006detail6reduce28DeviceReduceSingleTileKernelINS2_10policy_hubIjjN4cuda3__47maximumIjEEE10Policy1000EN6thrust24THRUST_300001_SM_1000_NS6detail15normal_iteratorINSC_10device_ptrIjEEEEPijS8_ijNS5_3std3__410__identityEEEvT0_T1_T2_T3_T4_T6_E12temp_storage;
	add.s32 	%r401, %r400, %r399;
	st.shared.u32 	[%r401+8], %r510;
$L__BB18_26:
	bar.sync 	0;
	setp.ne.s32 	%p42, %r1, 0;
	@%p42 bra 	$L__BB18_50;
	setp.gt.u32 	%p43, %r92, 32;
	ld.shared.u32 	%r402, [_ZZN3cub18CUB_300001_SM_10006detail6reduce28DeviceReduceSingleTileKernelINS2_10policy_hubIjjN4cuda3__47maximumIjEEE10Policy1000EN6thrust24THRUST_300001_SM_1000_NS6detail15normal_iteratorINSC_10device_ptrIjEEEEPijS8_ijNS5_3std3__410__identityEEEvT0_T1_T2_T3_T4_T6_E12temp_storage+12];
	max.u32 	%r403, %r510, %r402;
	selp.b32 	%r404, %r403, %r510, %p43;
	setp.gt.u32 	%p44, %r92, 64;
	ld.shared.u32 	%r405, [_ZZN3cub18CUB_300001_SM_10006detail6reduce28DeviceReduceSingleTileKernelINS2_10policy_hubIjjN4cuda3__47maximumIjEEE10Policy1000EN6thrust24THRUST_300001_SM_1000_NS6detail15normal_iteratorINSC_10device_ptrIjEEEEPijS8_ijNS5_3std3__410__identityEEEvT0_T1_T2_T3_T4_T6_E12temp_storage+16];
	max.u32 	%r406, %r404, %r405;
	selp.b32 	%r407, %r406, %r404, %p44;
	setp.gt.u32 	%p45, %r92, 96;
	ld.shared.u32 	%r408, [_ZZN3cub18CUB_300001_SM_10006detail6reduce28DeviceReduceSingleTileKernelINS2_10policy_hubIjjN4cuda3__47maximumIjEEE10Policy1000EN6thrust24THRUST_300001_SM_1000_NS6detail15normal_iteratorINSC_10device_ptrIjEEEEPijS8_ijNS5_3std3__410__identityEEEvT0_T1_T2_T3_T4_T6_E12temp_storage+20];
	max.u32 	%r409, %r407, %r408;
	selp.b32 	%r410, %r409, %r407, %p45;
	setp.gt.u32 	%p46, %r92, 128;
	ld.shared.u32 	%r411, [_ZZN3cub18CUB_300001_SM_10006detail6reduce28DeviceReduceSingleTileKernelINS2_10policy_hubIjjN4cuda3__47maximumIjEEE10Policy1000EN6thrust24THRUST_300001_SM_1000_NS6detail15normal_iteratorINSC_10device_ptrIjEEEEPijS8_ijNS5_3std3__410__identityEEEvT0_T1_T2_T3_T4_T6_E12temp_storage+24];
	max.u32 	%r412, %r410, %r411;
	selp.b32 	%r413, %r412, %r410, %p46;
	setp.gt.u32 	%p47, %r92, 160;
	ld.shared.u32 	%r414, [_ZZN3cub18CUB_300001_SM_10006detail6reduce28DeviceReduceSingleTileKernelINS2_10policy_hubIjjN4cuda3__47maximumIjEEE10Policy1000EN6thrust24THRUST_300001_SM_1000_NS6detail15normal_iteratorINSC_10device_ptrIjEEEEPijS8_ijNS5_3std3__410__identityEEEvT0_T1_T2_T3_T4_T6_E12temp_storage+28];
	max.u32 	%r415, %r413, %r414;
	selp.b32 	%r416, %r415, %r413, %p47;
	setp.gt.u32 	%p48, %r92, 192;
	ld.shared.u32 	%r417, [_ZZN3cub18CUB_300001_SM_10006detail6reduce28DeviceReduceSingleTileKernelINS2_10policy_hubIjjN4cuda3__47maximumIjEEE10Policy1000EN6thrust24THRUST_300001_SM_1000_NS6detail15normal_iteratorINSC_10device_ptrIjEEEEPijS8_ijNS5_3std3__410__identityEEEvT0_T1_T2_T3_T4_T6_E12temp_storage+32];
	max.u32 	%r418, %r416, %r417;
	selp.b32 	%r419, %r418, %r416, %p48;
	setp.gt.u32 	%p49, %r92, 224;
	ld.shared.u32 	%r420, [_ZZN3cub18CUB_300001_SM_10006detail6reduce28DeviceReduceSingleTileKernelINS2_10policy_hubIjjN4cuda3__47maximumIjEEE10Policy1000EN6thrust24THRUST_300001_SM_1000_NS6detail15normal_iteratorINSC_10device_ptrIjEEEEPijS8_ijNS5_3std3__410__identityEEEvT0_T1_T2_T3_T4_T6_E12temp_storage+36];
	max.u32 	%r421, %r419, %r420;
	selp.b32 	%r510, %r421, %r419, %p49;
	bra.uni 	$L__BB18_50;
$L__BB18_28:
	mov.u32 	%r41, %tid.x;
	mul.wide.u32 	%rd11, %r41, 4;
	add.s64 	%rd12, %rd2, %rd11;
	ld.global.u32 	%r95, [%rd12];
	ld.global.u32 	%r96, [%rd12+1024];
	ld.global.u32 	%r97, [%rd12+2048];
	ld.global.u32 	%r98, [%rd12+3072];
	ld.global.u32 	%r99, [%rd12+4096];
	ld.global.u32 	%r100, [%rd12+5120];
	ld.global.u32 	%r101, [%rd12+6144];
	ld.global.u32 	%r102, [%rd12+7168];
	ld.global.u32 	%r103, [%rd12+8192];
	ld.global.u32 	%r104, [%rd12+9216];
	ld.global.u32 	%r105, [%rd12+10240];
	ld.global.u32 	%r106, [%rd12+11264];
	ld.global.u32 	%r107, [%rd12+12288];
	ld.global.u32 	%r108, [%rd12+13312];
	ld.global.u32 	%r109, [%rd12+14336];
	ld.global.u32 	%r110, [%rd12+15360];
	max.u32 	%r111, %r95, %r96;
	max.u32 	%r112, %r111, %r97;
	max.u32 	%r113, %r98, %r99;
	max.u32 	%r114, %r113, %r100;
	max.u32 	%r115, %r101, %r102;
	max.u32 	%r116, %r115, %r103;
	max.u32 	%r117, %r104, %r105;
	max.u32 	%r118, %r117, %r106;
	max.u32 	%r119, %r107, %r108;
	max.u32 	%r120, %r119, %r109;
	max.u32 	%r121, %r112, %r114;
	max.u32 	%r122, %r121, %r116;
	max.u32 	%r123, %r118, %r120;
	max.u32 	%r124, %r123, %r110;
	max.u32 	%r509, %r122, %r124;
	add.s32 	%r43, %r92, -4096;
	setp.lt.u32 	%p3, %r43, 4096;
	mov.b32 	%r492, 4096;
	@%p3 bra 	$L__BB18_32;
	mov.b32 	%r492, 4096;
$L__BB18_30:
	add.s32 	%r126, %r41, %r492;
	mul.wide.u32 	%rd13, %r126, 4;
	add.s64 	%rd14, %rd2, %rd13;
	ld.global.u32 	%r127, [%rd14];
	ld.global.u32 	%r128, [%rd14+1024];
	ld.global.u32 	%r129, [%rd14+2048];
	ld.global.u32 	%r130, [%rd14+3072];
	ld.global.u32 	%r131, [%rd14+4096];
	ld.global.u32 	%r132, [%rd14+5120];
	ld.global.u32 	%r133, [%rd14+6144];
	ld.global.u32 	%r134, [%rd14+7168];
	ld.global.u32 	%r135, [%rd14+8192];
	ld.global.u32 	%r136, [%rd14+9216];
	ld.global.u32 	%r137, [%rd14+10240];
	ld.global.u32 	%r138, [%rd14+11264];
	ld.global.u32 	%r139, [%rd14+12288];
	ld.global.u32 	%r140, [%rd14+13312];
	ld.global.u32 	%r141, [%rd14+14336];
	ld.global.u32 	%r142, [%rd14+15360];
	max.u32 	%r143, %r509, %r127;
	max.u32 	%r144, %r143, %r128;
	max.u32 	%r145, %r129, %r130;
	max.u32 	%r146, %r145, %r131;
	max.u32 	%r147, %r132, %r133;
	max.u32 	%r148, %r147, %r134;
	max.u32 	%r149, %r135, %r136;
	max.u32 	%r150, %r149, %r137;
	max.u32 	%r151, %r138, %r139;
	max.u32 	%r152, %r151, %r140;
	max.u32 	%r153, %r141, %r142;
	max.u32 	%r154, %r144, %r146;
	max.u32 	%r155, %r154, %r148;
	max.u32 	%r156, %r150, %r152;
	max.u32 	%r157, %r156, %r153;
	max.u32 	%r509, %r155, %r157;
	sub.s32 	%r158, %r92, %r492;
	setp.lt.u32 	%p4, %r158, 4096;
	@%p4 bra 	$L__BB18_46;
	add.s32 	%r492, %r492, 4096;
	setp.le.u32 	%p5, %r492, %r43;
	@%p5 bra 	$L__BB18_30;
$L__BB18_32:
	setp.le.u32 	%p6, %r92, %r492;
	sub.s32 	%r159, %r92, %r492;
	setp.ge.s32 	%p7, %r41, %r159;
	or.pred  	%p8, %p6, %p7;
	@%p8 bra 	$L__BB18_46;
	not.b32 	%r162, %r41;
	add.s32 	%r163, %r92, %r162;
	sub.s32 	%r164, %r163, %r492;
	shr.u32 	%r165, %r164, 8;
	add.s32 	%r50, %r165, 1;
	and.b32  	%r51, %r50, 15;
	setp.lt.u32 	%p9, %r164, 3840;
	mov.u32 	%r501, %r41;
	@%p9 bra 	$L__BB18_37;
	or.b32  	%r495, %r41, 2048;
	add.s32 	%r494, %r41, %r492;
	and.b32  	%r166, %r50, 33554416;
	neg.s32 	%r493, %r166;
$L__BB18_35:
	.pragma "nounroll";
	mul.wide.u32 	%rd15, %r494, 4;
	add.s64 	%rd16, %rd2, %rd15;
	ld.global.u32 	%r167, [%rd16];
	max.u32 	%r168, %r509, %r167;
	add.s32 	%r169, %r494, 256;
	mul.wide.u32 	%rd17, %r169, 4;
	add.s64 	%rd18, %rd2, %rd17;
	ld.global.u32 	%r170, [%rd18];
	max.u32 	%r171, %r168, %r170;
	add.s32 	%r172, %r494, 512;
	mul.wide.u32 	%rd19, %r172, 4;
	add.s64 	%rd20, %rd2, %rd19;
	ld.global.u32 	%r173, [%rd20];
	max.u32 	%r174, %r171, %r173;
	add.s32 	%r175, %r494, 768;
	mul.wide.u32 	%rd21, %r175, 4;
	add.s64 	%rd22, %rd2, %rd21;
	ld.global.u32 	%r176, [%rd22];
	max.u32 	%r177, %r174, %r176;
	add.s32 	%r178, %r494, 1024;
	mul.wide.u32 	%rd23, %r178, 4;
	add.s64 	%rd24, %rd2, %rd23;
	ld.global.u32 	%r179, [%rd24];
	max.u32 	%r180, %r177, %r179;
	add.s32 	%r181, %r494, 1280;
	mul.wide.u32 	%rd25, %r181, 4;
	add.s64 	%rd26, %rd2, %rd25;
	ld.global.u32 	%r182, [%rd26];
	max.u32 	%r183, %r180, %r182;
	add.s32 	%r184, %r494, 1536;
	mul.wide.u32 	%rd27, %r184, 4;
	add.s64 	%rd28, %rd2, %rd27;
	ld.global.u32 	%r185, [%rd28];
	max.u32 	%r186, %r183, %r185;
	add.s32 	%r187, %r494, 1792;
	mul.wide.u32 	%rd29, %r187, 4;
	add.s64 	%rd30, %rd2, %rd29;
	ld.global.u32 	%r188, [%rd30];
	max.u32 	%r189, %r186, %r188;
	add.s32 	%r190, %r494, 2048;
	mul.wide.u32 	%rd31, %r190, 4;
	add.s64 	%rd32, %rd2, %rd31;
	ld.global.u32 	%r191, [%rd32];
	max.u32 	%r192, %r189, %r191;
	add.s32 	%r193, %r494, 2304;
	mul.wide.u32 	%rd33, %r193, 4;
	add.s64 	%rd34, %rd2, %rd33;
	ld.global.u32 	%r194, [%rd34];
	max.u32 	%r195, %r192, %r194;
	add.s32 	%r196, %r494, 2560;
	mul.wide.u32 	%rd35, %r196, 4;
	add.s64 	%rd36, %rd2, %rd35;
	ld.global.u32 	%r197, [%rd36];
	max.u32 	%r198, %r195, %r197;
	add.s32 	%r199, %r494, 2816;
	mul.wide.u32 	%rd37, %r199, 4;
	add.s64 	%rd38, %rd2, %rd37;
	ld.global.u32 	%r200, [%rd38];
	max.u32 	%r201, %r198, %r200;
	add.s32 	%r202, %r494, 3072;
	mul.wide.u32 	%rd39, %r202, 4;
	add.s64 	%rd40, %rd2, %rd39;
	ld.global.u32 	%r203, [%rd40];
	max.u32 	%r204, %r201, %r203;
	add.s32 	%r205, %r494, 3328;
	mul.wide.u32 	%rd41, %r205, 4;
	add.s64 	%rd42, %rd2, %rd41;
	ld.global.u32 	%r206, [%rd42];
	max.u32 	%r207, %r204, %r206;
	add.s32 	%r208, %r494, 3584;
	mul.wide.u32 	%rd43, %r208, 4;
	add.s64 	%rd44, %rd2, %rd43;
	ld.global.u32 	%r209, [%rd44];
	max.u32 	%r210, %r207, %r209;
	add.s32 	%r211, %r494, 3840;
	mul.wide.u32 	%rd45, %r211, 4;
	add.s64 	%rd46, %rd2, %rd45;
	ld.global.u32 	%r212, [%rd46];
	max.u32 	%r509, %r210, %r212;
	add.s32 	%r495, %r495, 4096;
	add.s32 	%r494, %r494, 4096;
	add.s32 	%r493, %r493, 16;
	setp.ne.s32 	%p10, %r493, 0;
	@%p10 bra 	$L__BB18_35;
	add.s32 	%r501, %r495, -2048;
$L__BB18_37:
	setp.eq.s32 	%p11, %r51, 0;
	@%p11 bra 	$L__BB18_46;
	and.b32  	%r67, %r50, 7;
	setp.lt.u32 	%p12, %r51, 8;
	@%p12 bra 	$L__BB18_40;
	add.s32 	%r214, %r501, %r492;
	mul.wide.u32 	%rd47, %r214, 4;
	add.s64 	%rd48, %rd2, %rd47;
	ld.global.u32 	%r215, [%rd48];
	max.u32 	%r216, %r509, %r215;
	add.s32 	%r217, %r214, 256;
	mul.wide.u32 	%rd49, %r217, 4;
	add.s64 	%rd50, %rd2, %rd49;
	ld.global.u32 	%r218, [%rd50];
	max.u32 	%r219, %r216, %r218;
	add.s32 	%r220, %r214, 512;
	mul.wide.u32 	%rd51, %r220, 4;
	add.s64 	%rd52, %rd2, %rd51;
	ld.global.u32 	%r221, [%rd52];
	max.u32 	%r222, %r219, %r221;
	add.s32 	%r223, %r214, 768;
	mul.wide.u32 	%rd53, %r223, 4;
	add.s64 	%rd54, %rd2, %rd53;
	ld.global.u32 	%r224, [%rd54];
	max.u32 	%r225, %r222, %r224;
	add.s32 	%r226, %r214, 1024;
	mul.wide.u32 	%rd55, %r226, 4;
	add.s64 	%rd56, %rd2, %rd55;
	ld.global.u32 	%r227, [%rd56];
	max.u32 	%r228, %r225, %r227;
	add.s32 	%r229, %r214, 1280;
	mul.wide.u32 	%rd57, %r229, 4;
	add.s64 	%rd58, %rd2, %rd57;
	ld.global.u32 	%r230, [%rd58];
	max.u32 	%r231, %r228, %r230;
	add.s32 	%r232, %r214, 1536;
	mul.wide.u32 	%rd59, %r232, 4;
	add.s64 	%rd60, %rd2, %rd59;
	ld.global.u32 	%r233, [%rd60];
	max.u32 	%r234, %r231, %r233;
	add.s32 	%r235, %r214, 1792;
	mul.wide.u32 	%rd61, %r235, 4;
	add.s64 	%rd62, %rd2, %rd61;
	ld.global.u32 	%r236, [%rd62];
	max.u32 	%r509, %r234, %r236;
	add.s32 	%r501, %r501, 2048;
$L__BB18_40:
	setp.eq.s32 	%p13, %r67, 0;
	@%p13 bra 	$L__BB18_46;
	and.b32  	%r73, %r50, 3;
	setp.lt.u32 	%p14, %r67, 4;
	@%p14 bra 	$L__BB18_43;
	add.s32 	%r238, %r501, %r492;
	mul.wide.u32 	%rd63, %r238, 4;
	add.s64 	%rd64, %rd2, %rd63;
	ld.global.u32 	%r239, [%rd64];
	max.u32 	%r240, %r509, %r239;
	add.s32 	%r241, %r238, 256;
	mul.wide.u32 	%rd65, %r241, 4;
	add.s64 	%rd66, %rd2, %rd65;
	ld.global.u32 	%r242, [%rd66];
	max.u32 	%r243, %r240, %r242;
	add.s32 	%r244, %r238, 512;
	mul.wide.u32 	%rd67, %r244, 4;
	add.s64 	%rd68, %rd2, %rd67;
	ld.global.u32 	%r245, [%rd68];
	max.u32 	%r246, %r243, %r245;
	add.s32 	%r247, %r238, 768;
	mul.wide.u32 	%rd69, %r247, 4;
	add.s64 	%rd70, %rd2, %rd69;
	ld.global.u32 	%r248, [%rd70];
	max.u32 	%r509, %r246, %r248;
	add.s32 	%r501, %r501, 1024;
$L__BB18_43:
	setp.eq.s32 	%p15, %r73, 0;
	@%p15 bra 	$L__BB18_46;
	add.s32 	%r507, %r501, %r492;
	neg.s32 	%r506, %r73;
$L__BB18_45:
	.pragma "nounroll";
	mul.wide.u32 	%rd71, %r507, 4;
	add.s64 	%rd72, %rd2, %rd71;
	ld.global.u32 	%r249, [%rd72];
	max.u32 	%r509, %r509, %r249;
	add.s32 	%r507, %r507, 256;
	add.s32 	%r506, %r506, 1;
	setp.ne.s32 	%p16, %r506, 0;
	@%p16 bra 	$L__BB18_45;
$L__BB18_46:
	// begin inline asm
	mov.u32 %r250, %laneid;
	// end inline asm
	mov.b32 	%r253, 1;
	mov.b32 	%r274, 31;
	mov.b32 	%r275, -1;
	// begin inline asm
	shfl.sync.down.b32 %r251, %r509, %r253, %r274, %r275;
	// end inline asm
	setp.gt.s32 	%p17, %r250, 30;
	max.u32 	%r276, %r509, %r251;
	selp.b32 	%r257, %r509, %r276, %p17;
	mov.b32 	%r258, 2;
	// begin inline asm
	shfl.sync.down.b32 %r256, %r257, %r258, %r274, %r275;
	// end inline asm
	setp.gt.s32 	%p18, %r250, 29;
	max.u32 	%r277, %r257, %r256;
	selp.b32 	%r262, %r257, %r277, %p18;
	mov.b32 	%r263, 4;
	// begin inline asm
	shfl.sync.down.b32 %r261, %r262, %r263, %r274, %r275;
	// end inline asm
	setp.gt.s32 	%p19, %r250, 27;
	max.u32 	%r278, %r262, %r261;
	selp.b32 	%r267, %r262, %r278, %p19;
	mov.b32 	%r268, 8;
	// begin inline asm
	shfl.sync.down.b32 %r266, %r267, %r268, %r274, %r275;
	// end inline asm
	setp.gt.s32 	%p20, %r250, 23;
	max.u32 	%r279, %r267, %r266;
	selp.b32 	%r272, %r267, %r279, %p20;
	mov.b32 	%r273, 16;
	// begin inline asm
	shfl.sync.down.b32 %r271, %r272, %r273, %r274, %r275;
	// end inline asm
	setp.gt.s32 	%p21, %r250, 15;
	max.u32 	%r88, %r272, %r271;
	selp.b32 	%r510, %r272, %r88, %p21;
	setp.ne.s32 	%p22, %r250, 0;
	@%p22 bra 	$L__BB18_48;
	shr.u32 	%r280, %r41, 3;
	and.b32  	%r281, %r280, 124;
	mov.u32 	%r282, _ZZN3cub18CUB_300001_SM_10006detail6reduce28DeviceReduceSingleTileKernelINS2_10policy_hubIjjN4cuda3__47maximumIjEEE10Policy1000EN6thrust24THRUST_300001_SM_1000_NS6detail15normal_iteratorINSC_10device_ptrIjEEEEPijS8_ijNS5_3std3__410__identityEEEvT0_T1_T2_T3_T4_T6_E12temp_storage;
	add.s32 	%r283, %r282, %r281;
	st.shared.u32 	[%r283+8], %r88;
$L__BB18_48:
	bar.sync 	0;
	setp.ne.s32 	%p23, %r41, 0;
	@%p23 bra 	$L__BB18_50;
	ld.shared.u32 	%r284, [_ZZN3cub18CUB_300001_SM_10006detail6reduce28DeviceReduceSingleTileKernelINS2_10policy_hubIjjN4cuda3__47maximumIjEEE10Policy1000EN6thrust24THRUST_300001_SM_1000_NS6detail15normal_iteratorINSC_10device_ptrIjEEEEPijS8_ijNS5_3std3__410__identityEEEvT0_T1_T2_T3_T4_T6_E12temp_storage+12];
	max.u32 	%r285, %r510, %r284;
	ld.shared.u32 	%r286, [_ZZN3cub18CUB_300001_SM_10006detail6reduce28DeviceReduceSingleTileKernelINS2_10policy_hubIjjN4cuda3__47maximumIjEEE10Policy1000EN6thrust24THRUST_300001_SM_1000_NS6detail15normal_iteratorINSC_10device_ptrIjEEEEPijS8_ijNS5_3std3__410__identityEEEvT0_T1_T2_T3_T4_T6_E12temp_storage+16];
	max.u32 	%r287, %r285, %r286;
	ld.shared.u32 	%r288, [_ZZN3cub18CUB_300001_SM_10006detail6reduce28DeviceReduceSingleTileKernelINS2_10policy_hubIjjN4cuda3__47maximumIjEEE10Policy1000EN6thrust24THRUST_300001_SM_1000_NS6detail15normal_iteratorINSC_10device_ptrIjEEEEPijS8_ijNS5_3std3__410__identityEEEvT0_T1_T2_T3_T4_T6_E12temp_storage+20];
	max.u32 	%r289, %r287, %r288;
	ld.shared.u32 	%r290, [_ZZN3cub18CUB_300001_SM_10006detail6reduce28DeviceReduceSingleTileKernelINS2_10policy_hubIjjN4cuda3__47maximumIjEEE10Policy1000EN6thrust24THRUST_300001_SM_1000_NS6detail15normal_iteratorINSC_10device_ptrIjEEEEPijS8_ijNS5_3std3__410__identityEEEvT0_T1_T2_T3_T4_T6_E12temp_storage+24];
	max.u32 	%r291, %r289, %r290;
	ld.shared.u32 	%r292, [_ZZN3cub18CUB_300001_SM_10006detail6reduce28DeviceReduceSingleTileKernelINS2_10policy_hubIjjN4cuda3__47maximumIjEEE10Policy1000EN6thrust24THRUST_300001_SM_1000_NS6detail15normal_iteratorINSC_10device_ptrIjEEEEPijS8_ijNS5_3std3__410__identityEEEvT0_T1_T2_T3_T4_T6_E12temp_storage+28];
	max.u32 	%r293, %r291, %r292;
	ld.shared.u32 	%r294, [_ZZN3cub18CUB_300001_SM_10006detail6reduce28DeviceReduceSingleTileKernelINS2_10policy_hubIjjN4cuda3__47maximumIjEEE10Policy1000EN6thrust24THRUST_300001_SM_1000_NS6detail15normal_iteratorINSC_10device_ptrIjEEEEPijS8_ijNS5_3std3__410__identityEEEvT0_T1_T2_T3_T4_T6_E12temp_storage+32];
	max.u32 	%r295, %r293, %r294;
	ld.shared.u32 	%r296, [_ZZN3cub18CUB_300001_SM_10006detail6reduce28DeviceReduceSingleTileKernelINS2_10policy_hubIjjN4cuda3__47maximumIjEEE10Policy1000EN6thrust24THRUST_300001_SM_1000_NS6detail15normal_iteratorINSC_10device_ptrIjEEEEPijS8_ijNS5_3std3__410__identityEEEvT0_T1_T2_T3_T4_T6_E12temp_storage+36];
	max.u32 	%r510, %r295, %r296;
$L__BB18_50:
	mov.u32 	%r469, %tid.x;
	setp.ne.s32 	%p57, %r469, 0;
	@%p57 bra 	$L__BB18_52;
	max.u32 	%r470, %r93, %r510;
	st.global.u32 	[%rd1], %r470;
$L__BB18_52:
	ret;

}
	// .globl	_ZN3cub18CUB_300001_SM_10006detail6reduce18DeviceReduceKernelINS2_10policy_hubIjjN4cuda3__47maximumIjEEE10Policy1000EN6thrust24THRUST_300001_SM_1000_NS6detail15normal_iteratorINSC_10device_ptrIjEEEEjS8_jNS5_3std3__410__identityEEEvT0_PT3_T1_NS0_13GridEvenShareISO_EET2_T4_
.visible .entry _ZN3cub18CUB_300001_SM_10006detail6reduce18DeviceReduceKernelINS2_10policy_hubIjjN4cuda3__47maximumIjEEE10Policy1000EN6thrust24THRUST_300001_SM_1000_NS6detail15normal_iteratorINSC_10device_ptrIjEEEEjS8_jNS5_3std3__410__identityEEEvT0_PT3_T1_NS0_13GridEvenShareISO_EET2_T4_(
	.param .align 8 .b8 _ZN3cub18CUB_300001_SM_10006detail6reduce18DeviceReduceKernelINS2_10policy_hubIjjN4cuda3__47maximumIjEEE10Policy1000EN6thrust24THRUST_300001_SM_1000_NS6detail15normal_iteratorINSC_10device_ptrIjEEEEjS8_jNS5_3std3__410__identityEEEvT0_PT3_T1_NS0_13GridEvenShareISO_EET2_T4__param_0[8],
	.param .u64 .ptr .align 1 _ZN3cub18CUB_300001_SM_10006detail6reduce18DeviceReduceKernelINS2_10policy_hubIjjN4cuda3__47maximumIjEEE10Policy1000EN6thrust24THRUST_300001_SM_1000_NS6detail15normal_iteratorINSC_10device_ptrIjEEEEjS8_jNS5_3std3__410__identityEEEvT0_PT3_T1_NS0_13GridEvenShareISO_EET2_T4__param_1,
	.param .u32 _ZN3cub18CUB_300001_SM_10006detail6reduce18DeviceReduceKernelINS2_10policy_hubIjjN4cuda3__47maximumIjEEE10Policy1000EN6thrust24THRUST_300001_SM_1000_NS6detail15normal_iteratorINSC_10device_ptrIjEEEEjS8_jNS5_3std3__410__identityEEEvT0_PT3_T1_NS0_13GridEvenShareISO_EET2_T4__param_2,
	.param .align 4 .b8 _ZN3cub18CUB_300001_SM_10006detail6reduce18DeviceReduceKernelINS2_10policy_hubIjjN4cuda3__47maximumIjEEE10Policy1000EN6thrust24THRUST_300001_SM_1000_NS6detail15normal_iteratorINSC_10device_ptrIjEEEEjS8_jNS5_3std3__410__identityEEEvT0_PT3_T1_NS0_13GridEvenShareISO_EET2_T4__param_3[40],
	.param .align 1 .b8 _ZN3cub18CUB_300001_SM_10006detail6reduce18DeviceReduceKernelINS2_10policy_hubIjjN4cuda3__47maximumIjEEE10Policy1000EN6thrust24THRUST_300001_SM_1000_NS6detail15normal_iteratorINSC_10device_ptrIjEEEEjS8_jNS5_3std3__410__identityEEEvT0_PT3_T1_NS0_13GridEvenShareISO_EET2_T4__param_4[1],
	.param .align 1 .b8 _ZN3cub18CUB_300001_SM_10006detail6reduce18DeviceReduceKernelINS2_10policy_hubIjjN4cuda3__47maximumIjEEE10Policy1000EN6thrust24THRUST_300001_SM_1000_NS6detail15normal_iteratorINSC_10device_ptrIjEEEEjS8_jNS5_3std3__410__identityEEEvT0_PT3_T1_NS0_13GridEvenShareISO_EET2_T4__param_5[1]
)
.maxntid 256
{
	.reg .pred 	%p<57>;
	.reg .b16 	%rs<4>;
	.reg .b32 	%r<575>;
	.reg .b64 	%rd<130>;
	// demoted variable
	.shared .align 4 .b8 _ZZN3cub18CUB_300001_SM_10006detail6reduce18DeviceReduceKernelINS2_10policy_hubIjjN4cuda3__47maximumIjEEE10Policy1000EN6thrust24THRUST_300001_SM_1000_NS6detail15normal_iteratorINSC_10device_ptrIjEEEEjS8_jNS5_3std3__410__identityEEEvT0_PT3_T1_NS0_13GridEvenShareISO_EET2_T4_E12temp_storage[44];
	ld.param.u32 	%r1, [_ZN3cub18CUB_300001_SM_10006detail6reduce18DeviceReduceKernelINS2_10policy_hubIjjN4cuda3__47maximumIjEEE10Policy1000EN6thrust24THRUST_300001_SM_1000_NS6detail15normal_iteratorINSC_10device_ptrIjEEEEjS8_jNS5_3std3__410__identityEEEvT0_PT3_T1_NS0_13GridEvenShareISO_EET2_T4__param_3+20];
	ld.param.u32 	%r2, [_ZN3cub18CUB_300001_SM_10006detail6reduce18DeviceReduceKernelINS2_10policy_hubIjjN4cuda3__47maximumIjEEE10Policy1000EN6thrust24THRUST_300001_SM_1000_NS6detail15normal_iteratorINSC_10device_ptrIjEEEEjS8_jNS5_3std3__410__identityEEEvT0_PT3_T1_NS0_13GridEvenShareISO_EET2_T4__param_3+24];
	ld.param.u64 	%rd3, [_ZN3cub18CUB_300001_SM_10006detail6reduce18DeviceReduceKernelINS2_10policy_hubIjjN4cuda3__47maximumIjEEE10Policy1000EN6thrust24THRUST_300001_SM_1000_NS6detail15normal_iteratorINSC_10device_ptrIjEEEEjS8_jNS5_3std3__410__identityEEEvT0_PT3_T1_NS0_13GridEvenShareISO_EET2_T4__param_0];
	cvta.to.global.u64 	%rd1, %rd3;
	mov.u32 	%r3, %ctaid.x;
	shl.b32 	%r4, %r2, 12;
	shl.b32 	%r556, %r3, 12;
	sub.s32 	%r6, %r1, %r556;
	setp.gt.u32 	%p1, %r6, 4095;
	@%p1 bra 	$L__BB19_26;
	mov.u32 	%r7, %tid.x;
	setp.ge.u32 	%p23, %r7, %r6;
	mov.b32 	%r550, 0;
	mov.u32 	%r539, %r7;
	@%p23 bra 	$L__BB19_3;
	add.s32 	%r331, %r556, %r7;
	mul.wide.u32 	%rd66, %r331, 4;
	add.s64 	%rd67, %rd1, %rd66;
	ld.global.u32 	%r550, [%rd67];
	add.s32 	%r539, %r7, 256;
$L__BB19_3:
	setp.ge.u32 	%p24, %r539, %r6;
	@%p24 bra 	$L__BB19_17;
	not.b32 	%r333, %r539;
	add.s32 	%r334, %r1, %r333;
	sub.s32 	%r335, %r334, %r556;
	shr.u32 	%r336, %r335, 8;
	add.s32 	%r12, %r336, 1;
	and.b32  	%r13, %r12, 15;
	setp.lt.u32 	%p25, %r335, 3840;
	@%p25 bra 	$L__BB19_8;
	or.b32  	%r536, %r539, 2048;
	add.s32 	%r535, %r539, %r556;
	and.b32  	%r337, %r12, 33554416;
	neg.s32 	%r534, %r337;
$L__BB19_6:
	.pragma "nounroll";
	mul.wide.u32 	%rd68, %r535, 4;
	add.s64 	%rd69, %rd1, %rd68;
	ld.global.u32 	%r338, [%rd69];
	max.u32 	%r339, %r550, %r338;
	add.s32 	%r340, %r535, 256;
	mul.wide.u32 	%rd70, %r340, 4;
	add.s64 	%rd71, %rd1, %rd70;
	ld.global.u32 	%r341, [%rd71];
	max.u32 	%r342, %r339, %r341;
	add.s32 	%r343, %r535, 512;
	mul.wide.u32 	%rd72, %r343, 4;
	add.s64 	%rd73, %rd1, %rd72;
	ld.global.u32 	%r344, [%rd73];
	max.u32 	%r345, %r342, %r344;
	add.s32 	%r346, %r535, 768;
	mul.wide.u32 	%rd74, %r346, 4;
	add.s64 	%rd75, %rd1, %rd74;
	ld.global.u32 	%r347, [%rd75];
	max.u32 	%r348, %r345, %r347;
	add.s32 	%r349, %r535, 1024;
	mul.wide.u32 	%rd76, %r349, 4;
	add.s64 	%rd77, %rd1, %rd76;
	ld.global.u32 	%r350, [%rd77];
	max.u32 	%r351, %r348, %r350;
	add.s32 	%r352, %r535, 1280;
	mul.wide.u32 	%rd78, %r352, 4;
	add.s64 	%rd79, %rd1, %rd78;
	ld.global.u32 	%r353, [%rd79];
	max.u32 	%r354, %r351, %r353;
	add.s32 	%r355, %r535, 1536;
	mul.wide.u32 	%rd80, %r355, 4;
	add.s64 	%rd81, %rd1, %rd80;
	ld.global.u32 	%r356, [%rd81];
	max.u32 	%r357, %r354, %r356;
	add.s32 	%r358, %r535, 1792;
	mul.wide.u32 	%rd82, %r358, 4;
	add.s64 	%rd83, %rd1, %rd82;
	ld.global.u32 	%r359, [%rd83];
	max.u32 	%r360, %r357, %r359;
	add.s32 	%r361, %r535, 2048;
	mul.wide.u32 	%rd84, %r361, 4;
	add.s64 	%rd85, %rd1, %rd84;
	ld.global.u32 	%r362, [%rd85];
	max.u32 	%r363, %r360, %r362;
	add.s32 	%r364, %r535, 2304;
	mul.wide.u32 	%rd86, %r364, 4;
	add.s64 	%rd87, %rd1, %rd86;
	ld.global.u32 	%r365, [%rd87];
	max.u32 	%r366, %r363, %r365;
	add.s32 	%r367, %r535, 2560;
	mul.wide.u32 	%rd88, %r367, 4;
	add.s64 	%rd89, %rd1, %rd88;
	ld.global.u32 	%r368, [%rd89];
	max.u32 	%r369, %r366, %r368;
	add.s32 	%r370, %r535, 2816;
	mul.wide.u32 	%rd90, %r370, 4;
	add.s64 	%rd91, %rd1, %rd90;
	ld.global.u32 	%r371, [%rd91];
	max.u32 	%r372, %r369, %r371;
	add.s32 	%r373, %r535, 3072;
	mul.wide.u32 	%rd92, %r373, 4;
	add.s64 	%rd93, %rd1, %rd92;
	ld.global.u32 	%r374, [%rd93];
	max.u32 	%r375, %r372, %r374;
	add.s32 	%r376, %r535, 3328;
	mul.wide.u32 	%rd94, %r376, 4;
	add.s64 	%rd95, %rd1, %rd94;
	ld.global.u32 	%r377, [%rd95];
	max.u32 	%r378, %r375, %r377;
	add.s32 	%r379, %r535, 3584;
	mul.wide.u32 	%rd96, %r379, 4;
	add.s64 	%rd97, %rd1, %rd96;
	ld.global.u32 	%r380, [%rd97];
	max.u32 	%r381, %r378, %r380;
	add.s32 	%r382, %r535, 3840;
	mul.wide.u32 	%rd98, %r382, 4;
	add.s64 	%rd99, %rd1, %rd98;
	ld.global.u32 	%r383, [%rd99];
	max.u32 	%r550, %r381, %r383;
	add.s32 	%r536, %r536, 4096;
	add.s32 	%r535, %r535, 4096;
	add.s32 	%r534, %r534, 16;
	setp.ne.s32 	%p26, %r534, 0;
	@%p26 bra 	$L__BB19_6;
	add.s32 	%r539, %r536, -2048;
$L__BB19_8:
	setp.eq.s32 	%p27, %r13, 0;
	@%p27 bra 	$L__BB19_17;
	and.b32  	%r29, %r12, 7;
	setp.lt.u32 	%p28, %r13, 8;
	@%p28 bra 	$L__BB19_11;
	add.s32 	%r385, %r556, %r539;
	mul.wide.u32 	%rd100, %r385, 4;
	add.s64 	%rd101, %rd1, %rd100;
	ld.global.u32 	%r386, [%rd101];
	max.u32 	%r387, %r550, %r386;
	add.s32 	%r388, %r385, 256;
	mul.wide.u32 	%rd102, %r388, 4;
	add.s64 	%rd103, %rd1, %rd102;
	ld.global.u32 	%r389, [%rd103];
	max.u32 	%r390, %r387, %r389;
	add.s32 	%r391, %r385, 512;
	mul.wide.u32 	%rd104, %r391, 4;
	add.s64 	%rd105, %rd1, %rd104;
	ld.global.u32 	%r392, [%rd105];
	max.u32 	%r393, %r390, %r392;
	add.s32 	%r394, %r385, 768;
	mul.wide.u32 	%rd106, %r394, 4;
	add.s64 	%rd107, %rd1, %rd106;
	ld.global.u32 	%r395, [%rd107];
	max.u32 	%r396, %r393, %r395;
	add.s32 	%r397, %r385, 1024;
	mul.wide.u32 	%rd108, %r397, 4;
	add.s64 	%rd109, %rd1, %rd108;
	ld.global.u32 	%r398, [%rd109];
	max.u32 	%r399, %r396, %r398;
	add.s32 	%r400, %r385, 1280;
	mul.wide.u32 	%rd110, %r400, 4;
	add.s64 	%rd111, %rd1, %rd110;
	ld.global.u32 	%r401, [%rd111];
	max.u32 	%r402, %r399, %r401;
	add.s32 	%r403, %r385, 1536;
	mul.wide.u32 	%rd112, %r403, 4;
	add.s64 	%rd113, %rd1, %rd112;
	ld.global.u32 	%r404, [%rd113];
	max.u32 	%r405, %r402, %r404;
	add.s32 	%r406, %r385, 1792;
	mul.wide.u32 	%rd114, %r406, 4;
	add.s64 	%rd115, %rd1, %rd114;
	ld.global.u32 	%r407, [%rd115];
	max.u32 	%r550, %r405, %r407;
	add.s32 	%r539, %r539, 2048;
$L__BB19_11:
	setp.eq.s32 	%p29, %r29, 0;
	@%p29 bra 	$L__BB19_17;
	and.b32  	%r35, %r12, 3;
	setp.lt.u32 	%p30, %r29, 4;
	@%p30 bra 	$L__BB19_14;
	add.s32 	%r409, %r556, %r539;
	mul.wide.u32 	%rd116, %r409, 4;
	add.s64 	%rd117, %rd1, %rd116;
	ld.global.u32 	%r410, [%rd117];
	max.u32 	%r411, %r550, %r410;
	add.s32 	%r412, %r409, 256;
	mul.wide.u32 	%rd118, %r412, 4;
	add.s64 	%rd119, %rd1, %rd118;
	ld.global.u32 	%r413, [%rd119];
	max.u32 	%r414, %r411, %r413;
	add.s32 	%r415, %r409, 512;
	mul.wide.u32 	%rd120, %r415, 4;
	add.s64 	%rd121, %rd1, %rd120;
	ld.global.u32 	%r416, [%rd121];
	max.u32 	%r417, %r414, %r416;
	add.s32 	%r418, %r409, 768;
	mul.wide.u32 	%rd122, %r418, 4;
	add.s64 	%rd123, %rd1, %rd122;
	ld.global.u32 	%r419, [%rd123];
	max.u32 	%r550, %r417, %r419;
	add.s32 	%r539, %r539, 1024;
$L__BB19_14:
	setp.eq.s32 	%p31, %r35, 0;
	@%p31 bra 	$L__BB19_17;
	add.s32 	%r548, %r539, %r556;
	neg.s32 	%r547, %r35;
$L__BB19_16:
	.pragma "nounroll";
	mul.wide.u32 	%rd124, %r548, 4;
	add.s64 	%rd125, %rd1, %rd124;
	ld.global.u32 	%r420, [%rd125];
	max.u32 	%r550, %r550, %r420;
	add.s32 	%r548, %r548, 256;
	add.s32 	%r547, %r547, 1;
	setp.ne.s32 	%p32, %r547, 0;
	@%p32 bra 	$L__BB19_16;
$L__BB19_17:
	setp.lt.u32 	%p33, %r6, 256;
	@%p33 bra 	$L__BB19_22;
	// begin inline asm
	mov.u32 %r484, %laneid;
	// end inline asm
	mov.b32 	%r487, 1;
	mov.b32 	%r508, 31;
	mov.b32 	%r509, -1;
	// begin inline asm
	shfl.sync.down.b32 %r485, %r550, %r487, %r508, %r509;
	// end inline asm
	setp.gt.s32 	%p49, %r484, 30;
	max.u32 	%r510, %r550, %r485;
	selp.b32 	%r491, %r550, %r510, %p49;
	mov.b32 	%r492, 2;
	// begin inline asm
	shfl.sync.down.b32 %r490, %r491, %r492, %r508, %r509;
	// end inline asm
	setp.gt.s32 	%p50, %r484, 29;
	max.u32 	%r511, %r491, %r490;
	selp.b32 	%r496, %r491, %r511, %p50;
	mov.b32 	%r497, 4;
	// begin inline asm
	shfl.sync.down.b32 %r495, %r496, %r497, %r508, %r509;
	// end inline asm
	setp.gt.s32 	%p51, %r484, 27;
	max.u32 	%r512, %r496, %r495;
	selp.b32 	%r501, %r496, %r512, %p51;
	mov.b32 	%r502, 8;
	// begin inline asm
	shfl.sync.down.b32 %r500, %r501, %r502, %r508, %r509;
	// end inline asm
	setp.gt.s32 	%p52, %r484, 23;
	max.u32 	%r513, %r501, %r500;
	selp.b32 	%r506, %r501, %r513, %p52;
	mov.b32 	%r507, 16;
	// begin inline asm
	shfl.sync.down.b32 %r505, %r506, %r507, %r508, %r509;
	// end inline asm
	setp.gt.s32 	%p53, %r484, 15;
	max.u32 	%r50, %r506, %r505;
	selp.b32 	%r574, %r506, %r50, %p53;
	setp.ne.s32 	%p54, %r484, 0;
	@%p54 bra 	$L__BB19_20;
	shr.u32 	%r514, %r7, 3;
	and.b32  	%r515, %r514, 124;
	mov.u32 	%r516, _ZZN3cub18CUB_300001_SM_10006detail6reduce18DeviceReduceKernelINS2_10policy_hubIjjN4cuda3__47maximumIjEEE10Policy1000EN6thrust24THRUST_300001_SM_1000_NS6detail15normal_iteratorINSC_10device_ptrIjEEEEjS8_jNS5_3std3__410__identityEEEvT0_PT3_T1_NS0_13GridEvenShareISO_EET2_T4_E12temp_storage;
	add.s32 	%r517, %r516, %r515;
	st.shared.u32 	[%r517+8], %r50;
$L__BB19_20:
	bar.sync 	0;
	setp.ne.s32 	%p55, %r7, 0;
	@%p55 bra 	$L__BB19_48;
	ld.shared.u32 	%r518, [_ZZN3cub18CUB_300001_SM_10006detail6reduce18DeviceReduceKernelINS2_10policy_hubIjjN4cuda3__47maximumIjEEE10Policy1000EN6thrust24THRUST_300001_SM_1000_NS6detail15normal_iteratorINSC_10device_ptrIjEEEEjS8_jNS5_3std3__410__identityEEEvT0_PT3_T1_NS0_13GridEvenShareISO_EET2_T4_E12temp_storage+12];
	max.u32 	%r519, %r574, %r518;
	ld.shared.u32 	%r520, [_ZZN3cub18CUB_300001_SM_10006detail6reduce18DeviceReduceKernelINS2_10policy_hubIjjN4cuda3__47maximumIjEEE10Policy1000EN6thrust24THRUST_300001_SM_1000_NS6detail15normal_iteratorINSC_10device_ptrIjEEEEjS8_jNS5_3std3__410__identityEEEvT0_PT3_T1_NS0_13GridEvenShareISO_EET2_T4_E12temp_storage+16];
	max.u32 	%r521, %r519, %r520;
	ld.shared.u32 	%r522, [_ZZN3cub18CUB_300001_SM_10006detail6reduce18DeviceReduceKernelINS2_10policy_hubIjjN4cuda3__47maximumIjEEE10Policy1000EN6thrust24THRUST_300001_SM_1000_NS6detail15normal_iteratorINSC_10device_ptrIjEEEEjS8_jNS5_3std3__410__identityEEEvT0_PT3_T1_NS0_13GridEvenShareISO_EET2_T4_E12temp_storage+20];
	max.u32 	%r523, %r521, %r522;
	ld.shared.u32 	%r524, [_ZZN3cub18CUB_300001_SM_10006detail6reduce18DeviceReduceKernelINS2_10policy_hubIjjN4cuda3__47maximumIjEEE10Policy1000EN6thrust24THRUST_300001_SM_1000_NS6detail15normal_iteratorINSC_10device_ptrIjEEEEjS8_jNS5_3std3__410__identityEEEvT0_PT3_T1_NS0_13GridEvenShareISO_EET2_T4_E12temp_storage+24];
	max.u32 	%r525, %r523, %r524;
	ld.shared.u32 	%r526, [_ZZN3cub18CUB_300001_SM_10006detail6reduce18DeviceReduceKernelINS2_10policy_hubIjjN4cuda3__47maximumIjEEE10Policy1000EN6thrust24THRUST_300001_SM_1000_NS6detail15normal_iteratorINSC_10device_ptrIjEEEEjS8_jNS5_3std3__410__identityEEEvT0_PT3_T1_NS0_13GridEvenShareISO_EET2_T4_E12temp_storage+28];
	max.u32 	%r527, %r525, %r526;
	ld.shared.u32 	%r528, [_ZZN3cub18CUB_300001_SM_10006detail6reduce18DeviceReduceKernelINS2_10policy_hubIjjN4cuda3__47maximumIjEEE10Policy1000EN6thrust24THRUST_300001_SM_1000_NS6detail15normal_iteratorINSC_10device_ptrIjEEEEjS8_jNS5_3std3__410__identityEEEvT0_PT3_T1_NS0_13GridEvenShareISO_EET2_T4_E12temp_storage+32];
	max.u32 	%r529, %r527, %r528;
	ld.shared.u32 	%r530, [_ZZN3cub18CUB_300001_SM_10006detail6reduce18DeviceReduceKernelINS2_10policy_hubIjjN4cuda3__47maximumIjEEE10Policy1000EN6thrust24THRUST_300001_SM_1000_NS6detail15normal_iteratorINSC_10device_ptrIjEEEEjS8_jNS5_3std3__410__identityEEEvT0_PT3_T1_NS0_13GridEvenShareISO_EET2_T4_E12temp_storage+36];
	max.u32 	%r574, %r529, %r530;
	bra.uni 	$L__BB19_48;
$L__BB19_22:
	// begin inline asm
	mov.u32 %r421, %laneid;
	// end inline asm
	and.b32  	%r447, %r7, 992;
	add.s32 	%r448, %r447, 32;
	setp.gt.u32 	%p34, %r448, %r6;
	not.b32 	%r449, %r447;
	add.s32 	%r450, %r6, %r449;
	selp.b32 	%r445, %r450, 31, %p34;
	mov.b32 	%r424, 1;
	mov.b32 	%r446, -1;
	// begin inline asm
	shfl.sync.down.b32 %r422, %r550, %r424, %r445, %r446;
	// end inline asm
	setp.lt.s32 	%p35, %r421, %r445;
	max.u32 	%r451, %r550, %r422;
	selp.b32 	%r428, %r451, %r550, %p35;
	mov.b32 	%r429, 2;
	// begin inline asm
	shfl.sync.down.b32 %r427, %r428, %r429, %r445, %r446;
	// end inline asm
	add.s32 	%r452, %r421, 2;
	setp.gt.s32 	%p36, %r452, %r445;
	max.u32 	%r453, %r428, %r427;
	selp.b32 	%r433, %r428, %r453, %p36;
	mov.b32 	%r434, 4;
	// begin inline asm
	shfl.sync.down.b32 %r432, %r433, %r434, %r445, %r446;
	// end inline asm
	add.s32 	%r454, %r421, 4;
	setp.gt.s32 	%p37, %r454, %r445;
	max.u32 	%r455, %r433, %r432;
	selp.b32 	%r438, %r433, %r455, %p37;
	mov.b32 	%r439, 8;
	// begin inline asm
	shfl.sync.down.b32 %r437, %r438, %r439, %r445, %r446;
	// end inline asm
	add.s32 	%r456, %r421, 8;
	setp.gt.s32 	%p38, %r456, %r445;
	max.u32 	%r457, %r438, %r437;
	selp.b32 	%r443, %r438, %r457, %p38;
	mov.b32 	%r444, 16;
	// begin inline asm
	shfl.sync.down.b32 %r442, %r443, %r444, %r445, %r446;
	// end inline asm
	add.s32 	%r458, %r421, 16;
	setp.gt.s32 	%p39, %r458, %r445;
	max.u32 	%r459, %r443, %r442;
	selp.b32 	%r574, %r443, %r459, %p39;
	setp.ne.s32 	%p40, %r421, 0;
	@%p40 bra 	$L__BB19_24;
	shr.u32 	%r460, %r7, 3;
	and.b32  	%r461, %r460, 124;
	mov.u32 	%r462, _ZZN3cub18CUB_300001_SM_10006detail6reduce18DeviceReduceKernelINS2_10policy_hubIjjN4cuda3__47maximumIjEEE10Policy1000EN6thrust24THRUST_300001_SM_1000_NS6detail15normal_iteratorINSC_10device_ptrIjEEEEjS8_jNS5_3std3__410__identityEEEvT0_PT3_T1_NS0_13GridEvenShareISO_EET2_T4_E12temp_storage;
	add.s32 	%r463, %r462, %r461;
	st.shared.u32 	[%r463+8], %r574;
$L__BB19_24:
	bar.sync 	0;
	setp.ne.s32 	%p41, %r7, 0;
	@%p41 bra 	$L__BB19_48;
	setp.gt.u32 	%p42, %r6, 32;
	ld.shared.u32 	%r464, [_ZZN3cub18CUB_300001_SM_10006detail6reduce18DeviceReduceKernelINS2_10policy_hubIjjN4cuda3__47maximumIjEEE10Policy1000EN6thrust24THRUST_300001_SM_1000_NS6detail15normal_iteratorINSC_10device_ptrIjEEEEjS8_jNS5_3std3__410__identityEEEvT0_PT3_T1_NS0_13GridEvenShareISO_EET2_T4_E12temp_storage+12];
	max.u32 	%r465, %r574, %r464;
	selp.b32 	%r466, %r465, %r574, %p42;
	setp.gt.u32 	%p43, %r6, 64;
	ld.shared.u32 	%r467, [_ZZN3cub18CUB_300001_SM_10006detail6reduce18DeviceReduceKernelINS2_10policy_hubIjjN4cuda3__47maximumIjEEE10Policy1000EN6thrust24THRUST_300001_SM_1000_NS6detail15normal_iteratorINSC_10device_ptrIjEEEEjS8_jNS5_3std3__410__identityEEEvT0_PT3_T1_NS0_13GridEvenShareISO_EET2_T4_E12temp_storage+16];
	max.u32 	%r468, %r466, %r467;
	selp.b32 	%r469, %r468, %r466, %p43;
	setp.gt.u32 	%p44, %r6, 96;
	ld.shared.u32 	%r470, [_ZZN3cub18CUB_300001_SM_10006detail6reduce18DeviceReduceKernelINS2_10policy_hubIjjN4cuda3__47maximumIjEEE10Policy1000EN6thrust24THRUST_300001_SM_1000_NS6detail15normal_iteratorINSC_10device_ptrIjEEEEjS8_jNS5_3std3__410__identityEEEvT0_PT3_T1_NS0_13GridEvenShareISO_EET2_T4_E12temp_storage+20];
	max.u32 	%r471, %r469, %r470;
	selp.b32 	%r472, %r471, %r469, %p44;
	setp.gt.u32 	%p45, %r6, 128;
	ld.shared.u32 	%r473, [_ZZN3cub18CUB_300001_SM_10006detail6reduce18DeviceReduceKernelINS2_10policy_hubIjjN4cuda3__47maximumIjEEE10Policy1000EN6thrust24THRUST_300001_SM_1000_NS6detail15normal_iteratorINSC_10device_ptrIjEEEEjS8_jNS5_3std3__410__identityEEEvT0_PT3_T1_NS0_13GridEvenShareISO_EET2_T4_E12temp_storage+24];
	max.u32 	%r474, %r472, %r473;
	selp.b32 	%r475, %r474, %r472, %p45;
	setp.gt.u32 	%p46, %r6, 160;
	ld.shared.u32 	%r476, [_ZZN3cub18CUB_300001_SM_10006detail6reduce18DeviceReduceKernelINS2_10policy_hubIjjN4cuda3__47maximumIjEEE10Policy1000EN6thrust24THRUST_300001_SM_1000_NS6detail15normal_iteratorINSC_10device_ptrIjEEEEjS8_jNS5_3std3__410__identityEEEvT0_PT3_T1_NS0_13GridEvenShareISO_EET2_T4_E12temp_storage+28];
	max.u32 	%r477, %r475, %r476;
	selp.b32 	%r478, %r477, %r475, %p46;
	setp.gt.u32 	%p47, %r6, 192;
	ld.shared.u32 	%r479, [_ZZN3cub18CUB_300001_SM_10006detail6reduce18DeviceReduceKernelINS2_10policy_hubIjjN4cuda3__47maximumIjEEE10Policy1000EN6thrust24THRUST_300001_SM_1000_NS6detail15normal_iteratorINSC_10device_ptrIjEEEEjS8_jNS5_3std3__410__identityEEEvT0_PT3_T1_NS0_13GridEvenShareISO_EET2_T4_E12temp_storage+32];
	max.u32 	%r480, %r478, %r479;
	selp.b32 	%r481, %r480, %r478, %p47;
	setp.gt.u32 	%p48, %r6, 224;
	ld.shared.u32 	%r482, [_ZZN3cub18CUB_300001_SM_10006detail6reduce18DeviceReduceKernelINS2_10policy_hubIjjN4cuda3__47maximumIjEEE10Policy1000EN6thrust24THRUST_300001_SM_1000_NS6detail15normal_iteratorINSC_10device_ptrIjEEEEjS8_jNS5_3std3__410__identityEEEvT0_PT3_T1_NS0_13GridEvenShareISO_EET2_T4_E12temp_storage+36];
	max.u32 	%r483, %r481, %r482;
	selp.b32 	%r574, %r483, %r481, %p48;
	bra.uni 	$L__BB19_48;
$L__BB19_26:
	mov.u32 	%r55, %tid.x;
	add.s32 	%r112, %r55, %r556;
	mul.wide.u32 	%rd4, %r112, 4;
	add.s64 	%rd5, %rd1, %rd4;
	ld.global.u32 	%r113, [%rd5];
	ld.global.u32 	%r114, [%rd5+1024];
	ld.global.u32 	%r115, [%rd5+2048];
	ld.global.u32 	%r116, [%rd5+3072];
	ld.global.u32 	%r117, [%rd5+4096];
	ld.global.u32 	%r118, [%rd5+5120];
	ld.global.u32 	%r119, [%rd5+6144];
	ld.global.u32 	%r120, [%rd5+7168];
	ld.global.u32 	%r121, [%rd5+8192];
	ld.global.u32 	%r122, [%rd5+9216];
	ld.global.u32 	%r123, [%rd5+10240];
	ld.global.u32 	%r124, [%rd5+11264];
	ld.global.u32 	%r125, [%rd5+12288];
	ld.global.u32 	%r126, [%rd5+13312];
	ld.global.u32 	%r127, [%rd5+14336];
	ld.global.u32 	%r128, [%rd5+15360];
	max.u32 	%r129, %r113, %r114;
	max.u32 	%r130, %r129, %r115;
	max.u32 	%r131, %r116, %r117;
	max.u32 	%r132, %r131, %r118;
	max.u32 	%r133, %r119, %r120;
	max.u32 	%r134, %r133, %r121;
	max.u32 	%r135, %r122, %r123;
	max.u32 	%r136, %r135, %r124;
	max.u32 	%r137, %r125, %r126;
	max.u32 	%r138, %r137, %r127;
	max.u32 	%r139, %r130, %r132;
	max.u32 	%r140, %r139, %r134;
	max.u32 	%r141, %r136, %r138;
	max.u32 	%r142, %r141, %r128;
	max.u32 	%r573, %r140, %r142;
	setp.lt.u32 	%p2, %r6, %r4;
	@%p2 bra 	$L__BB19_44;
	add.s32 	%r57, %r4, %r556;
	not.b32 	%r144, %r55;
	add.s32 	%r145, %r144, %r1;
	sub.s32 	%r146, %r145, %r4;
	sub.s32 	%r552, %r146, %r556;
	add.s32 	%r147, %r57, %r55;
	add.s32 	%r551, %r147, 2048;
	mov.b32 	%r554, 0;
	mov.u32 	%r553, %r57;
$L__BB19_28:
	add.s32 	%r556, %r556, %r4;
	add.s32 	%r149, %r1, -4096;
	setp.gt.u32 	%p3, %r556, %r149;
	@%p3 bra 	$L__BB19_30;
	add.s32 	%r150, %r55, %r556;
	mul.wide.u32 	%rd6, %r150, 4;
	add.s64 	%rd7, %rd1, %rd6;
	ld.global.u32 	%r151, [%rd7];
	ld.global.u32 	%r152, [%rd7+1024];
	ld.global.u32 	%r153, [%rd7+2048];
	ld.global.u32 	%r154, [%rd7+3072];
	ld.global.u32 	%r155, [%rd7+4096];
	ld.global.u32 	%r156, [%rd7+5120];
	ld.global.u32 	%r157, [%rd7+6144];
	ld.global.u32 	%r158, [%rd7+7168];
	ld.global.u32 	%r159, [%rd7+8192];
	ld.global.u32 	%r160, [%rd7+9216];
	ld.global.u32 	%r161, [%rd7+10240];
	ld.global.u32 	%r162, [%rd7+11264];
	ld.global.u32 	%r163, [%rd7+12288];
	ld.global.u32 	%r164, [%rd7+13312];
	ld.global.u32 	%r165, [%rd7+14336];
	ld.global.u32 	%r166, [%rd7+15360];
	max.u32 	%r167, %r573, %r151;
	max.u32 	%r168, %r167, %r152;
	max.u32 	%r169, %r153, %r154;
	max.u32 	%r170, %r169, %r155;
	max.u32 	%r171, %r156, %r157;
	max.u32 	%r172, %r171, %r158;
	max.u32 	%r173, %r159, %r160;
	max.u32 	%r174, %r173, %r161;
	max.u32 	%r175, %r162, %r163;
	max.u32 	%r176, %r175, %r164;
	max.u32 	%r177, %r165, %r166;
	max.u32 	%r178, %r168, %r170;
	max.u32 	%r179, %r178, %r172;
	max.u32 	%r180, %r174, %r176;
	max.u32 	%r181, %r180, %r177;
	max.u32 	%r573, %r179, %r181;
	sub.s32 	%r182, %r1, %r556;
	setp.lt.u32 	%p4, %r182, %r4;
	add.s32 	%r554, %r554, 1;
	add.s32 	%r553, %r553, %r4;
	sub.s32 	%r552, %r552, %r4;
	add.s32 	%r551, %r551, %r4;
	@%p4 bra 	$L__BB19_44;
	bra.uni 	$L__BB19_28;
$L__BB19_30:
	setp.le.u32 	%p5, %r1, %r556;
	sub.s32 	%r184, %r1, %r556;
	setp.ge.s32 	%p6, %r55, %r184;
	or.pred  	%p7, %p5, %p6;
	@%p7 bra 	$L__BB19_44;
	not.b32 	%r187, %r55;
	add.s32 	%r188, %r1, %r187;
	sub.s32 	%r189, %r188, %r57;
	mul.lo.s32 	%r190, %r2, %r554;
	shl.b32 	%r191, %r190, 12;
	sub.s32 	%r192, %r189, %r191;
	shr.u32 	%r193, %r192, 8;
	add.s32 	%r72, %r193, 1;
	and.b32  	%r73, %r72, 15;
	setp.lt.u32 	%p8, %r192, 3840;
	mov.u32 	%r565, %r55;
	@%p8 bra 	$L__BB19_35;
	or.b32  	%r559, %r55, 2048;
	shr.u32 	%r194, %r552, 8;
	add.s32 	%r195, %r194, 1;
	and.b32  	%r196, %r195, 33554416;
	neg.s32 	%r557, %r196;
$L__BB19_33:
	.pragma "nounroll";
	add.s32 	%r197, %r551, -2048;
	mul.wide.u32 	%rd8, %r197, 4;
	add.s64 	%rd9, %rd1, %rd8;
	ld.global.u32 	%r198, [%rd9];
	max.u32 	%r199, %r573, %r198;
	add.s32 	%r200, %r551, -1792;
	mul.wide.u32 	%rd10, %r200, 4;
	add.s64 	%rd11, %rd1, %rd10;
	ld.global.u32 	%r201, [%rd11];
	max.u32 	%r202, %r199, %r201;
	add.s32 	%r203, %r551, -1536;
	mul.wide.u32 	%rd12, %r203, 4;
	add.s64 	%rd13, %rd1, %rd12;
	ld.global.u32 	%r204, [%rd13];
	max.u32 	%r205, %r202, %r204;
	add.s32 	%r206, %r551, -1280;
	mul.wide.u32 	%rd14, %r206, 4;
	add.s64 	%rd15, %rd1, %rd14;
	ld.global.u32 	%r207, [%rd15];
	max.u32 	%r208, %r205, %r207;
	add.s32 	%r209, %r551, -1024;
	mul.wide.u32 	%rd16, %r209, 4;
	add.s64 	%rd17, %rd1, %rd16;
	ld.global.u32 	%r210, [%rd17];
	max.u32 	%r211, %r208, %r210;
	add.s32 	%r212, %r551, -768;
	mul.wide.u32 	%rd18, %r212, 4;
	add.s64 	%rd19, %rd1, %rd18;
	ld.global.u32 	%r213, [%rd19];
	max.u32 	%r214, %r211, %r213;
	add.s32 	%r215, %r551, -512;
	mul.wide.u32 	%rd20, %r215, 4;
	add.s64 	%rd21, %rd1, %rd20;
	ld.global.u32 	%r216, [%rd21];
	max.u32 	%r217, %r214, %r216;
	add.s32 	%r218, %r551, 1792;
	add.s32 	%r219, %r551, -256;
	mul.wide.u32 	%rd22, %r219, 4;
	add.s64 	%rd23, %rd1, %rd22;
	ld.global.u32 	%r220, [%rd23];
	max.u32 	%r221, %r217, %r220;
	mul.wide.u32 	%rd24, %r551, 4;
	add.s64 	%rd25, %rd1, %rd24;
	ld.global.u32 	%r222, [%rd25];
	max.u32 	%r223, %r221, %r222;
	add.s32 	%r224, %r551, 256;
	mul.wide.u32 	%rd26, %r224, 4;
	add.s64 	%rd27, %rd1, %rd26;
	ld.global.u32 	%r225, [%rd27];
	max.u32 	%r226, %r223, %r225;
	add.s32 	%r227, %r551, 512;
	mul.wide.u32 	%rd28, %r227, 4;
	add.s64 	%rd29, %rd1, %rd28;
	ld.global.u32 	%r228, [%rd29];
	max.u32 	%r229, %r226, %r228;
	add.s32 	%r230, %r551, 768;
	mul.wide.u32 	%rd30, %r230, 4;
	add.s64 	%rd31, %rd1, %rd30;
	ld.global.u32 	%r231, [%rd31];
	max.u32 	%r232, %r229, %r231;
	add.s32 	%r233, %r551, 1024;
	mul.wide.u32 	%rd32, %r233, 4;
	add.s64 	%rd33, %rd1, %rd32;
	ld.global.u32 	%r234, [%rd33];
	max.u32 	%r235, %r232, %r234;
	add.s32 	%r236, %r551, 1280;
	mul.wide.u32 	%rd34, %r236, 4;
	add.s64 	%rd35, %rd1, %rd34;
	ld.global.u32 	%r237, [%rd35];
	max.u32 	%r238, %r235, %r237;
	add.s32 	%r239, %r551, 1536;
	mul.wide.u32 	%rd36, %r239, 4;
	add.s64 	%rd37, %rd1, %rd36;
	ld.global.u32 	%r240, [%rd37];
	max.u32 	%r241, %r238, %r240;
	mul.wide.u32 	%rd38, %r218, 4;
	add.s64 	%rd39, %rd1, %rd38;
	ld.global.u32 	%r242, [%rd39];
	max.u32 	%r573, %r241, %r242;
	add.s32 	%r559, %r559, 4096;
	add.s32 	%r551, %r551, 4096;
	add.s32 	%r557, %r557, 16;
	setp.ne.s32 	%p9, %r557, 0;
	@%p9 bra 	$L__BB19_33;
	add.s32 	%r565, %r559, -2048;
$L__BB19_35:
	setp.eq.s32 	%p10, %r73, 0;
	@%p10 bra 	$L__BB19_44;
	and.b32  	%r88, %r72, 7;
	setp.lt.u32 	%p11, %r73, 8;
	@%p11 bra 	$L__BB19_38;
	add.s32 	%r244, %r565, %r556;
	mul.wide.u32 	%rd40, %r244, 4;
	add.s64 	%rd41, %rd1, %rd40;
	ld.global.u32 	%r245, [%rd41];
	max.u32 	%r246, %r573, %r245;
	add.s32 	%r247, %r244, 256;
	mul.wide.u32 	%rd42, %r247, 4;
	add.s64 	%rd43, %rd1, %rd42;
	ld.global.u32 	%r248, [%rd43];
	max.u32 	%r249, %r246, %r248;
	add.s32 	%r250, %r244, 512;
	mul.wide.u32 	%rd44, %r250, 4;
	add.s64 	%rd45, %rd1, %rd44;
	ld.global.u32 	%r251, [%rd45];
	max.u32 	%r252, %r249, %r251;
	add.s32 	%r253, %r244, 768;
	mul.wide.u32 	%rd46, %r253, 4;
	add.s64 	%rd47, %rd1, %rd46;
	ld.global.u32 	%r254, [%rd47];
	max.u32 	%r255, %r252, %r254;
	add.s32 	%r256, %r244, 1024;
	mul.wide.u32 	%rd48, %r256, 4;
	add.s64 	%rd49, %rd1, %rd48;
	ld.global.u32 	%r257, [%rd49];
	max.u32 	%r258, %r255, %r257;
	add.s32 	%r259, %r244, 1280;
	mul.wide.u32 	%rd50, %r259, 4;
	add.s64 	%rd51, %rd1, %rd50;
	ld.global.u32 	%r260, [%rd51];
	max.u32 	%r261, %r258, %r260;
	add.s32 	%r262, %r244, 1536;
	mul.wide.u32 	%rd52, %r262, 4;
	add.s64 	%rd53, %rd1, %rd52;
	ld.global.u32 	%r263, [%rd53];
	max.u32 	%r264, %r261, %r263;
	add.s32 	%r265, %r244, 1792;
	mul.wide.u32 	%rd54, %r265, 4;
	add.s64 	%rd55, %rd1, %rd54;
	ld.global.u32 	%r266, [%rd55];
	max.u32 	%r573, %r264, %r266;
	add.s32 	%r565, %r565, 2048;
$L__BB19_38:
	setp.eq.s32 	%p12, %r88, 0;
	@%p12 bra 	$L__BB19_44;
	setp.lt.u32 	%p13, %r88, 4;
	@%p13 bra 	$L__BB19_41;
	add.s32 	%r268, %r565, %r556;
	mul.wide.u32 	%rd56, %r268, 4;
	add.s64 	%rd57, %rd1, %rd56;
	ld.global.u32 	%r269, [%rd57];
	max.u32 	%r270, %r573, %r269;
	add.s32 	%r271, %r268, 256;
	mul.wide.u32 	%rd58, %r271, 4;
	add.s64 	%rd59, %rd1, %rd58;
	ld.global.u32 	%r272, [%rd59];
	max.u32 	%r273, %r270, %r272;
	add.s32 	%r274, %r268, 512;
	mul.wide.u32 	%rd60, %r274, 4;
	add.s64 	%rd61, %rd1, %rd60;
	ld.global.u32 	%r275, [%rd61];
	max.u32 	%r276, %r273, %r275;
	add.s32 	%r277, %r268, 768;
	mul.wide.u32 	%rd62, %r277, 4;
	add.s64 	%rd63, %rd1, %rd62;
	ld.global.u32 	%r278, [%rd63];
	max.u32 	%r573, %r276, %r278;
	add.s32 	%r565, %r565, 1024;
$L__BB19_41:
	and.b32  	%r279, %r72, 3;
	setp.eq.s32 	%p14, %r279, 0;
	@%p14 bra 	$L__BB19_44;
	add.s32 	%r571, %r565, %r553;
	cvt.u16.u32 	%rs1, %r552;
	shr.u16 	%rs2, %rs1, 8;
	add.s16 	%rs3, %rs2, 1;
	cvt.u32.u16 	%r280, %rs3;
	and.b32  	%r281, %r280, 3;
	neg.s32 	%r570, %r281;
$L__BB19_43:
	.pragma "nounroll";
	mul.wide.u32 	%rd64, %r571, 4;
	add.s64 	%rd65, %rd1, %rd64;
	ld.global.u32 	%r282, [%rd65];
	max.u32 	%r573, %r573, %r282;
	add.s32 	%r571, %r571, 256;
	add.s32 	%r570, %r570, 1;
	setp.ne.s32 	%p15, %r570, 0;
	@%p15 bra 	$L__BB19_43;
$L__BB19_44:
	// begin inline asm
	mov.u32 %r283, %laneid;
	// end inline asm
	mov.b32 	%r286, 1;
	mov.b32 	%r307, 31;
	mov.b32 	%r308, -1;
	// begin inline asm
	shfl.sync.down.b32 %r284, %r573, %r286, %r307, %r308;
	// end inline asm
	setp.gt.s32 	%p16, %r283, 30;
	max.u32 	%r309, %r573, %r284;
	selp.b32 	%r290, %r573, %r309, %p16;
	mov.b32 	%r291, 2;
	// begin inline asm
	shfl.sync.down.b32 %r289, %r290, %r291, %r307, %r308;
	// end inline asm
	setp.gt.s32 	%p17, %r283, 29;
	max.u32 	%r310, %r290, %r289;
	selp.b32 	%r295, %r290, %r310, %p17;
	mov.b32 	%r296, 4;
	// begin inline asm
	shfl.sync.down.b32 %r294, %r295, %r296, %r307, %r308;
	// end inline asm
	setp.gt.s32 	%p18, %r283, 27;
	max.u32 	%r311, %r295, %r294;
	selp.b32 	%r300, %r295, %r311, %p18;
	mov.b32 	%r301, 8;
	// begin inline asm
	shfl.sync.down.b32 %r299, %r300, %r301, %r307, %r308;
	// end inline asm
	setp.gt.s32 	%p19, %r283, 23;
	max.u32 	%r312, %r300, %r299;
	selp.b32 	%r305, %r300, %r312, %p19;
	mov.b32 	%r306, 16;
	// begin inline asm
	shfl.sync.down.b32 %r304, %r305, %r306, %r307, %r308;
	// end inline asm
	setp.gt.s32 	%p20, %r283, 15;
	max.u32 	%r108, %r305, %r304;
	selp.b32 	%r574, %r305, %r108, %p20;
	setp.ne.s32 	%p21, %r283, 0;
	@%p21 bra 	$L__BB19_46;
	shr.u32 	%r313, %r55, 3;
	and.b32  	%r314, %r313, 124;
	mov.u32 	%r315, _ZZN3cub18CUB_300001_SM_10006detail6reduce18DeviceReduceKernelINS2_10policy_hubIjjN4cuda3__47maximumIjEEE10Policy1000EN6thrust24THRUST_300001_SM_1000_NS6detail15normal_iteratorINSC_10device_ptrIjEEEEjS8_jNS5_3std3__410__identityEEEvT0_PT3_T1_NS0_13GridEvenShareISO_EET2_T4_E12temp_storage;
	add.s32 	%r316, %r315, %r314;
	st.shared.u32 	[%r316+8], %r108;
$L__BB19_46:
	bar.sync 	0;
	setp.ne.s32 	%p22, %r55, 0;
	@%p22 bra 	$L__BB19_48;
	ld.shared.u32 	%r317, [_ZZN3cub18CUB_300001_SM_10006detail6reduce18DeviceReduceKernelINS2_10policy_hubIjjN4cuda3__47maximumIjEEE10Policy1000EN6thrust24THRUST_300001_SM_1000_NS6detail15normal_iteratorINSC_10device_ptrIjEEEEjS8_jNS5_3std3__410__identityEEEvT0_PT3_T1_NS0_13GridEvenShareISO_EET2_T4_E12temp_storage+12];
	max.u32 	%r318, %r574, %r317;
	ld.shared.u32 	%r319, [_ZZN3cub18CUB_300001_SM_10006detail6reduce18DeviceReduceKernelINS2_10policy_hubIjjN4cuda3__47maximumIjEEE10Policy1000EN6thrust24THRUST_300001_SM_1000_NS6detail15normal_iteratorINSC_10device_ptrIjEEEEjS8_jNS5_3std3__410__identityEEEvT0_PT3_T1_NS0_13GridEvenShareISO_EET2_T4_E12temp_storage+16];
	max.u32 	%r320, %r318, %r319;
	ld.shared.u32 	%r321, [_ZZN3cub18CUB_300001_SM_10006detail6reduce18DeviceReduceKernelINS2_10policy_hubIjjN4cuda3__47maximumIjEEE10Policy1000EN6thrust24THRUST_300001_SM_1000_NS6detail15normal_iteratorINSC_10device_ptrIjEEEEjS8_jNS5_3std3__410__identityEEEvT0_PT3_T1_NS0_13GridEvenShareISO_EET2_T4_E12temp_storage+20];
	max.u32 	%r322, %r320, %r321;
	ld.shared.u32 	%r323, [_ZZN3cub18CUB_300001_SM_10006detail6reduce18DeviceReduceKernelINS2_10policy_hubIjjN4cuda3__47maximumIjEEE10Policy1000EN6thrust24THRUST_300001_SM_1000_NS6detail15normal_iteratorINSC_10device_ptrIjEEEEjS8_jNS5_3std3__410__identityEEEvT0_PT3_T1_NS0_13GridEvenShareISO_EET2_T4_E12temp_storage+24];
	max.u32 	%r324, %r322, %r323;
	ld.shared.u32 	%r325, [_ZZN3cub18CUB_300001_SM_10006detail6reduce18DeviceReduceKernelINS2_10policy_hubIjjN4cuda3__47maximumIjEEE10Policy1000EN6thrust24THRUST_300001_SM_1000_NS6detail15normal_iteratorINSC_10device_ptrIjEEEEjS8_jNS5_3std3__410__identityEEEvT0_PT3_T1_NS0_13GridEvenShareISO_EET2_T4_E12temp_storage+28];
	max.u32 	%r326, %r324, %r325;
	ld.shared.u32 	%r327, [_ZZN3cub18CUB_300001_SM_10006detail6reduce18DeviceReduceKernelINS2_10policy_hubIjjN4cuda3__47maximumIjEEE10Policy1000EN6thrust24THRUST_300001_SM_1000_NS6detail15normal_iteratorINSC_10device_ptrIjEEEEjS8_jNS5_3std3__410__identityEEEvT0_PT3_T1_NS0_13GridEvenShareISO_EET2_T4_E12temp_storage+32];
	max.u32 	%r328, %r326, %r327;
	ld.shared.u32 	%r329, [_ZZN3cub18CUB_300001_SM_10006detail6reduce18DeviceReduceKernelINS2_10policy_hubIjjN4cuda3__47maximumIjEEE10Policy1000EN6thrust24THRUST_300001_SM_1000_NS6detail15normal_iteratorINSC_10device_ptrIjEEEEjS8_jNS5_3std3__410__identityEEEvT0_PT3_T1_NS0_13GridEvenShareISO_EET2_T4_E12temp_storage+36];
	max.u32 	%r574, %r328, %r329;
$L__BB19_48:
	mov.u32 	%r531, %tid.x;
	setp.ne.s32 	%p56, %r531, 0;
	@%p56 bra 	$L__BB19_50;
	ld.param.u64 	%rd129, [_ZN3cub18CUB_300001_SM_10006detail6reduce18DeviceReduceKernelINS2_10policy_hubIjjN4cuda3__47maximumIjEEE10Policy1000EN6thrust24THRUST_300001_SM_1000_NS6detail15normal_iteratorINSC_10device_ptrIjEEEEjS8_jNS5_3std3__410__identityEEEvT0_PT3_T1_NS0_13GridEvenShareISO_EET2_T4__param_1];
	cvta.to.global.u64 	%rd126, %rd129;
	mul.wide.u32 	%rd127, %r3, 4;
	add.s64 	%rd128, %rd126, %rd127;
	st.global.u32 	[%rd128], %r574;
$L__BB19_50:
	ret;

}
	// .globl	_ZN3cub18CUB_300001_SM_10006detail6reduce28DeviceReduceSingleTileKernelINS2_10policy_hubIjjN4cuda3__47maximumIjEEE10Policy1000EPjPiiS8_ijNS5_3std3__410__identityEEEvT0_T1_T2_T3_T4_T6_
.visible .entry _ZN3cub18CUB_300001_SM_10006detail6reduce28DeviceReduceSingleTileKernelINS2_10policy_hubIjjN4cuda3__47maximumIjEEE10Policy1000EPjPiiS8_ijNS5_3std3__410__identityEEEvT0_T1_T2_T3_T4_T6_(
	.param .u64 .ptr .align 1 _ZN3cub18CUB_300001_SM_10006detail6reduce28DeviceReduceSingleTileKernelINS2_10policy_hubIjjN4cuda3__47maximumIjEEE10Policy1000EPjPiiS8_ijNS5_3std3__410__identityEEEvT0_T1_T2_T3_T4_T6__param_0,
	.param .u64 .ptr .align 1 _ZN3cub18CUB_300001_SM_10006detail6reduce28DeviceReduceSingleTileKernelINS2_10policy_hubIjjN4cuda3__47maximumIjEEE10Policy1000EPjPiiS8_ijNS5_3std3__410__identityEEEvT0_T1_T2_T3_T4_T6__param_1,
	.param .u32 _ZN3cub18CUB_300001_SM_10006detail6reduce28DeviceReduceSingleTileKernelINS2_10policy_hubIjjN4cuda3__47maximumIjEEE10Policy1000EPjPiiS8_ijNS5_3std3__410__identityEEEvT0_T1_T2_T3_T4_T6__param_2,
	.param .align 1 .b8 _ZN3cub18CUB_300001_SM_10006detail6reduce28DeviceReduceSingleTileKernelINS2_10policy_hubIjjN4cuda3__47maximumIjEEE10Policy1000EPjPiiS8_ijNS5_3std3__410__identityEEEvT0_T1_T2_T3_T4_T6__param_3[1],
	.param .u32 _ZN3cub18CUB_300001_SM_10006detail6reduce28DeviceReduceSingleTileKernelINS2_10policy_hubIjjN4cuda3__47maximumIjEEE10Policy1000EPjPiiS8_ijNS5_3std3__410__identityEEEvT0_T1_T2_T3_T4_T6__param_4,
	.param .align 1 .b8 _ZN3cub18CUB_300001_SM_10006detail6reduce28DeviceReduceSingleTileKernelINS2_10policy_hubIjjN4cuda3__47maximumIjEEE10Policy1000EPjPiiS8_ijNS5_3std3__410__identityEEEvT0_T1_T2_T3_T4_T6__param_5[1]
)
.maxntid 256
.minnctapersm 1
{
	.reg .pred 	%p<97>;
	.reg .b32 	%r<687>;
	.reg .b64 	%rd<125>;
	// demoted variable
	.shared .align 4 .b8 _ZZN3cub18CUB_300001_SM_10006detail6reduce28DeviceReduceSingleTileKernelINS2_10policy_hubIjjN4cuda3__47maximumIjEEE10Policy1000EPjPiiS8_ijNS5_3std3__410__identityEEEvT0_T1_T2_T3_T4_T6_E12temp_storage[44];
	ld.param.u64 	%rd16, [_ZN3cub18CUB_300001_SM_10006detail6reduce28DeviceReduceSingleTileKernelINS2_10policy_hubIjjN4cuda3__47maximumIjEEE10Policy1000EPjPiiS8_ijNS5_3std3__410__identityEEEvT0_T1_T2_T3_T4_T6__param_0];
	ld.param.u64 	%rd17, [_ZN3cub18CUB_300001_SM_10006detail6reduce28DeviceReduceSingleTileKernelINS2_10policy_hubIjjN4cuda3__47maximumIjEEE10Policy1000EPjPiiS8_ijNS5_3std3__410__identityEEEvT0_T1_T2_T3_T4_T6__param_1];
	ld.param.u32 	%r124, [_ZN3cub18CUB_300001_SM_10006detail6reduce28DeviceReduceSingleTileKernelINS2_10policy_hubIjjN4cuda3__47maximumIjEEE10Policy1000EPjPiiS8_ijNS5_3std3__410__identityEEEvT0_T1_T2_T3_T4_T6__param_2];
	ld.param.u32 	%r125, [_ZN3cub18CUB_300001_SM_10006detail6reduce28DeviceReduceSingleTileKernelINS2_10policy_hubIjjN4cuda3__47maximumIjEEE10Policy1000EPjPiiS8_ijNS5_3std3__410__identityEEEvT0_T1_T2_T3_T4_T6__param_4];
	cvta.to.global.u64 	%rd1, %rd17;
	setp.ne.s32 	%p1, %r124, 0;
	@%p1 bra 	$L__BB20_3;
	mov.u32 	%r633, %tid.x;
	setp.ne.s32 	%p96, %r633, 0;
	@%p96 bra 	$L__BB20_74;
	st.global.u32 	[%rd1], %r125;
	bra.uni 	$L__BB20_74;
$L__BB20_3:
	and.b64  	%rd18, %rd16, 15;
	setp.ne.s64 	%p2, %rd18, 0;
	@%p2 bra 	$L__BB20_38;
	setp.gt.s32 	%p49, %r124, 4095;
	@%p49 bra 	$L__BB20_22;
	mov.u32 	%r1, %tid.x;
	setp.ge.s32 	%p66, %r1, %r124;
	mov.b32 	%r644, 0;
	mov.u32 	%r639, %r1;
	@%p66 bra 	$L__BB20_7;
	mul.wide.u32 	%rd113, %r1, 4;
	add.s64 	%rd112, %rd16, %rd113;
	// begin inline asm
	ld.global.nc.u32 %r644, [%rd112];
	// end inline asm
	add.s32 	%r639, %r1, 256;
$L__BB20_7:
	setp.ge.s32 	%p67, %r639, %r124;
	@%p67 bra 	$L__BB20_13;
	not.b32 	%r508, %r639;
	add.s32 	%r6, %r124, %r508;
	and.b32  	%r509, %r6, 768;
	setp.eq.s32 	%p68, %r509, 768;
	@%p68 bra 	$L__BB20_11;
	mul.wide.u32 	%rd114, %r639, 4;
	add.s64 	%rd121, %rd16, %rd114;
	shr.u32 	%r510, %r6, 8;
	add.s32 	%r511, %r510, 1;
	and.b32  	%r512, %r511, 3;
	neg.s32 	%r636, %r512;
$L__BB20_10:
	.pragma "nounroll";
	// begin inline asm
	ld.global.nc.u32 %r513, [%rd121];
	// end inline asm
	max.u32 	%r644, %r644, %r513;
	add.s32 	%r639, %r639, 256;
	add.s64 	%rd121, %rd121, 1024;
	add.s32 	%r636, %r636, 1;
	setp.ne.s32 	%p69, %r636, 0;
	@%p69 bra 	$L__BB20_10;
$L__BB20_11:
	setp.lt.u32 	%p70, %r6, 768;
	@%p70 bra 	$L__BB20_13;
$L__BB20_12:
	mul.wide.s32 	%rd120, %r639, 4;
	add.s64 	%rd116, %rd16, %rd120;
	// begin inline asm
	ld.global.nc.u32 %r514, [%rd116];
	// end inline asm
	max.u32 	%r518, %r644, %r514;
	add.s64 	%rd117, %rd116, 1024;
	// begin inline asm
	ld.global.nc.u32 %r515, [%rd117];
	// end inline asm
	max.u32 	%r519, %r518, %r515;
	add.s64 	%rd118, %rd116, 2048;
	// begin inline asm
	ld.global.nc.u32 %r516, [%rd118];
	// end inline asm
	max.u32 	%r520, %r519, %r516;
	add.s64 	%rd119, %rd116, 3072;
	// begin inline asm
	ld.global.nc.u32 %r517, [%rd119];
	// end inline asm
	max.u32 	%r644, %r520, %r517;
	add.s32 	%r639, %r639, 1024;
	setp.lt.s32 	%p71, %r639, %r124;
	@%p71 bra 	$L__BB20_12;
$L__BB20_13:
	setp.lt.s32 	%p72, %r124, 256;
	@%p72 bra 	$L__BB20_18;
	// begin inline asm
	mov.u32 %r584, %laneid;
	// end inline asm
	mov.b32 	%r587, 1;
	mov.b32 	%r608, 31;
	mov.b32 	%r609, -1;
	// begin inline asm
	shfl.sync.down.b32 %r585, %r644, %r587, %r608, %r609;
	// end inline asm
	setp.gt.s32 	%p88, %r584, 30;
	max.u32 	%r610, %r644, %r585;
	selp.b32 	%r591, %r644, %r610, %p88;
	mov.b32 	%r592, 2;
	// begin inline asm
	shfl.sync.down.b32 %r590, %r591, %r592, %r608, %r609;
	// end inline asm
	setp.gt.s32 	%p89, %r584, 29;
	max.u32 	%r611, %r591, %r590;
	selp.b32 	%r596, %r591, %r611, %p89;
	mov.b32 	%r597, 4;
	// begin inline asm
	shfl.sync.down.b32 %r595, %r596, %r597, %r608, %r609;
	// end inline asm
	setp.gt.s32 	%p90, %r584, 27;
	max.u32 	%r612, %r596, %r595;
	selp.b32 	%r601, %r596, %r612, %p90;
	mov.b32 	%r602, 8;
	// begin inline asm
	shfl.sync.down.b32 %r600, %r601, %r602, %r608, %r609;
	// end inline asm
	setp.gt.s32 	%p91, %r584, 23;
	max.u32 	%r613, %r601, %r600;
	selp.b32 	%r606, %r601, %r613, %p91;
	mov.b32 	%r607, 16;
	// begin inline asm
	shfl.sync.down.b32 %r605, %r606, %r607, %r608, %r609;
	// end inline asm
	setp.gt.s32 	%p92, %r584, 15;
	max.u32 	%r22, %r606, %r605;
	selp.b32 	%r686, %r606, %r22, %p92;
	setp.ne.s32 	%p93, %r584, 0;
	@%p93 bra 	$L__BB20_16;
	shr.u32 	%r614, %r1, 3;
	and.b32  	%r615, %r614, 124;
	mov.u32 	%r616, _ZZN3cub18CUB_300001_SM_10006detail6reduce28DeviceReduceSingleTileKernelINS2_10policy_hubIjjN4cuda3__47maximumIjEEE10Policy1000EPjPiiS8_ijNS5_3std3__410__identityEEEvT0_T1_T2_T3_T4_T6_E12temp_storage;
	add.s32 	%r617, %r616, %r615;
	st.shared.u32 	[%r617+8], %r22;
$L__BB20_16:
	bar.sync 	0;
	setp.ne.s32 	%p94, %r1, 0;
	@%p94 bra 	$L__BB20_72;
	ld.shared.u32 	%r618, [_ZZN3cub18CUB_300001_SM_10006detail6reduce28DeviceReduceSingleTileKernelINS2_10policy_hubIjjN4cuda3__47maximumIjEEE10Policy1000EPjPiiS8_ijNS5_3std3__410__identityEEEvT0_T1_T2_T3_T4_T6_E12temp_storage+12];
	max.u32 	%r619, %r686, %r618;
	ld.shared.u32 	%r620, [_ZZN3cub18CUB_300001_SM_10006detail6reduce28DeviceReduceSingleTileKernelINS2_10policy_hubIjjN4cuda3__47maximumIjEEE10Policy1000EPjPiiS8_ijNS5_3std3__410__identityEEEvT0_T1_T2_T3_T4_T6_E12temp_storage+16];
	max.u32 	%r621, %r619, %r620;
	ld.shared.u32 	%r622, [_ZZN3cub18CUB_300001_SM_10006detail6reduce28DeviceReduceSingleTileKernelINS2_10policy_hubIjjN4cuda3__47maximumIjEEE10Policy1000EPjPiiS8_ijNS5_3std3__410__identityEEEvT0_T1_T2_T3_T4_T6_E12temp_storage+20];
	max.u32 	%r623, %r621, %r622;
	ld.shared.u32 	%r624, [_ZZN3cub18CUB_300001_SM_10006detail6reduce28DeviceReduceSingleTileKernelINS2_10policy_hubIjjN4cuda3__47maximumIjEEE10Policy1000EPjPiiS8_ijNS5_3std3__410__identityEEEvT0_T1_T2_T3_T4_T6_E12temp_storage+24];
	max.u32 	%r625, %r623, %r624;
	ld.shared.u32 	%r626, [_ZZN3cub18CUB_300001_SM_10006detail6reduce28DeviceReduceSingleTileKernelINS2_10policy_hubIjjN4cuda3__47maximumIjEEE10Policy1000EPjPiiS8_ijNS5_3std3__410__identityEEEvT0_T1_T2_T3_T4_T6_E12temp_storage+28];
	max.u32 	%r627, %r625, %r626;
	ld.shared.u32 	%r628, [_ZZN3cub18CUB_300001_SM_10006detail6reduce28DeviceReduceSingleTileKernelINS2_10policy_hubIjjN4cuda3__47maximumIjEEE10Policy1000EPjPiiS8_ijNS5_3std3__410__identityEEEvT0_T1_T2_T3_T4_T6_E12temp_storage+32];
	max.u32 	%r629, %r627, %r628;
	ld.shared.u32 	%r630, [_ZZN3cub18CUB_300001_SM_10006detail6reduce28DeviceReduceSingleTileKernelINS2_10policy_hubIjjN4cuda3__47maximumIjEEE10Policy1000EPjPiiS8_ijNS5_3std3__410__identityEEEvT0_T1_T2_T3_T4_T6_E12temp_storage+36];
	max.u32 	%r686, %r629, %r630;
	bra.uni 	$L__BB20_72;
$L__BB20_18:
	// begin inline asm
	mov.u32 %r521, %laneid;
	// end inline asm
	and.b32  	%r547, %r1, 992;
	add.s32 	%r548, %r547, 32;
	setp.gt.s32 	%p73, %r548, %r124;
	not.b32 	%r549, %r547;
	add.s32 	%r550, %r124, %r549;
	selp.b32 	%r545, %r550, 31, %p73;
	mov.b32 	%r524, 1;
	mov.b32 	%r546, -1;
	// begin inline asm
	shfl.sync.down.b32 %r522, %r644, %r524, %r545, %r546;
	// end inline asm
	setp.lt.s32 	%p74, %r521, %r545;
	max.u32 	%r551, %r644, %r522;
	selp.b32 	%r528, %r551, %r644, %p74;
	mov.b32 	%r529, 2;
	// begin inline asm
	shfl.sync.down.b32 %r527, %r528, %r529, %r545, %r546;
	// end inline asm
	add.s32 	%r552, %r521, 2;
	setp.gt.s32 	%p75, %r552, %r545;
	max.u32 	%r553, %r528, %r527;
	selp.b32 	%r533, %r528, %r553, %p75;
	mov.b32 	%r534, 4;
	// begin inline asm
	shfl.sync.down.b32 %r532, %r533, %r534, %r545, %r546;
	// end inline asm
	add.s32 	%r554, %r521, 4;
	setp.gt.s32 	%p76, %r554, %r545;
	max.u32 	%r555, %r533, %r532;
	selp.b32 	%r538, %r533, %r555, %p76;
	mov.b32 	%r539, 8;
	// begin inline asm
	shfl.sync.down.b32 %r537, %r538, %r539, %r545, %r546;
	// end inline asm
	add.s32 	%r556, %r521, 8;
	setp.gt.s32 	%p77, %r556, %r545;
	max.u32 	%r557, %r538, %r537;
	selp.b32 	%r543, %r538, %r557, %p77;
	mov.b32 	%r544, 16;
	// begin inline asm
	shfl.sync.down.b32 %r542, %r543, %r544, %r545, %r546;
	// end inline asm
	add.s32 	%r558, %r521, 16;
	setp.gt.s32 	%p78, %r558, %r545;
	max.u32 	%r559, %r543, %r542;
	selp.b32 	%r686, %r543, %r559, %p78;
	setp.ne.s32 	%p79, %r521, 0;
	@%p79 bra 	$L__BB20_20;
	shr.u32 	%r560, %r1, 3;
	and.b32  	%r561, %r560, 124;
	mov.u32 	%r562, _ZZN3cub18CUB_300001_SM_10006detail6reduce28DeviceReduceSingleTileKernelINS2_10policy_hubIjjN4cuda3__47maximumIjEEE10Policy1000EPjPiiS8_ijNS5_3std3__410__identityEEEvT0_T1_T2_T3_T4_T6_E12temp_storage;
	add.s32 	%r563, %r562, %r561;
	st.shared.u32 	[%r563+8], %r686;
$L__BB20_20:
	bar.sync 	0;
	setp.ne.s32 	%p80, %r1, 0;
	@%p80 bra 	$L__BB20_72;
	setp.gt.s32 	%p81, %r124, 32;
	ld.shared.u32 	%r564, [_ZZN3cub18CUB_300001_SM_10006detail6reduce28DeviceReduceSingleTileKernelINS2_10policy_hubIjjN4cuda3__47maximumIjEEE10Policy1000EPjPiiS8_ijNS5_3std3__410__identityEEEvT0_T1_T2_T3_T4_T6_E12temp_storage+12];
	max.u32 	%r565, %r686, %r564;
	selp.b32 	%r566, %r565, %r686, %p81;
	setp.gt.s32 	%p82, %r124, 64;
	ld.shared.u32 	%r567, [_ZZN3cub18CUB_300001_SM_10006detail6reduce28DeviceReduceSingleTileKernelINS2_10policy_hubIjjN4cuda3__47maximumIjEEE10Policy1000EPjPiiS8_ijNS5_3std3__410__identityEEEvT0_T1_T2_T3_T4_T6_E12temp_storage+16];
	max.u32 	%r568, %r566, %r567;
	selp.b32 	%r569, %r568, %r566, %p82;
	setp.gt.s32 	%p83, %r124, 96;
	ld.shared.u32 	%r570, [_ZZN3cub18CUB_300001_SM_10006detail6reduce28DeviceReduceSingleTileKernelINS2_10policy_hubIjjN4cuda3__47maximumIjEEE10Policy1000EPjPiiS8_ijNS5_3std3__410__identityEEEvT0_T1_T2_T3_T4_T6_E12temp_storage+20];
	max.u32 	%r571, %r569, %r570;
	selp.b32 	%r572, %r571, %r569, %p83;
	setp.gt.s32 	%p84, %r124, 128;
	ld.shared.u32 	%r573, [_ZZN3cub18CUB_300001_SM_10006detail6reduce28DeviceReduceSingleTileKernelINS2_10policy_hubIjjN4cuda3__47maximumIjEEE10Policy1000EPjPiiS8_ijNS5_3std3__410__identityEEEvT0_T1_T2_T3_T4_T6_E12temp_storage+24];
	max.u32 	%r574, %r572, %r573;
	selp.b32 	%r575, %r574, %r572, %p84;
	setp.gt.s32 	%p85, %r124, 160;
	ld.shared.u32 	%r576, [_ZZN3cub18CUB_300001_SM_10006detail6reduce28DeviceReduceSingleTileKernelINS2_10policy_hubIjjN4cuda3__47maximumIjEEE10Policy1000EPjPiiS8_ijNS5_3std3__410__identityEEEvT0_T1_T2_T3_T4_T6_E12temp_storage+28];
	max.u32 	%r577, %r575, %r576;
	selp.b32 	%r578, %r577, %r575, %p85;
	setp.gt.s32 	%p86, %r124, 192;
	ld.shared.u32 	%r579, [_ZZN3cub18CUB_300001_SM_10006detail6reduce28DeviceReduceSingleTileKernelINS2_10policy_hubIjjN4cuda3__47maximumIjEEE10Policy1000EPjPiiS8_ijNS5_3std3__410__identityEEEvT0_T1_T2_T3_T4_T6_E12temp_storage+32];
	max.u32 	%r580, %r578, %r579;
	selp.b32 	%r581, %r580, %r578, %p86;
	setp.gt.s32 	%p87, %r124, 224;
	ld.shared.u32 	%r582, [_ZZN3cub18CUB_300001_SM_10006detail6reduce28DeviceReduceSingleTileKernelINS2_10policy_hubIjjN4cuda3__47maximumIjEEE10Policy1000EPjPiiS8_ijNS5_3std3__410__identityEEEvT0_T1_T2_T3_T4_T6_E12temp_storage+36];
	max.u32 	%r583, %r581, %r582;
	selp.b32 	%r686, %r583, %r581, %p87;
	bra.uni 	$L__BB20_72;
$L__BB20_22:
	mov.u32 	%r27, %tid.x;
	shl.b32 	%r379, %r27, 2;
	mul.wide.u32 	%rd86, %r379, 4;
	add.s64 	%rd76, %rd16, %rd86;
	// begin inline asm
	ld.global.nc.v2.u64 {%rd74, %rd75}, [%rd76];
	// end inline asm
	mov.b64 	{%r380, %r381}, %rd75;
	mov.b64 	{%r382, %r383}, %rd74;
	add.s64 	%rd79, %rd76, 4096;
	// begin inline asm
	ld.global.nc.v2.u64 {%rd77, %rd78}, [%rd79];
	// end inline asm
	mov.b64 	{%r384, %r385}, %rd78;
	mov.b64 	{%r386, %r387}, %rd77;
	add.s64 	%rd82, %rd76, 8192;
	// begin inline asm
	ld.global.nc.v2.u64 {%rd80, %rd81}, [%rd82];
	// end inline asm
	mov.b64 	{%r388, %r389}, %rd81;
	mov.b64 	{%r390, %r391}, %rd80;
	add.s64 	%rd85, %rd76, 12288;
	// begin inline asm
	ld.global.nc.v2.u64 {%rd83, %rd84}, [%rd85];
	// end inline asm
	mov.b64 	{%r392, %r393}, %rd84;
	mov.b64 	{%r394, %r395}, %rd83;
	max.u32 	%r396, %r382, %r383;
	max.u32 	%r397, %r396, %r380;
	max.u32 	%r398, %r381, %r386;
	max.u32 	%r399, %r398, %r387;
	max.u32 	%r400, %r384, %r385;
	max.u32 	%r401, %r400, %r390;
	max.u32 	%r402, %r391, %r388;
	max.u32 	%r403, %r402, %r389;
	max.u32 	%r404, %r394, %r395;
	max.u32 	%r405, %r404, %r392;
	max.u32 	%r406, %r397, %r399;
	max.u32 	%r407, %r406, %r401;
	max.u32 	%r408, %r403, %r405;
	max.u32 	%r409, %r408, %r393;
	max.u32 	%r659, %r407, %r409;
	setp.lt.u32 	%p50, %r124, 8192;
	mov.b32 	%r648, 4096;
	@%p50 bra 	$L__BB20_26;
	add.s32 	%r29, %r124, -4096;
	mov.b32 	%r648, 4096;
$L__BB20_24:
	mul.wide.s32 	%rd99, %r648, 4;
	add.s64 	%rd89, %rd76, %rd99;
	// begin inline asm
	ld.global.nc.v2.u64 {%rd87, %rd88}, [%rd89];
	// end inline asm
	mov.b64 	{%r411, %r412}, %rd88;
	mov.b64 	{%r413, %r414}, %rd87;
	add.s64 	%rd92, %rd89, 4096;
	// begin inline asm
	ld.global.nc.v2.u64 {%rd90, %rd91}, [%rd92];
	// end inline asm
	mov.b64 	{%r415, %r416}, %rd91;
	mov.b64 	{%r417, %r418}, %rd90;
	add.s64 	%rd95, %rd89, 8192;
	// begin inline asm
	ld.global.nc.v2.u64 {%rd93, %rd94}, [%rd95];
	// end inline asm
	mov.b64 	{%r419, %r420}, %rd94;
	mov.b64 	{%r421, %r422}, %rd93;
	add.s64 	%rd98, %rd89, 12288;
	// begin inline asm
	ld.global.nc.v2.u64 {%rd96, %rd97}, [%rd98];
	// end inline asm
	mov.b64 	{%r423, %r424}, %rd97;
	mov.b64 	{%r425, %r426}, %rd96;
	max.u32 	%r427, %r659, %r413;
	max.u32 	%r428, %r427, %r414;
	max.u32 	%r429, %r411, %r412;
	max.u32 	%r430, %r429, %r417;
	max.u32 	%r431, %r418, %r415;
	max.u32 	%r432, %r431, %r416;
	max.u32 	%r433, %r421, %r422;
	max.u32 	%r434, %r433, %r419;
	max.u32 	%r435, %r420, %r425;
	max.u32 	%r436, %r435, %r426;
	max.u32 	%r437, %r423, %r424;
	max.u32 	%r438, %r428, %r430;
	max.u32 	%r439, %r438, %r432;
	max.u32 	%r440, %r434, %r436;
	max.u32 	%r441, %r440, %r437;
	max.u32 	%r659, %r439, %r441;
	sub.s32 	%r442, %r124, %r648;
	setp.lt.s32 	%p51, %r442, 4096;
	@%p51 bra 	$L__BB20_34;
	add.s32 	%r648, %r648, 4096;
	setp.le.s32 	%p52, %r648, %r29;
	@%p52 bra 	$L__BB20_24;
$L__BB20_26:
	setp.le.s32 	%p53, %r124, %r648;
	@%p53 bra 	$L__BB20_34;
	sub.s32 	%r36, %r124, %r648;
	setp.ge.s32 	%p54, %r27, %r36;
	@%p54 bra 	$L__BB20_34;
	not.b32 	%r444, %r27;
	add.s32 	%r445, %r124, %r444;
	sub.s32 	%r37, %r445, %r648;
	and.b32  	%r446, %r37, 768;
	setp.eq.s32 	%p55, %r446, 768;
	mov.u32 	%r653, %r27;
	@%p55 bra 	$L__BB20_31;
	add.s32 	%r650, %r27, %r648;
	shr.u32 	%r447, %r37, 8;
	add.s32 	%r448, %r447, 1;
	and.b32  	%r449, %r448, 3;
	neg.s32 	%r649, %r449;
	mov.u32 	%r653, %r27;
$L__BB20_30:
	.pragma "nounroll";
	mul.wide.u32 	%rd101, %r650, 4;
	add.s64 	%rd100, %rd16, %rd101;
	// begin inline asm
	ld.global.nc.u32 %r450, [%rd100];
	// end inline asm
	max.u32 	%r659, %r659, %r450;
	add.s32 	%r653, %r653, 256;
	add.s32 	%r650, %r650, 256;
	add.s32 	%r649, %r649, 1;
	setp.ne.s32 	%p56, %r649, 0;
	@%p56 bra 	$L__BB20_30;
$L__BB20_31:
	setp.lt.u32 	%p57, %r37, 768;
	@%p57 bra 	$L__BB20_34;
	cvt.u64.u32 	%rd102, %r653;
	cvt.u64.u32 	%rd103, %r648;
	add.s64 	%rd104, %rd102, %rd103;
	shl.b64 	%rd105, %rd104, 2;
	add.s64 	%rd106, %rd105, %rd16;
	add.s64 	%rd122, %rd106, 2048;
	add.s32 	%r656, %r653, %r648;
$L__BB20_33:
	mul.wide.u32 	%rd111, %r656, 4;
	add.s64 	%rd107, %rd16, %rd111;
	// begin inline asm
	ld.global.nc.u32 %r451, [%rd107];
	// end inline asm
	max.u32 	%r455, %r659, %r451;
	add.s64 	%rd108, %rd122, -1024;
	// begin inline asm
	ld.global.nc.u32 %r452, [%rd108];
	// end inline asm
	max.u32 	%r456, %r455, %r452;
	// begin inline asm
	ld.global.nc.u32 %r453, [%rd122];
	// end inline asm
	max.u32 	%r457, %r456, %r453;
	add.s64 	%rd110, %rd122, 1024;
	// begin inline asm
	ld.global.nc.u32 %r454, [%rd110];
	// end inline asm
	max.u32 	%r659, %r457, %r454;
	add.s32 	%r653, %r653, 1024;
	add.s64 	%rd122, %rd122, 4096;
	add.s32 	%r656, %r656, 1024;
	setp.lt.s32 	%p58, %r653, %r36;
	@%p58 bra 	$L__BB20_33;
$L__BB20_34:
	// begin inline asm
	mov.u32 %r458, %laneid;
	// end inline asm
	mov.b32 	%r461, 1;
	mov.b32 	%r482, 31;
	mov.b32 	%r483, -1;
	// begin inline asm
	shfl.sync.down.b32 %r459, %r659, %r461, %r482, %r483;
	// end inline asm
	setp.gt.s32 	%p59, %r458, 30;
	max.u32 	%r484, %r659, %r459;
	selp.b32 	%r465, %r659, %r484, %p59;
	mov.b32 	%r466, 2;
	// begin inline asm
	shfl.sync.down.b32 %r464, %r465, %r466, %r482, %r483;
	// end inline asm
	setp.gt.s32 	%p60, %r458, 29;
	max.u32 	%r485, %r465, %r464;
	selp.b32 	%r470, %r465, %r485, %p60;
	mov.b32 	%r471, 4;
	// begin inline asm
	shfl.sync.down.b32 %r469, %r470, %r471, %r482, %r483;
	// end inline asm
	setp.gt.s32 	%p61, %r458, 27;
	max.u32 	%r486, %r470, %r469;
	selp.b32 	%r475, %r470, %r486, %p61;
	mov.b32 	%r476, 8;
	// begin inline asm
	shfl.sync.down.b32 %r474, %r475, %r476, %r482, %r483;
	// end inline asm
	setp.gt.s32 	%p62, %r458, 23;
	max.u32 	%r487, %r475, %r474;
	selp.b32 	%r480, %r475, %r487, %p62;
	mov.b32 	%r481, 16;
	// begin inline asm
	shfl.sync.down.b32 %r479, %r480, %r481, %r482, %r483;
	// end inline asm
	setp.gt.s32 	%p63, %r458, 15;
	max.u32 	%r59, %r480, %r479;
	selp.b32 	%r686, %r480, %r59, %p63;
	setp.ne.s32 	%p64, %r458, 0;
	@%p64 bra 	$L__BB20_36;
	shr.u32 	%r488, %r27, 3;
	and.b32  	%r489, %r488, 124;
	mov.u32 	%r490, _ZZN3cub18CUB_300001_SM_10006detail6reduce28DeviceReduceSingleTileKernelINS2_10policy_hubIjjN4cuda3__47maximumIjEEE10Policy1000EPjPiiS8_ijNS5_3std3__410__identityEEEvT0_T1_T2_T3_T4_T6_E12temp_storage;
	add.s32 	%r491, %r490, %r489;
	st.shared.u32 	[%r491+8], %r59;
$L__BB20_36:
	bar.sync 	0;
	setp.ne.s32 	%p65, %r27, 0;
	@%p65 bra 	$L__BB20_72;
	ld.shared.u32 	%r492, [_ZZN3cub18CUB_300001_SM_10006detail6reduce28DeviceReduceSingleTileKernelINS2_10policy_hubIjjN4cuda3__47maximumIjEEE10Policy1000EPjPiiS8_ijNS5_3std3__410__identityEEEvT0_T1_T2_T3_T4_T6_E12temp_storage+12];
	max.u32 	%r493, %r686, %r492;
	ld.shared.u32 	%r494, [_ZZN3cub18CUB_300001_SM_10006detail6reduce28DeviceReduceSingleTileKernelINS2_10policy_hubIjjN4cuda3__47maximumIjEEE10Policy1000EPjPiiS8_ijNS5_3std3__410__identityEEEvT0_T1_T2_T3_T4_T6_E12temp_storage+16];
	max.u32 	%r495, %r493, %r494;
	ld.shared.u32 	%r496, [_ZZN3cub18CUB_300001_SM_10006detail6reduce28DeviceReduceSingleTileKernelINS2_10policy_hubIjjN4cuda3__47maximumIjEEE10Policy1000EPjPiiS8_ijNS5_3std3__410__identityEEEvT0_T1_T2_T3_T4_T6_E12temp_storage+20];
	max.u32 	%r497, %r495, %r496;
	ld.shared.u32 	%r498, [_ZZN3cub18CUB_300001_SM_10006detail6reduce28DeviceReduceSingleTileKernelINS2_10policy_hubIjjN4cuda3__47maximumIjEEE10Policy1000EPjPiiS8_ijNS5_3std3__410__identityEEEvT0_T1_T2_T3_T4_T6_E12temp_storage+24];
	max.u32 	%r499, %r497, %r498;
	ld.shared.u32 	%r500, [_ZZN3cub18CUB_300001_SM_10006detail6reduce28DeviceReduceSingleTileKernelINS2_10policy_hubIjjN4cuda3__47maximumIjEEE10Policy1000EPjPiiS8_ijNS5_3std3__410__identityEEEvT0_T1_T2_T3_T4_T6_E12temp_storage+28];
	max.u32 	%r501, %r499, %r500;
	ld.shared.u32 	%r502, [_ZZN3cub18CUB_300001_SM_10006detail6reduce28DeviceReduceSingleTileKernelINS2_10policy_hubIjjN4cuda3__47maximumIjEEE10Policy1000EPjPiiS8_ijNS5_3std3__410__identityEEEvT0_T1_T2_T3_T4_T6_E12temp_storage+32];
	max.u32 	%r503, %r501, %r502;
	ld.shared.u32 	%r504, [_ZZN3cub18CUB_300001_SM_10006detail6reduce28DeviceReduceSingleTileKernelINS2_10policy_hubIjjN4cuda3__47maximumIjEEE10Policy1000EPjPiiS8_ijNS5_3std3__410__identityEEEvT0_T1_T2_T3_T4_T6_E12temp_storage+36];
	max.u32 	%r686, %r503, %r504;
	bra.uni 	$L__BB20_72;
$L__BB20_38:
	setp.gt.s32 	%p3, %r124, 4095;
	@%p3 bra 	$L__BB20_56;
	mov.u32 	%r62, %tid.x;
	setp.ge.s32 	%p20, %r62, %r124;
	mov.b32 	%r670, 0;
	mov.u32 	%r665, %r62;
	@%p20 bra 	$L__BB20_41;
	mul.wide.u32 	%rd66, %r62, 4;
	add.s64 	%rd65, %rd16, %rd66;
	// begin inline asm
	ld.global.nc.u32 %r670, [%rd65];
	// end inline asm
	add.s32 	%r665, %r62, 256;
$L__BB20_41:
	setp.ge.s32 	%p21, %r665, %r124;
	@%p21 bra 	$L__BB20_47;
	not.b32 	%r255, %r665;
	add.s32 	%r67, %r124, %r255;
	and.b32  	%r256, %r67, 768;
	setp.eq.s32 	%p22, %r256, 768;
	@%p22 bra 	$L__BB20_45;
	mul.wide.u32 	%rd67, %r665, 4;
	add.s64 	%rd123, %rd16, %rd67;
	shr.u32 	%r257, %r67, 8;
	add.s32 	%r258, %r257, 1;
	and.b32  	%r259, %r258, 3;
	neg.s32 	%r662, %r259;
$L__BB20_44:
	.pragma "nounroll";
	// begin inline asm
	ld.global.nc.u32 %r260, [%rd123];
	// end inline asm
	max.u32 	%r670, %r670, %r260;
	add.s32 	%r665, %r665, 256;
	add.s64 	%rd123, %rd123, 1024;
	add.s32 	%r662, %r662, 1;
	setp.ne.s32 	%p23, %r662, 0;
	@%p23 bra 	$L__BB20_44;
$L__BB20_45:
	setp.lt.u32 	%p24, %r67, 768;
	@%p24 bra 	$L__BB20_47;
$L__BB20_46:
	mul.wide.s32 	%rd73, %r665, 4;
	add.s64 	%rd69, %rd16, %rd73;
	// begin inline asm
	ld.global.nc.u32 %r261, [%rd69];
	// end inline asm
	max.u32 	%r265, %r670, %r261;
	add.s64 	%rd70, %rd69, 1024;
	// begin inline asm
	ld.global.nc.u32 %r262, [%rd70];
	// end inline asm
	max.u32 	%r266, %r265, %r262;
	add.s64 	%rd71, %rd69, 2048;
	// begin inline asm
	ld.global.nc.u32 %r263, [%rd71];
	// end inline asm
	max.u32 	%r267, %r266, %r263;
	add.s64 	%rd72, %rd69, 3072;
	// begin inline asm
	ld.global.nc.u32 %r264, [%rd72];
	// end inline asm
	max.u32 	%r670, %r267, %r264;
	add.s32 	%r665, %r665, 1024;
	setp.lt.s32 	%p25, %r665, %r124;
	@%p25 bra 	$L__BB20_46;
$L__BB20_47:
	setp.lt.s32 	%p26, %r124, 256;
	@%p26 bra 	$L__BB20_52;
	// begin inline asm
	mov.u32 %r331, %laneid;
	// end inline asm
	mov.b32 	%r334, 1;
	mov.b32 	%r355, 31;
	mov.b32 	%r356, -1;
	// begin inline asm
	shfl.sync.down.b32 %r332, %r670, %r334, %r355, %r356;
	// end inline asm
	setp.gt.s32 	%p42, %r331, 30;
	max.u32 	%r357, %r670, %r332;
	selp.b32 	%r338, %r670, %r357, %p42;
	mov.b32 	%r339, 2;
	// begin inline asm
	shfl.sync.down.b32 %r337, %r338, %r339, %r355, %r356;
	// end inline asm
	setp.gt.s32 	%p43, %r331, 29;
	max.u32 	%r358, %r338, %r337;
	selp.b32 	%r343, %r338, %r358, %p43;
	mov.b32 	%r344, 4;
	// begin inline asm
	shfl.sync.down.b32 %r342, %r343, %r344, %r355, %r356;
	// end inline asm
	setp.gt.s32 	%p44, %r331, 27;
	max.u32 	%r359, %r343, %r342;
	selp.b32 	%r348, %r343, %r359, %p44;
	mov.b32 	%r349, 8;
	// begin inline asm
	shfl.sync.down.b32 %r347, %r348, %r349, %r355, %r356;
	// end inline asm
	setp.gt.s32 	%p45, %r331, 23;
	max.u32 	%r360, %r348, %r347;
	selp.b32 	%r353, %r348, %r360, %p45;
	mov.b32 	%r354, 16;
	// begin inline asm
	shfl.sync.down.b32 %r352, %r353, %r354, %r355, %r356;
	// end inline asm
	setp.gt.s32 	%p46, %r331, 15;
	max.u32 	%r83, %r353, %r352;
	selp.b32 	%r686, %r353, %r83, %p46;
	setp.ne.s32 	%p47, %r331, 0;
	@%p47 bra 	$L__BB20_50;
	shr.u32 	%r361, %r62, 3;
	and.b32  	%r362, %r361, 124;
	mov.u32 	%r363, _ZZN3cub18CUB_300001_SM_10006detail6reduce28DeviceReduceSingleTileKernelINS2_10policy_hubIjjN4cuda3__47maximumIjEEE10Policy1000EPjPiiS8_ijNS5_3std3__410__identityEEEvT0_T1_T2_T3_T4_T6_E12temp_storage;
	add.s32 	%r364, %r363, %r362;
	st.shared.u32 	[%r364+8], %r83;
$L__BB20_50:
	bar.sync 	0;
	setp.ne.s32 	%p48, %r62, 0;
	@%p48 bra 	$L__BB20_72;
	ld.shared.u32 	%r365, [_ZZN3cub18CUB_300001_SM_10006detail6reduce28DeviceReduceSingleTileKernelINS2_10policy_hubIjjN4cuda3__47maximumIjEEE10Policy1000EPjPiiS8_ijNS5_3std3__410__identityEEEvT0_T1_T2_T3_T4_T6_E12temp_storage+12];
	max.u32 	%r366, %r686, %r365;
	ld.shared.u32 	%r367, [_ZZN3cub18CUB_300001_SM_10006detail6reduce28DeviceReduceSingleTileKernelINS2_10policy_hubIjjN4cuda3__47maximumIjEEE10Policy1000EPjPiiS8_ijNS5_3std3__410__identityEEEvT0_T1_T2_T3_T4_T6_E12temp_storage+16];
	max.u32 	%r368, %r366, %r367;
	ld.shared.u32 	%r369, [_ZZN3cub18CUB_300001_SM_10006detail6reduce28DeviceReduceSingleTileKernelINS2_10policy_hubIjjN4cuda3__47maximumIjEEE10Policy1000EPjPiiS8_ijNS5_3std3__410__identityEEEvT0_T1_T2_T3_T4_T6_E12temp_storage+20];
	max.u32 	%r370, %r368, %r369;
	ld.shared.u32 	%r371, [_ZZN3cub18CUB_300001_SM_10006detail6reduce28DeviceReduceSingleTileKernelINS2_10policy_hubIjjN4cuda3__47maximumIjEEE10Policy1000EPjPiiS8_ijNS5_3std3__410__identityEEEvT0_T1_T2_T3_T4_T6_E12temp_storage+24];
	max.u32 	%r372, %r370, %r371;
	ld.shared.u32 	%r373, [_ZZN3cub18CUB_300001_SM_10006detail6reduce28DeviceReduceSingleTileKernelINS2_10policy_hubIjjN4cuda3__47maximumIjEEE10Policy1000EPjPiiS8_ijNS5_3std3__410__identityEEEvT0_T1_T2_T3_T4_T6_E12temp_storage+28];
	max.u32 	%r374, %r372, %r373;
	ld.shared.u32 	%r375, [_ZZN3cub18CUB_300001_SM_10006detail6reduce28DeviceReduceSingleTileKernelINS2_10policy_hubIjjN4cuda3__47maximumIjEEE10Policy1000EPjPiiS8_ijNS5_3std3__410__identityEEEvT0_T1_T2_T3_T4_T6_E12temp_storage+32];
	max.u32 	%r376, %r374, %r375;
	ld.shared.u32 	%r377, [_ZZN3cub18CUB_300001_SM_10006detail6reduce28DeviceReduceSingleTileKernelINS2_10policy_hubIjjN4cuda3__47maximumIjEEE10Policy1000EPjPiiS8_ijNS5_3std3__410__identityEEEvT0_T1_T2_T3_T4_T6_E12temp_storage+36];
	max.u32 	%r686, %r376, %r377;
	bra.uni 	$L__BB20_72;
$L__BB20_52:
	// begin inline asm
	mov.u32 %r268, %laneid;
	// end inline asm
	and.b32  	%r294, %r62, 992;
	add.s32 	%r295, %r294, 32;
	setp.gt.s32 	%p27, %r295, %r124;
	not.b32 	%r296, %r294;
	add.s32 	%r297, %r124, %r296;
	selp.b32 	%r292, %r297, 31, %p27;
	mov.b32 	%r271, 1;
	mov.b32 	%r293, -1;
	// begin inline asm
	shfl.sync.down.b32 %r269, %r670, %r271, %r292, %r293;
	// end inline asm
	setp.lt.s32 	%p28, %r268, %r292;
	max.u32 	%r298, %r670, %r269;
	selp.b32 	%r275, %r298, %r670, %p28;
	mov.b32 	%r276, 2;
	// begin inline asm
	shfl.sync.down.b32 %r274, %r275, %r276, %r292, %r293;
	// end inline asm
	add.s32 	%r299, %r268, 2;
	setp.gt.s32 	%p29, %r299, %r292;
	max.u32 	%r300, %r275, %r274;
	selp.b32 	%r280, %r275, %r300, %p29;
	mov.b32 	%r281, 4;
	// begin inline asm
	shfl.sync.down.b32 %r279, %r280, %r281, %r292, %r293;
	// end inline asm
	add.s32 	%r301, %r268, 4;
	setp.gt.s32 	%p30, %r301, %r292;
	max.u32 	%r302, %r280, %r279;
	selp.b32 	%r285, %r280, %r302, %p30;
	mov.b32 	%r286, 8;
	// begin inline asm
	shfl.sync.down.b32 %r284, %r285, %r286, %r292, %r293;
	// end inline asm
	add.s32 	%r303, %r268, 8;
	setp.gt.s32 	%p31, %r303, %r292;
	max.u32 	%r304, %r285, %r284;
	selp.b32 	%r290, %r285, %r304, %p31;
	mov.b32 	%r291, 16;
	// begin inline asm
	shfl.sync.down.b32 %r289, %r290, %r291, %r292, %r293;
	// end inline asm
	add.s32 	%r305, %r268, 16;
	setp.gt.s32 	%p32, %r305, %r292;
	max.u32 	%r306, %r290, %r289;
	selp.b32 	%r686, %r290, %r306, %p32;
	setp.ne.s32 	%p33, %r268, 0;
	@%p33 bra 	$L__BB20_54;
	shr.u32 	%r307, %r62, 3;
	and.b32  	%r308, %r307, 124;
	mov.u32 	%r309, _ZZN3cub18CUB_300001_SM_10006detail6reduce28DeviceReduceSingleTileKernelINS2_10policy_hubIjjN4cuda3__47maximumIjEEE10Policy1000EPjPiiS8_ijNS5_3std3__410__identityEEEvT0_T1_T2_T3_T4_T6_E12temp_storage;
	add.s32 	%r310, %r309, %r308;
	st.shared.u32 	[%r310+8], %r686;
$L__BB20_54:
	bar.sync 	0;
	setp.ne.s32 	%p34, %r62, 0;
	@%p34 bra 	$L__BB20_72;
	setp.gt.s32 	%p35, %r124, 32;
	ld.shared.u32 	%r311, [_ZZN3cub18CUB_300001_SM_10006detail6reduce28DeviceReduceSingleTileKernelINS2_10policy_hubIjjN4cuda3__47maximumIjEEE10Policy1000EPjPiiS8_ijNS5_3std3__410__identityEEEvT0_T1_T2_T3_T4_T6_E12temp_storage+12];
	max.u32 	%r312, %r686, %r311;
	selp.b32 	%r313, %r312, %r686, %p35;
	setp.gt.s32 	%p36, %r124, 64;
	ld.shared.u32 	%r314, [_ZZN3cub18CUB_300001_SM_10006detail6reduce28DeviceReduceSingleTileKernelINS2_10policy_hubIjjN4cuda3__47maximumIjEEE10Policy1000EPjPiiS8_ijNS5_3std3__410__identityEEEvT0_T1_T2_T3_T4_T6_E12temp_storage+16];
	max.u32 	%r315, %r313, %r314;
	selp.b32 	%r316, %r315, %r313, %p36;
	setp.gt.s32 	%p37, %r124, 96;
	ld.shared.u32 	%r317, [_ZZN3cub18CUB_300001_SM_10006detail6reduce28DeviceReduceSingleTileKernelINS2_10policy_hubIjjN4cuda3__47maximumIjEEE10Policy1000EPjPiiS8_ijNS5_3std3__410__identityEEEvT0_T1_T2_T3_T4_T6_E12temp_storage+20];
	max.u32 	%r318, %r316, %r317;
	selp.b32 	%r319, %r318, %r316, %p37;
	setp.gt.s32 	%p38, %r124, 128;
	ld.shared.u32 	%r320, [_ZZN3cub18CUB_300001_SM_10006detail6reduce28DeviceReduceSingleTileKernelINS2_10policy_hubIjjN4cuda3__47maximumIjEEE10Policy1000EPjPiiS8_ijNS5_3std3__410__identityEEEvT0_T1_T2_T3_T4_T6_E12temp_storage+24];
	max.u32 	%r321, %r319, %r320;
	selp.b32 	%r322, %r321, %r319, %p38;
	setp.gt.s32 	%p39, %r124, 160;
	ld.shared.u32 	%r323, [_ZZN3cub18CUB_300001_SM_10006detail6reduce28DeviceReduceSingleTileKernelINS2_10policy_hubIjjN4cuda3__47maximumIjEEE10Policy1000EPjPiiS8_ijNS5_3std3__410__identityEEEvT0_T1_T2_T3_T4_T6_E12temp_storage+28];
	max.u32 	%r324, %r322, %r323;
	selp.b32 	%r325, %r324, %r322, %p39;
	setp.gt.s32 	%p40, %r124, 192;
	ld.shared.u32 	%r326, [_ZZN3cub18CUB_300001_SM_10006detail6reduce28DeviceReduceSingleTileKernelINS2_10policy_hubIjjN4cuda3__47maximumIjEEE10Policy1000EPjPiiS8_ijNS5_3std3__410__identityEEEvT0_T1_T2_T3_T4_T6_E12temp_storage+32];
	max.u32 	%r327, %r325, %r326;
	selp.b32 	%r328, %r327, %r325, %p40;
	setp.gt.s32 	%p41, %r124, 224;
	ld.shared.u32 	%r329, [_ZZN3cub18CUB_300001_SM_10006detail6reduce28DeviceReduceSingleTileKernelINS2_10policy_hubIjjN4cuda3__47maximumIjEEE10Policy1000EPjPiiS8_ijNS5_3std3__410__identityEEEvT0_T1_T2_T3_T4_T6_E12temp_storage+36];
	max.u32 	%r330, %r328, %r329;
	selp.b32 	%r686, %r330, %r328, %p41;
	bra.uni 	$L__BB20_72;
$L__BB20_56:
	mov.u32 	%r88, %tid.x;
	mul.wide.u32 	%rd35, %r88, 4;
	add.s64 	%rd19, %rd16, %rd35;
	// begin inline asm
	ld.global.nc.u32 %r126, [%rd19];
	// end inline asm
	add.s64 	%rd20, %rd19, 1024;
	// begin inline asm
	ld.global.nc.u32 %r127, [%rd20];
	// end inline asm
	add.s64 	%rd21, %rd19, 2048;
	// begin inline asm
	ld.global.nc.u32 %r128, [%rd21];
	// end inline asm
	add.s64 	%rd22, %rd19, 3072;
	// begin inline asm
	ld.global.nc.u32 %r129, [%rd22];
	// end inline asm
	add.s64 	%rd23, %rd19, 4096;
	// begin inline asm
	ld.global.nc.u32 %r130, [%rd23];
	// end inline asm
	add.s64 	%rd24, %rd19, 5120;
	// begin inline asm
	ld.global.nc.u32 %r131, [%rd24];
	// end inline asm
	add.s64 	%rd25, %rd19, 6144;
	// begin inline asm
	ld.global.nc.u32 %r132, [%rd25];
	// end inline asm
	add.s64 	%rd26, %rd19, 7168;
	// begin inline asm
	ld.global.nc.u32 %r133, [%rd26];
	// end inline asm
	add.s64 	%rd27, %rd19, 8192;
	// begin inline asm
	ld.global.nc.u32 %r134, [%rd27];
	// end inline asm
	add.s64 	%rd28, %rd19, 9216;
	// begin inline asm
	ld.global.nc.u32 %r135, [%rd28];
	// end inline asm
	add.s64 	%rd29, %rd19, 10240;
	// begin inline asm
	ld.global.nc.u32 %r136, [%rd29];
	// end inline asm
	add.s64 	%rd30, %rd19, 11264;
	// begin inline asm
	ld.global.nc.u32 %r137, [%rd30];
	// end inline asm
	add.s64 	%rd31, %rd19, 12288;
	// begin inline asm
	ld.global.nc.u32 %r138, [%rd31];
	// end inline asm
	add.s64 	%rd32, %rd19, 13312;
	// begin inline asm
	ld.global.nc.u32 %r139, [%rd32];
	// end inline asm
	add.s64 	%rd33, %rd19, 14336;
	// begin inline asm
	ld.global.nc.u32 %r140, [%rd33];
	// end inline asm
	add.s64 	%rd34, %rd19, 15360;
	// begin inline asm
	ld.global.nc.u32 %r141, [%rd34];
	// end inline asm
	max.u32 	%r143, %r126, %r127;
	max.u32 	%r144, %r143, %r128;
	max.u32 	%r145, %r129, %r130;
	max.u32 	%r146, %r145, %r131;
	max.u32 	%r147, %r132, %r133;
	max.u32 	%r148, %r147, %r134;
	max.u32 	%r149, %r135, %r136;
	max.u32 	%r150, %r149, %r137;
	max.u32 	%r151, %r138, %r139;
	max.u32 	%r152, %r151, %r140;
	max.u32 	%r153, %r144, %r146;
	max.u32 	%r154, %r153, %r148;
	max.u32 	%r155, %r150, %r152;
	max.u32 	%r156, %r155, %r141;
	max.u32 	%r685, %r154, %r156;
	setp.lt.u32 	%p4, %r124, 8192;
	mov.b32 	%r674, 4096;
	@%p4 bra 	$L__BB20_60;
	add.s32 	%r90, %r124, -4096;
	mov.b32 	%r674, 4096;
$L__BB20_58:
	mul.wide.s32 	%rd52, %r674, 4;
	add.s64 	%rd36, %rd19, %rd52;
	// begin inline asm
	ld.global.nc.u32 %r158, [%rd36];
	// end inline asm
	add.s64 	%rd37, %rd36, 1024;
	// begin inline asm
	ld.global.nc.u32 %r159, [%rd37];
	// end inline asm
	add.s64 	%rd38, %rd36, 2048;
	// begin inline asm
	ld.global.nc.u32 %r160, [%rd38];
	// end inline asm
	add.s64 	%rd39, %rd36, 3072;
	// begin inline asm
	ld.global.nc.u32 %r161, [%rd39];
	// end inline asm
	add.s64 	%rd40, %rd36, 4096;
	// begin inline asm
	ld.global.nc.u32 %r162, [%rd40];
	// end inline asm
	add.s64 	%rd41, %rd36, 5120;
	// begin inline asm
	ld.global.nc.u32 %r163, [%rd41];
	// end inline asm
	add.s64 	%rd42, %rd36, 6144;
	// begin inline asm
	ld.global.nc.u32 %r164, [%rd42];
	// end inline asm
	add.s64 	%rd43, %rd36, 7168;
	// begin inline asm
	ld.global.nc.u32 %r165, [%rd43];
	// end inline asm
	add.s64 	%rd44, %rd36, 8192;
	// begin inline asm
	ld.global.nc.u32 %r166, [%rd44];
	// end inline asm
	add.s64 	%rd45, %rd36, 9216;
	// begin inline asm
	ld.global.nc.u32 %r167, [%rd45];
	// end inline asm
	add.s64 	%rd46, %rd36, 10240;
	// begin inline asm
	ld.global.nc.u32 %r168, [%rd46];
	// end inline asm
	add.s64 	%rd47, %rd36, 11264;
	// begin inline asm
	ld.global.nc.u32 %r169, [%rd47];
	// end inline asm
	add.s64 	%rd48, %rd36, 12288;
	// begin inline asm
	ld.global.nc.u32 %r170, [%rd48];
	// end inline asm
	add.s64 	%rd49, %rd36, 13312;
	// begin inline asm
	ld.global.nc.u32 %r171, [%rd49];
	// end inline asm
	add.s64 	%rd50, %rd36, 14336;
	// begin inline asm
	ld.global.nc.u32 %r172, [%rd50];
	// end inline asm
	add.s64 	%rd51, %rd36, 15360;
	// begin inline asm
	ld.global.nc.u32 %r173, [%rd51];
	// end inline asm
	max.u32 	%r174, %r685, %r158;
	max.u32 	%r175, %r174, %r159;
	max.u32 	%r176, %r160, %r161;
	max.u32 	%r177, %r176, %r162;
	max.u32 	%r178, %r163, %r164;
	max.u32 	%r179, %r178, %r165;
	max.u32 	%r180, %r166, %r167;
	max.u32 	%r181, %r180, %r168;
	max.u32 	%r182, %r169, %r170;
	max.u32 	%r183, %r182, %r171;
	max.u32 	%r184, %r172, %r173;
	max.u32 	%r185, %r175, %r177;
	max.u32 	%r186, %r185, %r179;
	max.u32 	%r187, %r181, %r183;
	max.u32 	%r188, %r187, %r184;
	max.u32 	%r685, %r186, %r188;
	sub.s32 	%r189, %r124, %r674;
	setp.lt.s32 	%p5, %r189, 4096;
	@%p5 bra 	$L__BB20_68;
	add.s32 	%r674, %r674, 4096;
	setp.le.s32 	%p6, %r674, %r90;
	@%p6 bra 	$L__BB20_58;
$L__BB20_60:
	setp.le.s32 	%p7, %r124, %r674;
	@%p7 bra 	$L__BB20_68;
	sub.s32 	%r97, %r124, %r674;
	setp.ge.s32 	%p8, %r88, %r97;
	@%p8 bra 	$L__BB20_68;
	not.b32 	%r191, %r88;
	add.s32 	%r192, %r124, %r191;
	sub.s32 	%r98, %r192, %r674;
	and.b32  	%r193, %r98, 768;
	setp.eq.s32 	%p9, %r193, 768;
	mov.u32 	%r679, %r88;
	@%p9 bra 	$L__BB20_65;
	add.s32 	%r676, %r88, %r674;
	shr.u32 	%r194, %r98, 8;
	add.s32 	%r195, %r194, 1;
	and.b32  	%r196, %r195, 3;
	neg.s32 	%r675, %r196;
	mov.u32 	%r679, %r88;
$L__BB20_64:
	.pragma "nounroll";
	mul.wide.u32 	%rd54, %r676, 4;
	add.s64 	%rd53, %rd16, %rd54;
	// begin inline asm
	ld.global.nc.u32 %r197, [%rd53];
	// end inline asm
	max.u32 	%r685, %r685, %r197;
	add.s32 	%r679, %r679, 256;
	add.s32 	%r676, %r676, 256;
	add.s32 	%r675, %r675, 1;
	setp.ne.s32 	%p10, %r675, 0;
	@%p10 bra 	$L__BB20_64;
$L__BB20_65:
	setp.lt.u32 	%p11, %r98, 768;
	@%p11 bra 	$L__BB20_68;
	cvt.u64.u32 	%rd55, %r679;
	cvt.u64.u32 	%rd56, %r674;
	add.s64 	%rd57, %rd55, %rd56;
	shl.b64 	%rd58, %rd57, 2;
	add.s64 	%rd59, %rd58, %rd16;
	add.s64 	%rd124, %rd59, 2048;
	add.s32 	%r682, %r679, %r674;
$L__BB20_67:
	mul.wide.u32 	%rd64, %r682, 4;
	add.s64 	%rd60, %rd16, %rd64;
	// begin inline asm
	ld.global.nc.u32 %r198, [%rd60];
	// end inline asm
	max.u32 	%r202, %r685, %r198;
	add.s64 	%rd61, %rd124, -1024;
	// begin inline asm
	ld.global.nc.u32 %r199, [%rd61];
	// end inline asm
	max.u32 	%r203, %r202, %r199;
	// begin inline asm
	ld.global.nc.u32 %r200, [%rd124];
	// end inline asm
	max.u32 	%r204, %r203, %r200;
	add.s64 	%rd63, %rd124, 1024;
	// begin inline asm
	ld.global.nc.u32 %r201, [%rd63];
	// end inline asm
	max.u32 	%r685, %r204, %r201;
	add.s32 	%r679, %r679, 1024;
	add.s64 	%rd124, %rd124, 4096;
	add.s32 	%r682, %r682, 1024;
	setp.lt.s32 	%p12, %r679, %r97;
	@%p12 bra 	$L__BB20_67;
$L__BB20_68:
	// begin inline asm
	mov.u32 %r205, %laneid;
	// end inline asm
	mov.b32 	%r208, 1;
	mov.b32 	%r229, 31;
	mov.b32 	%r230, -1;
	// begin inline asm
	shfl.sync.down.b32 %r206, %r685, %r208, %r229, %r230;
	// end inline asm
	setp.gt.s32 	%p13, %r205, 30;
	max.u32 	%r231, %r685, %r206;
	selp.b32 	%r212, %r685, %r231, %p13;
	mov.b32 	%r213, 2;
	// begin inline asm
	shfl.sync.down.b32 %r211, %r212, %r213, %r229, %r230;
	// end inline asm
	setp.gt.s32 	%p14, %r205, 29;
	max.u32 	%r232, %r212, %r211;
	selp.b32 	%r217, %r212, %r232, %p14;
	mov.b32 	%r218, 4;
	// begin inline asm
	shfl.sync.down.b32 %r216, %r217, %r218, %r229, %r230;
	// end inline asm
	setp.gt.s32 	%p15, %r205, 27;
	max.u32 	%r233, %r217, %r216;
	selp.b32 	%r222, %r217, %r233, %p15;
	mov.b32 	%r223, 8;
	// begin inline asm
	shfl.sync.down.b32 %r221, %r222, %r223, %r229, %r230;
	// end inline asm
	setp.gt.s32 	%p16, %r205, 23;
	max.u32 	%r234, %r222, %r221;
	selp.b32 	%r227, %r222, %r234, %p16;
	mov.b32 	%r228, 16;
	// begin inline asm
	shfl.sync.down.b32 %r226, %r227, %r228, %r229, %r230;
	// end inline asm
	setp.gt.s32 	%p17, %r205, 15;
	max.u32 	%r120, %r227, %r226;
	selp.b32 	%r686, %r227, %r120, %p17;
	setp.ne.s32 	%p18, %r205, 0;
	@%p18 bra 	$L__BB20_70;
	shr.u32 	%r235, %r88, 3;
	and.b32  	%r236, %r235, 124;
	mov.u32 	%r237, _ZZN3cub18CUB_300001_SM_10006detail6reduce28DeviceReduceSingleTileKernelINS2_10policy_hubIjjN4cuda3__47maximumIjEEE10Policy1000EPjPiiS8_ijNS5_3std3__410__identityEEEvT0_T1_T2_T3_T4_T6_E12temp_storage;
	add.s32 	%r238, %r237, %r236;
	st.shared.u32 	[%r238+8], %r120;
$L__BB20_70:
	bar.sync 	0;
	setp.ne.s32 	%p19, %r88, 0;
	@%p19 bra 	$L__BB20_72;
	ld.shared.u32 	%r239, [_ZZN3cub18CUB_300001_SM_10006detail6reduce28DeviceReduceSingleTileKernelINS2_10policy_hubIjjN4cuda3__47maximumIjEEE10Policy1000EPjPiiS8_ijNS5_3std3__410__identityEEEvT0_T1_T2_T3_T4_T6_E12temp_storage+12];
	max.u32 	%r240, %r686, %r239;
	ld.shared.u32 	%r241, [_ZZN3cub18CUB_300001_SM_10006detail6reduce28DeviceReduceSingleTileKernelINS2_10policy_hubIjjN4cuda3__47maximumIjEEE10Policy1000EPjPiiS8_ijNS5_3std3__410__identityEEEvT0_T1_T2_T3_T4_T6_E12temp_storage+16];
	max.u32 	%r242, %r240, %r241;
	ld.shared.u32 	%r243, [_ZZN3cub18CUB_300001_SM_10006detail6reduce28DeviceReduceSingleTileKernelINS2_10policy_hubIjjN4cuda3__47maximumIjEEE10Policy1000EPjPiiS8_ijNS5_3std3__410__identityEEEvT0_T1_T2_T3_T4_T6_E12temp_storage+20];
	max.u32 	%r244, %r242, %r243;
	ld.shared.u32 	%r245, [_ZZN3cub18CUB_300001_SM_10006detail6reduce28DeviceReduceSingleTileKernelINS2_10policy_hubIjjN4cuda3__47maximumIjEEE10Policy1000EPjPiiS8_ijNS5_3std3__410__identityEEEvT0_T1_T2_T3_T4_T6_E12temp_storage+24];
	max.u32 	%r246, %r244, %r245;
	ld.shared.u32 	%r247, [_ZZN3cub18CUB_300001_SM_10006detail6reduce28DeviceReduceSingleTileKernelINS2_10policy_hubIjjN4cuda3__47maximumIjEEE10Policy1000EPjPiiS8_ijNS5_3std3__410__identityEEEvT0_T1_T2_T3_T4_T6_E12temp_storage+28];
	max.u32 	%r248, %r246, %r247;
	ld.shared.u32 	%r249, [_ZZN3cub18CUB_300001_SM_10006detail6reduce28DeviceReduceSingleTileKernelINS2_10policy_hubIjjN4cuda3__47maximumIjEEE10Policy1000EPjPiiS8_ijNS5_3std3__410__identityEEEvT0_T1_T2_T3_T4_T6_E12temp_storage+32];
	max.u32 	%r250, %r248, %r249;
	ld.shared.u32 	%r251, [_ZZN3cub18CUB_300001_SM_10006detail6reduce28DeviceReduceSingleTileKernelINS2_10policy_hubIjjN4cuda3__47maximumIjEEE10Policy1000EPjPiiS8_ijNS5_3std3__410__identityEEEvT0_T1_T2_T3_T4_T6_E12temp_storage+36];
	max.u32 	%r686, %r250, %r251;
$L__BB20_72:
	mov.u32 	%r631, %tid.x;
	setp.ne.s32 	%p95, %r631, 0;
	@%p95 bra 	$L__BB20_74;
	max.u32 	%r632, %r125, %r686;
	st.global.u32 	[%rd1], %r632;
$L__BB20_74:
	ret;

}
	// .globl	_ZN3cub18CUB_300001_SM_10006detail6reduce28DeviceReduceSingleTileKernelINS2_10policy_hubIjyN4cuda3__47maximumIjEEE10Policy1000EN6thrust24THRUST_300001_SM_1000_NS6detail15normal_iteratorINSC_10device_ptrIjEEEEPiyS8_ijNS5_3std3__410__identityEEEvT0_T1_T2_T3_T4_T6_
.visible .entry _ZN3cub18CUB_300001_SM_10006detail6reduce28DeviceReduceSingleTileKernelINS2_10policy_hubIjyN4cuda3__47maximumIjEEE10Policy1000EN6thrust24THRUST_300001_SM_1000_NS6detail15normal_iteratorINSC_10device_ptrIjEEEEPiyS8_ijNS5_3std3__410__identityEEEvT0_T1_T2_T3_T4_T6_(
	.param .align 8 .b8 _ZN3cub18CUB_300001_SM_10006detail6reduce28DeviceReduceSingleTileKernelINS2_10policy_hubIjyN4cuda3__47maximumIjEEE10Policy1000EN6thrust24THRUST_300001_SM_1000_NS6detail15normal_iteratorINSC_10device_ptrIjEEEEPiyS8_ijNS5_3std3__410__identityEEEvT0_T1_T2_T3_T4_T6__param_0[8],
	.param .u64 .ptr .align 1 _ZN3cub18CUB_300001_SM_10006detail6reduce28DeviceReduceSingleTileKernelINS2_10policy_hubIjyN4cuda3__47maximumIjEEE10Policy1000EN6thrust24THRUST_300001_SM_1000_NS6detail15normal_iteratorINSC_10device_ptrIjEEEEPiyS8_ijNS5_3std3__410__identityEEEvT0_T1_T2_T3_T4_T6__param_1,
	.param .u64 _ZN3cub18CUB_300001_SM_10006detail6reduce28DeviceReduceSingleTileKernelINS2_10policy_hubIjyN4cuda3__47maximumIjEEE10Policy1000EN6thrust24THRUST_300001_SM_1000_NS6detail15normal_iteratorINSC_10device_ptrIjEEEEPiyS8_ijNS5_3std3__410__identityEEEvT0_T1_T2_T3_T4_T6__param_2,
	.param .align 1 .b8 _ZN3cub18CUB_300001_SM_10006detail6reduce28DeviceReduceSingleTileKernelINS2_10policy_hubIjyN4cuda3__47maximumIjEEE10Policy1000EN6thrust24THRUST_300001_SM_1000_NS6detail15normal_iteratorINSC_10device_ptrIjEEEEPiyS8_ijNS5_3std3__410__identityEEEvT0_T1_T2_T3_T4_T6__param_3[1],
	.param .u32 _ZN3cub18CUB_300001_SM_10006detail6reduce28DeviceReduceSingleTileKernelINS2_10policy_hubIjyN4cuda3__47maximumIjEEE10Policy1000EN6thrust24THRUST_300001_SM_1000_NS6detail15normal_iteratorINSC_10device_ptrIjEEEEPiyS8_ijNS5_3std3__410__identityEEEvT0_T1_T2_T3_T4_T6__param_4,
	.param .align 1 .b8 _ZN3cub18CUB_300001_SM_10006detail6reduce28DeviceReduceSingleTileKernelINS2_10policy_hubIjyN4cuda3__47maximumIjEEE10Policy1000EN6thrust24THRUST_300001_SM_1000_NS6detail15normal_iteratorINSC_10device_ptrIjEEEEPiyS8_ijNS5_3std3__410__identityEEEvT0_T1_T2_T3_T4_T6__param_5[1]
)
.maxntid 256
.minnctapersm 1
{
	.reg .pred 	%p<59>;
	.reg .b32 	%r<471>;
	.reg .b64 	%rd<56>;
	// demoted variable
	.shared .align 4 .b8 _ZZN3cub18CUB_300001_SM_10006detail6reduce28DeviceReduceSingleTileKernelINS2_10policy_hubIjyN4cuda3__47maximumIjEEE10Policy1000EN6thrust24THRUST_300001_SM_1000_NS6detail15normal_iteratorINSC_10device_ptrIjEEEEPiyS8_ijNS5_3std3__410__identityEEEvT0_T1_T2_T3_T4_T6_E12temp_storage[44];
	ld.param.u64 	%rd18, [_ZN3cub18CUB_300001_SM_10006detail6reduce28DeviceReduceSingleTileKernelINS2_10policy_hubIjyN4cuda3__47maximumIjEEE10Policy1000EN6thrust24THRUST_300001_SM_1000_NS6detail15normal_iteratorINSC_10device_ptrIjEEEEPiyS8_ijNS5_3std3__410__identityEEEvT0_T1_T2_T3_T4_T6__param_0];
	ld.param.u64 	%rd20, [_ZN3cub18CUB_300001_SM_10006detail6reduce28DeviceReduceSingleTileKernelINS2_10policy_hubIjyN4cuda3__47maximumIjEEE10Policy1000EN6thrust24THRUST_300001_SM_1000_NS6detail15normal_iteratorINSC_10device_ptrIjEEEEPiyS8_ijNS5_3std3__410__identityEEEvT0_T1_T2_T3_T4_T6__param_1];
	ld.param.u64 	%rd19, [_ZN3cub18CUB_300001_SM_10006detail6reduce28DeviceReduceSingleTileKernelINS2_10policy_hubIjyN4cuda3__47maximumIjEEE10Policy1000EN6thrust24THRUST_300001_SM_1000_NS6detail15normal_iteratorINSC_10device_ptrIjEEEEPiyS8_ijNS5_3std3__410__identityEEEvT0_T1_T2_T3_T4_T6__param_2];
	ld.param.u32 	%r83, [_ZN3cub18CUB_300001_SM_10006detail6reduce28DeviceReduceSingleTileKernelINS2_10policy_hubIjyN4cuda3__47maximumIjEEE10Policy1000EN6thrust24THRUST_300001_SM_1000_NS6detail15normal_iteratorINSC_10device_ptrIjEEEEPiyS8_ijNS5_3std3__410__identityEEEvT0_T1_T2_T3_T4_T6__param_4];
	cvta.to.global.u64 	%rd1, %rd20;
	setp.ne.s64 	%p1, %rd19, 0;
	@%p1 bra 	$L__BB21_3;
	mov.u32 	%r434, %tid.x;
	setp.ne.s32 	%p58, %r434, 0;
	@%p58 bra 	$L__BB21_51;
	st.global.u32 	[%rd1], %r83;
	bra.uni 	$L__BB21_51;
$L__BB21_3:
	cvta.to.global.u64 	%rd2, %rd18;
	setp.gt.u64 	%p2, %rd19, 4095;
	@%p2 bra 	$L__BB21_28;
	cvt.u32.u64 	%r1, %rd19;
	mov.u32 	%r2, %tid.x;
	setp.ge.u32 	%p24, %r2, %r1;
	mov.b32 	%r452, 0;
	mov.u32 	%r441, %r2;
	@%p24 bra 	$L__BB21_6;
	mul.wide.u32 	%rd41, %r2, 4;
	add.s64 	%rd42, %rd2, %rd41;
	ld.global.u32 	%r452, [%rd42];
	add.s32 	%r441, %r2, 256;
$L__BB21_6:
	setp.ge.u32 	%p25, %r441, %r1;
	@%p25 bra 	$L__BB21_19;
	not.b32 	%r262, %r441;
	add.s32 	%r263, %r262, %r1;
	shr.u32 	%r264, %r263, 8;
	add.s32 	%r7, %r264, 1;
	and.b32  	%r8, %r7, 15;
	setp.lt.u32 	%p26, %r263, 3840;
	@%p26 bra 	$L__BB21_10;
	and.b32  	%r265, %r7, 33554416;
	neg.s32 	%r437, %r265;
	mul.wide.u32 	%rd43, %r441, 4;
	add.s64 	%rd44, %rd43, %rd2;
	add.s64 	%rd51, %rd44, 8192;
$L__BB21_9:
	.pragma "nounroll";
	ld.global.u32 	%r266, [%rd51+-8192];
	max.u32 	%r267, %r452, %r266;
	ld.global.u32 	%r268, [%rd51+-7168];
	max.u32 	%r269, %r267, %r268;
	ld.global.u32 	%r270, [%rd51+-6144];
	max.u32 	%r271, %r269, %r270;
	ld.global.u32 	%r272, [%rd51+-5120];
	max.u32 	%r273, %r271, %r272;
	ld.global.u32 	%r274, [%rd51+-4096];
	max.u32 	%r275, %r273, %r274;
	ld.global.u32 	%r276, [%rd51+-3072];
	max.u32 	%r277, %r275, %r276;
	ld.global.u32 	%r278, [%rd51+-2048];
	max.u32 	%r279, %r277, %r278;
	ld.global.u32 	%r280, [%rd51+-1024];
	max.u32 	%r281, %r279, %r280;
	ld.global.u32 	%r282, [%rd51];
	max.u32 	%r283, %r281, %r282;
	ld.global.u32 	%r284, [%rd51+1024];
	max.u32 	%r285, %r283, %r284;
	ld.global.u32 	%r286, [%rd51+2048];
	max.u32 	%r287, %r285, %r286;
	ld.global.u32 	%r288, [%rd51+3072];
	max.u32 	%r289, %r287, %r288;
	ld.global.u32 	%r290, [%rd51+4096];
	max.u32 	%r291, %r289, %r290;
	ld.global.u32 	%r292, [%rd51+5120];
	max.u32 	%r293, %r291, %r292;
	ld.global.u32 	%r294, [%rd51+6144];
	max.u32 	%r295, %r293, %r294;
	ld.global.u32 	%r296, [%rd51+7168];
	max.u32 	%r452, %r295, %r296;
	add.s32 	%r441, %r441, 4096;
	add.s32 	%r437, %r437, 16;
	add.s64 	%rd51, %rd51, 16384;
	setp.ne.s32 	%p27, %r437, 0;
	@%p27 bra 	$L__BB21_9;
$L__BB21_10:
	setp.eq.s32 	%p28, %r8, 0;
	@%p28 bra 	$L__BB21_19;
	and.b32  	%r19, %r7, 7;
	setp.lt.u32 	%p29, %r8, 8;
	@%p29 bra 	$L__BB21_13;
	mul.wide.s32 	%rd45, %r441, 4;
	add.s64 	%rd46, %rd2, %rd45;
	ld.global.u32 	%r298, [%rd46];
	max.u32 	%r299, %r452, %r298;
	ld.global.u32 	%r300, [%rd46+1024];
	max.u32 	%r301, %r299, %r300;
	ld.global.u32 	%r302, [%rd46+2048];
	max.u32 	%r303, %r301, %r302;
	ld.global.u32 	%r304, [%rd46+3072];
	max.u32 	%r305, %r303, %r304;
	ld.global.u32 	%r306, [%rd46+4096];
	max.u32 	%r307, %r305, %r306;
	ld.global.u32 	%r308, [%rd46+5120];
	max.u32 	%r309, %r307, %r308;
	ld.global.u32 	%r310, [%rd46+6144];
	max.u32 	%r311, %r309, %r310;
	ld.global.u32 	%r312, [%rd46+7168];
	max.u32 	%r452, %r311, %r312;
	add.s32 	%r441, %r441, 2048;
$L__BB21_13:
	setp.eq.s32 	%p30, %r19, 0;
	@%p30 bra 	$L__BB21_19;
	and.b32  	%r25, %r7, 3;
	setp.lt.u32 	%p31, %r19, 4;
	@%p31 bra 	$L__BB21_16;
	mul.wide.s32 	%rd47, %r441, 4;
	add.s64 	%rd48, %rd2, %rd47;
	ld.global.u32 	%r314, [%rd48];
	max.u32 	%r315, %r452, %r314;
	ld.global.u32 	%r316, [%rd48+1024];
	max.u32 	%r317, %r315, %r316;
	ld.global.u32 	%r318, [%rd48+2048];
	max.u32 	%r319, %r317, %r318;
	ld.global.u32 	%r320, [%rd48+3072];
	max.u32 	%r452, %r319, %r320;
	add.s32 	%r441, %r441, 1024;
$L__BB21_16:
	setp.eq.s32 	%p32, %r25, 0;
	@%p32 bra 	$L__BB21_19;
	neg.s32 	%r449, %r25;
$L__BB21_18:
	.pragma "nounroll";
	mul.wide.s32 	%rd49, %r441, 4;
	add.s64 	%rd50, %rd2, %rd49;
	ld.global.u32 	%r321, [%rd50];
	max.u32 	%r452, %r452, %r321;
	add.s32 	%r441, %r441, 256;
	add.s32 	%r449, %r449, 1;
	setp.ne.s32 	%p33, %r449, 0;
	@%p33 bra 	$L__BB21_18;
$L__BB21_19:
	setp.lt.u64 	%p34, %rd19, 256;
	@%p34 bra 	$L__BB21_24;
	// begin inline asm
	mov.u32 %r385, %laneid;
	// end inline asm
	mov.b32 	%r388, 1;
	mov.b32 	%r409, 31;
	mov.b32 	%r410, -1;
	// begin inline asm
	shfl.sync.down.b32 %r386, %r452, %r388, %r409, %r410;
	// end inline asm
	setp.gt.s32 	%p50, %r385, 30;
	max.u32 	%r411, %r452, %r386;
	selp.b32 	%r392, %r452, %r411, %p50;
	mov.b32 	%r393, 2;
	// begin inline asm
	shfl.sync.down.b32 %r391, %r392, %r393, %r409, %r410;
	// end inline asm
	setp.gt.s32 	%p51, %r385, 29;
	max.u32 	%r412, %r392, %r391;
	selp.b32 	%r397, %r392, %r412, %p51;
	mov.b32 	%r398, 4;
	// begin inline asm
	shfl.sync.down.b32 %r396, %r397, %r398, %r409, %r410;
	// end inline asm
	setp.gt.s32 	%p52, %r385, 27;
	max.u32 	%r413, %r397, %r396;
	selp.b32 	%r402, %r397, %r413, %p52;
	mov.b32 	%r403, 8;
	// begin inline asm
	shfl.sync.down.b32 %r401, %r402, %r403, %r409, %r410;
	// end inline asm
	setp.gt.s32 	%p53, %r385, 23;
	max.u32 	%r414, %r402, %r401;
	selp.b32 	%r407, %r402, %r414, %p53;
	mov.b32 	%r408, 16;
	// begin inline asm
	shfl.sync.down.b32 %r406, %r407, %r408, %r409, %r410;
	// end inline asm
	setp.gt.s32 	%p54, %r385, 15;
	max.u32 	%r39, %r407, %r406;
	selp.b32 	%r470, %r407, %r39, %p54;
	setp.ne.s32 	%p55, %r385, 0;
	@%p55 bra 	$L__BB21_22;
	shr.u32 	%r415, %r2, 3;
	and.b32  	%r416, %r415, 124;
	mov.u32 	%r417, _ZZN3cub18CUB_300001_SM_10006detail6reduce28DeviceReduceSingleTileKernelINS2_10policy_hubIjyN4cuda3__47maximumIjEEE10Policy1000EN6thrust24THRUST_300001_SM_1000_NS6detail15normal_iteratorINSC_10device_ptrIjEEEEPiyS8_ijNS5_3std3__410__identityEEEvT0_T1_T2_T3_T4_T6_E12temp_storage;
	add.s32 	%r418, %r417, %r416;
	st.shared.u32 	[%r418+8], %r39;
$L__BB21_22:
	bar.sync 	0;
	setp.ne.s32 	%p56, %r2, 0;
	@%p56 bra 	$L__BB21_49;
	ld.shared.u32 	%r419, [_ZZN3cub18CUB_300001_SM_10006detail6reduce28DeviceReduceSingleTileKernelINS2_10policy_hubIjyN4cuda3__47maximumIjEEE10Policy1000EN6thrust24THRUST_300001_SM_1000_NS6detail15normal_iteratorINSC_10device_ptrIjEEEEPiyS8_ijNS5_3std3__410__identityEEEvT0_T1_T2_T3_T4_T6_E12temp_storage+12];
	max.u32 	%r420, %r470, %r419;
	ld.shared.u32 	%r421, [_ZZN3cub18CUB_300001_SM_10006detail6reduce28DeviceReduceSingleTileKernelINS2_10policy_hubIjyN4cuda3__47maximumIjEEE10Policy1000EN6thrust24THRUST_300001_SM_1000_NS6detail15normal_iteratorINSC_10device_ptrIjEEEEPiyS8_ijNS5_3std3__410__identityEEEvT0_T1_T2_T3_T4_T6_E12temp_storage+16];
	max.u32 	%r422, %r420, %r421;
	ld.shared.u32 	%r423, [_ZZN3cub18CUB_300001_SM_10006detail6reduce28DeviceReduceSingleTileKernelINS2_10policy_hubIjyN4cuda3__47maximumIjEEE10Policy1000EN6thrust24THRUST_300001_SM_1000_NS6detail15normal_iteratorINSC_10device_ptrIjEEEEPiyS8_ijNS5_3std3__410__identityEEEvT0_T1_T2_T3_T4_T6_E12temp_storage+20];
	max.u32 	%r424, %r422, %r423;
	ld.shared.u32 	%r425, [_ZZN3cub18CUB_300001_SM_10006detail6reduce28DeviceReduceSingleTileKernelINS2_10policy_hubIjyN4cuda3__47maximumIjEEE10Policy1000EN6thrust24THRUST_300001_SM_1000_NS6detail15normal_iteratorINSC_10device_ptrIjEEEEPiyS8_ijNS5_3std3__410__identityEEEvT0_T1_T2_T3_T4_T6_E12temp_storage+24];
	max.u32 	%r426, %r424, %r425;
	ld.shared.u32 	%r427, [_ZZN3cub18CUB_300001_SM_10006detail6reduce28DeviceReduceSingleTileKernelINS2_10policy_hubIjyN4cuda3__47maximumIjEEE10Policy1000EN6thrust24THRUST_300001_SM_1000_NS6detail15normal_iteratorINSC_10device_ptrIjEEEEPiyS8_ijNS5_3std3__410__identityEEEvT0_T1_T2_T3_T4_T6_E12temp_storage+28];
	max.u32 	%r428, %r426, %r427;
	ld.shared.u32 	%r429, [_ZZN3cub18CUB_300001_SM_10006detail6reduce28DeviceReduceSingleTileKernelINS2_10policy_hubIjyN4cuda3__47maximumIjEEE10Policy1000EN6thrust24THRUST_300001_SM_1000_NS6detail15normal_iteratorINSC_10device_ptrIjEEEEPiyS8_ijNS5_3std3__410__identityEEEvT0_T1_T2_T3_T4_T6_E12temp_storage+32];
	max.u32 	%r430, %r428, %r429;
	ld.shared.u32 	%r431, [_ZZN3cub18CUB_300001_SM_10006detail6reduce28DeviceReduceSingleTileKernelINS2_10policy_hubIjyN4cuda3__47maximumIjEEE10Policy1000EN6thrust24THRUST_300001_SM_1000_NS6detail15normal_iteratorINSC_10device_ptrIjEEEEPiyS8_ijNS5_3std3__410__identityEEEvT0_T1_T2_T3_T4_T6_E12temp_storage+36];
	max.u32 	%r470, %r430, %r431;
	bra.uni 	$L__BB21_49;
$L__BB21_24:
	// begin inline asm
	mov.u32 %r322, %laneid;
	// end inline asm
	and.b32  	%r348, %r2, 992;
	add.s32 	%r349, %r348, 32;
	setp.gt.u32 	%p35, %r349, %r1;
	not.b32 	%r350, %r348;
	add.s32 	%r351, %r1, %r350;
	selp.b32 	%r346, %r351, 31, %p35;
	mov.b32 	%r325, 1;
	mov.b32 	%r347, -1;
	// begin inline asm
	shfl.sync.down.b32 %r323, %r452, %r325, %r346, %r347;
	// end inline asm
	setp.lt.s32 	%p36, %r322, %r346;
	max.u32 	%r352, %r452, %r323;
	selp.b32 	%r329, %r352, %r452, %p36;
	mov.b32 	%r330, 2;
	// begin inline asm
	shfl.sync.down.b32 %r328, %r329, %r330, %r346, %r347;
	// end inline asm
	add.s32 	%r353, %r322, 2;
	setp.gt.s32 	%p37, %r353, %r346;
	max.u32 	%r354, %r329, %r328;
	selp.b32 	%r334, %r329, %r354, %p37;
	mov.b32 	%r335, 4;
	// begin inline asm
	shfl.sync.down.b32 %r333, %r334, %r335, %r346, %r347;
	// end inline asm
	add.s32 	%r355, %r322, 4;
	setp.gt.s32 	%p38, %r355, %r346;
	max.u32 	%r356, %r334, %r333;
	selp.b32 	%r339, %r334, %r356, %p38;
	mov.b32 	%r340, 8;
	// begin inline asm
	shfl.sync.down.b32 %r338, %r339, %r340, %r346, %r347;
	// end inline asm
	add.s32 	%r357, %r322, 8;
	setp.gt.s32 	%p39, %r357, %r346;
	max.u32 	%r358, %r339, %r338;
	selp.b32 	%r344, %r339, %r358, %p39;
	mov.b32 	%r345, 16;
	// begin inline asm
	shfl.sync.down.b32 %r343, %r344, %r345, %r346, %r347;
	// end inline asm
	add.s32 	%r359, %r322, 16;
	setp.gt.s32 	%p40, %r359, %r346;
	max.u32 	%r360, %r344, %r343;
	selp.b32 	%r470, %r344, %r360, %p40;
	setp.ne.s32 	%p41, %r322, 0;
	@%p41 bra 	$L__BB21_26;
	shr.u32 	%r361, %r2, 3;
	and.b32  	%r362, %r361, 124;
	mov.u32 	%r363, _ZZN3cub18CUB_300001_SM_10006detail6reduce28DeviceReduceSingleTileKernelINS2_10policy_hubIjyN4cuda3__47maximumIjEEE10Policy1000EN6thrust24THRUST_300001_SM_1000_NS6detail15normal_iteratorINSC_10device_ptrIjEEEEPiyS8_ijNS5_3std3__410__identityEEEvT0_T1_T2_T3_T4_T6_E12temp_storage;
	add.s32 	%r364, %r363, %r362;
	st.shared.u32 	[%r364+8], %r470;
$L__BB21_26:
	bar.sync 	0;
	setp.ne.s32 	%p42, %r2, 0;
	@%p42 bra 	$L__BB21_49;
	setp.gt.u64 	%p43, %rd19, 32;
	ld.shared.u32 	%r365, [_ZZN3cub18CUB_300001_SM_10006detail6reduce28DeviceReduceSingleTileKernelINS2_10policy_hubIjyN4cuda3__47maximumIjEEE10Policy1000EN6thrust24THRUST_300001_SM_1000_NS6detail15normal_iteratorINSC_10device_ptrIjEEEEPiyS8_ijNS5_3std3__410__identityEEEvT0_T1_T2_T3_T4_T6_E12temp_storage+12];
	max.u32 	%r366, %r470, %r365;
	selp.b32 	%r367, %r366, %r470, %p43;
	setp.gt.u64 	%p44, %rd19, 64;
	ld.shared.u32 	%r368, [_ZZN3cub18CUB_300001_SM_10006detail6reduce28DeviceReduceSingleTileKernelINS2_10policy_hubIjyN4cuda3__47maximumIjEEE10Policy1000EN6thrust24THRUST_300001_SM_1000_NS6detail15normal_iteratorINSC_10device_ptrIjEEEEPiyS8_ijNS5_3std3__410__identityEEEvT0_T1_T2_T3_T4_T6_E12temp_storage+16];
	max.u32 	%r369, %r367, %r368;
	selp.b32 	%r370, %r369, %r367, %p44;
	setp.gt.u64 	%p45, %rd19, 96;
	ld.shared.u32 	%r371, [_ZZN3cub18CUB_300001_SM_10006detail6reduce28DeviceReduceSingleTileKernelINS2_10policy_hubIjyN4cuda3__47maximumIjEEE10Policy1000EN6thrust24THRUST_300001_SM_1000_NS6detail15normal_iteratorINSC_10device_ptrIjEEEEPiyS8_ijNS5_3std3__410__identityEEEvT0_T1_T2_T3_T4_T6_E12temp_storage+20];
	max.u32 	%r372, %r370, %r371;
	selp.b32 	%r373, %r372, %r370, %p45;
	setp.gt.u64 	%p46, %rd19, 128;
	ld.shared.u32 	%r374, [_ZZN3cub18CUB_300001_SM_10006detail6reduce28DeviceReduceSingleTileKernelINS2_10policy_hubIjyN4cuda3__47maximumIjEEE10Policy1000EN6thrust24THRUST_300001_SM_1000_NS6detail15normal_iteratorINSC_10device_ptrIjEEEEPiyS8_ijNS5_3std3__410__identityEEEvT0_T1_T2_T3_T4_T6_E12temp_storage+24];
	max.u32 	%r375, %r373, %r374;
	selp.b32 	%r376, %r375, %r373, %p46;
	setp.gt.u64 	%p47, %rd19, 160;
	ld.shared.u32 	%r377, [_ZZN3cub18CUB_300001_SM_10006detail6reduce28DeviceReduceSingleTileKernelINS2_10policy_hubIjyN4cuda3__47maximumIjEEE10Policy1000EN6thrust24THRUST_300001_SM_1000_NS6detail15normal_iteratorINSC_10device_ptrIjEEEEPiyS8_ijNS5_3std3__410__identityEEEvT0_T1_T2_T3_T4_T6_E12temp_storage+28];
	max.u32 	%r378, %r376, %r377;
	selp.b32 	%r379, %r378, %r376, %p47;
	setp.gt.u64 	%p48, %rd19, 192;
	ld.shared.u32 	%r380, [_ZZN3cub18CUB_300001_SM_10006detail6reduce28DeviceReduceSingleTileKernelINS2_10policy_hubIjyN4cuda3__47maximumIjEEE10Policy1000EN6thrust24THRUST_300001_SM_1000_NS6detail15normal_iteratorINSC_10device_ptrIjEEEEPiyS8_ijNS5_3std3__410__identityEEEvT0_T1_T2_T3_T4_T6_E12temp_storage+32];
	max.u32 	%r381, %r379, %r380;
	selp.b32 	%r382, %r381, %r379, %p48;
	setp.gt.u64 	%p49, %rd19, 224;
	ld.shared.u32 	%r383, [_ZZN3cub18CUB_300001_SM_10006detail6reduce28DeviceReduceSingleTileKernelINS2_10policy_hubIjyN4cuda3__47maximumIjEEE10Policy1000EN6thrust24THRUST_300001_SM_1000_NS6detail15normal_iteratorINSC_10device_ptrIjEEEEPiyS8_ijNS5_3std3__410__identityEEEvT0_T1_T2_T3_T4_T6_E12temp_storage+36];
	max.u32 	%r384, %r382, %r383;
	selp.b32 	%r470, %r384, %r382, %p49;
	bra.uni 	$L__BB21_49;
$L__BB21_28:
	mov.u32 	%r44, %tid.x;
	cvt.u64.u32 	%rd6, %r44;
	mul.wide.u32 	%rd22, %r44, 4;
	add.s64 	%rd7, %rd2, %rd22;
	ld.global.u32 	%r84, [%rd7];
	ld.global.u32 	%r85, [%rd7+1024];
	ld.global.u32 	%r86, [%rd7+2048];
	ld.global.u32 	%r87, [%rd7+3072];
	ld.global.u32 	%r88, [%rd7+4096];
	ld.global.u32 	%r89, [%rd7+5120];
	ld.global.u32 	%r90, [%rd7+6144];
	ld.global.u32 	%r91, [%rd7+7168];
	ld.global.u32 	%r92, [%rd7+8192];
	ld.global.u32 	%r93, [%rd7+9216];
	ld.global.u32 	%r94, [%rd7+10240];
	ld.global.u32 	%r95, [%rd7+11264];
	ld.global.u32 	%r96, [%rd7+12288];
	ld.global.u32 	%r97, [%rd7+13312];
	ld.global.u32 	%r98, [%rd7+14336];
	ld.global.u32 	%r99, [%rd7+15360];
	max.u32 	%r100, %r84, %r85;
	max.u32 	%r101, %r100, %r86;
	max.u32 	%r102, %r87, %r88;
	max.u32 	%r103, %r102, %r89;
	max.u32 	%r104, %r90, %r91;
	max.u32 	%r105, %r104, %r92;
	max.u32 	%r106, %r93, %r94;
	max.u32 	%r107, %r106, %r95;
	max.u32 	%r108, %r96, %r97;
	max.u32 	%r109, %r108, %r98;
	max.u32 	%r110, %r101, %r103;
	max.u32 	%r111, %r110, %r105;
	max.u32 	%r112, %r107, %r109;
	max.u32 	%r113, %r112, %r99;
	max.u32 	%r469, %r111, %r113;
	add.s64 	%rd8, %rd19, -4096;
	setp.lt.u64 	%p3, %rd8, 4096;
	mov.b64 	%rd53, 4096;
	@%p3 bra 	$L__BB21_32;
	mov.b64 	%rd53, 4096;
$L__BB21_30:
	shl.b64 	%rd24, %rd53, 2;
	add.s64 	%rd25, %rd7, %rd24;
	ld.global.u32 	%r114, [%rd25];
	ld.global.u32 	%r115, [%rd25+1024];
	ld.global.u32 	%r116, [%rd25+2048];
	ld.global.u32 	%r117, [%rd25+3072];
	ld.global.u32 	%r118, [%rd25+4096];
	ld.global.u32 	%r119, [%rd25+5120];
	ld.global.u32 	%r120, [%rd25+6144];
	ld.global.u32 	%r121, [%rd25+7168];
	ld.global.u32 	%r122, [%rd25+8192];
	ld.global.u32 	%r123, [%rd25+9216];
	ld.global.u32 	%r124, [%rd25+10240];
	ld.global.u32 	%r125, [%rd25+11264];
	ld.global.u32 	%r126, [%rd25+12288];
	ld.global.u32 	%r127, [%rd25+13312];
	ld.global.u32 	%r128, [%rd25+14336];
	ld.global.u32 	%r129, [%rd25+15360];
	max.u32 	%r130, %r469, %r114;
	max.u32 	%r131, %r130, %r115;
	max.u32 	%r132, %r116, %r117;
	max.u32 	%r133, %r132, %r118;
	max.u32 	%r134, %r119, %r120;
	max.u32 	%r135, %r134, %r121;
	max.u32 	%r136, %r122, %r123;
	max.u32 	%r137, %r136, %r124;
	max.u32 	%r138, %r125, %r126;
	max.u32 	%r139, %r138, %r127;
	max.u32 	%r140, %r128, %r129;
	max.u32 	%r141, %r131, %r133;
	max.u32 	%r142, %r141, %r135;
	max.u32 	%r143, %r137, %r139;
	max.u32 	%r144, %r143, %r140;
	max.u32 	%r469, %r142, %r144;
	sub.s64 	%rd26, %rd19, %rd53;
	setp.lt.u64 	%p4, %rd26, 4096;
	@%p4 bra 	$L__BB21_45;
	add.s64 	%rd53, %rd53, 4096;
	setp.le.u64 	%p5, %rd53, %rd8;
	@%p5 bra 	$L__BB21_30;
$L__BB21_32:
	setp.le.u64 	%p6, %rd19, %rd53;
	cvt.u32.u64 	%r145, %rd53;
	cvt.u32.u64 	%r146, %rd19;
	sub.s32 	%r147, %r146, %r145;
	setp.ge.s32 	%p7, %r44, %r147;
	or.pred  	%p8, %p6, %p7;
	@%p8 bra 	$L__BB21_45;
	not.b32 	%r151, %r44;
	add.s32 	%r152, %r151, %r146;
	sub.s32 	%r154, %r152, %r145;
	shr.u32 	%r155, %r154, 8;
	add.s32 	%r49, %r155, 1;
	and.b32  	%r50, %r49, 15;
	setp.lt.u32 	%p9, %r154, 3840;
	mov.u32 	%r459, %r44;
	@%p9 bra 	$L__BB21_36;
	and.b32  	%r156, %r49, 33554416;
	neg.s32 	%r455, %r156;
	add.s64 	%rd27, %rd53, %rd6;
	shl.b64 	%rd28, %rd27, 2;
	add.s64 	%rd29, %rd28, %rd2;
	add.s64 	%rd54, %rd29, 8192;
	mov.u32 	%r459, %r44;
$L__BB21_35:
	.pragma "nounroll";
	ld.global.u32 	%r157, [%rd54+-8192];
	max.u32 	%r158, %r469, %r157;
	ld.global.u32 	%r159, [%rd54+-7168];
	max.u32 	%r160, %r158, %r159;
	ld.global.u32 	%r161, [%rd54+-6144];
	max.u32 	%r162, %r160, %r161;
	ld.global.u32 	%r163, [%rd54+-5120];
	max.u32 	%r164, %r162, %r163;
	ld.global.u32 	%r165, [%rd54+-4096];
	max.u32 	%r166, %r164, %r165;
	ld.global.u32 	%r167, [%rd54+-3072];
	max.u32 	%r168, %r166, %r167;
	ld.global.u32 	%r169, [%rd54+-2048];
	max.u32 	%r170, %r168, %r169;
	ld.global.u32 	%r171, [%rd54+-1024];
	max.u32 	%r172, %r170, %r171;
	ld.global.u32 	%r173, [%rd54];
	max.u32 	%r174, %r172, %r173;
	ld.global.u32 	%r175, [%rd54+1024];
	max.u32 	%r176, %r174, %r175;
	ld.global.u32 	%r177, [%rd54+2048];
	max.u32 	%r178, %r176, %r177;
	ld.global.u32 	%r179, [%rd54+3072];
	max.u32 	%r180, %r178, %r179;
	ld.global.u32 	%r181, [%rd54+4096];
	max.u32 	%r182, %r180, %r181;
	ld.global.u32 	%r183, [%rd54+5120];
	max.u32 	%r184, %r182, %r183;
	ld.global.u32 	%r185, [%rd54+6144];
	max.u32 	%r186, %r184, %r185;
	ld.global.u32 	%r187, [%rd54+7168];
	max.u32 	%r469, %r186, %r187;
	add.s32 	%r459, %r459, 4096;
	add.s32 	%r455, %r455, 16;
	add.s64 	%rd54, %rd54, 16384;
	setp.ne.s32 	%p10, %r455, 0;
	@%p10 bra 	$L__BB21_35;
$L__BB21_36:
	setp.eq.s32 	%p11, %r50, 0;
	@%p11 bra 	$L__BB21_45;
	and.b32  	%r61, %r49, 7;
	setp.lt.u32 	%p12, %r50, 8;
	@%p12 bra 	$L__BB21_39;
	cvt.u64.u32 	%rd30, %r459;
	add.s64 	%rd31, %rd53, %rd30;
	shl.b64 	%rd32, %rd31, 2;
	add.s64 	%rd33, %rd2, %rd32;
	ld.global.u32 	%r189, [%rd33];
	max.u32 	%r190, %r469, %r189;
	ld.global.u32 	%r191, [%rd33+1024];
	max.u32 	%r192, %r190, %r191;
	ld.global.u32 	%r193, [%rd33+2048];
	max.u32 	%r194, %r192, %r193;
	ld.global.u32 	%r195, [%rd33+3072];
	max.u32 	%r196, %r194, %r195;
	ld.global.u32 	%r197, [%rd33+4096];
	max.u32 	%r198, %r196, %r197;
	ld.global.u32 	%r199, [%rd33+5120];
	max.u32 	%r200, %r198, %r199;
	ld.global.u32 	%r201, [%rd33+6144];
	max.u32 	%r202, %r200, %r201;
	ld.global.u32 	%r203, [%rd33+7168];
	max.u32 	%r469, %r202, %r203;
	add.s32 	%r459, %r459, 2048;
$L__BB21_39:
	setp.eq.s32 	%p13, %r61, 0;
	@%p13 bra 	$L__BB21_45;
	and.b32  	%r67, %r49, 3;
	setp.lt.u32 	%p14, %r61, 4;
	@%p14 bra 	$L__BB21_42;
	cvt.u64.u32 	%rd34, %r459;
	add.s64 	%rd35, %rd53, %rd34;
	shl.b64 	%rd36, %rd35, 2;
	add.s64 	%rd37, %rd2, %rd36;
	ld.global.u32 	%r205, [%rd37];
	max.u32 	%r206, %r469, %r205;
	ld.global.u32 	%r207, [%rd37+1024];
	max.u32 	%r208, %r206, %r207;
	ld.global.u32 	%r209, [%rd37+2048];
	max.u32 	%r210, %r208, %r209;
	ld.global.u32 	%r211, [%rd37+3072];
	max.u32 	%r469, %r210, %r211;
	add.s32 	%r459, %r459, 1024;
$L__BB21_42:
	setp.eq.s32 	%p15, %r67, 0;
	@%p15 bra 	$L__BB21_45;
	cvt.u64.u32 	%rd38, %r459;
	add.s64 	%rd39, %rd53, %rd38;
	shl.b64 	%rd40, %rd39, 2;
	add.s64 	%rd55, %rd2, %rd40;
	neg.s32 	%r467, %r67;
$L__BB21_44:
	.pragma "nounroll";
	ld.global.u32 	%r212, [%rd55];
	max.u32 	%r469, %r469, %r212;
	add.s64 	%rd55, %rd55, 1024;
	add.s32 	%r467, %r467, 1;
	setp.ne.s32 	%p16, %r467, 0;
	@%p16 bra 	$L__BB21_44;
$L__BB21_45:
	// begin inline asm
	mov.u32 %r213, %laneid;
	// end inline asm
	mov.b32 	%r216, 1;
	mov.b32 	%r237, 31;
	mov.b32 	%r238, -1;
	// begin inline asm
	shfl.sync.down.b32 %r214, %r469, %r216, %r237, %r238;
	// end inline asm
	setp.gt.s32 	%p17, %r213, 30;
	max.u32 	%r239, %r469, %r214;
	selp.b32 	%r220, %r469, %r239, %p17;
	mov.b32 	%r221, 2;
	// begin inline asm
	shfl.sync.down.b32 %r219, %r220, %r221, %r237, %r238;
	// end inline asm
	setp.gt.s32 	%p18, %r213, 29;
	max.u32 	%r240, %r220, %r219;
	selp.b32 	%r225, %r220, %r240, %p18;
	mov.b32 	%r226, 4;
	// begin inline asm
	shfl.sync.down.b32 %r224, %r225, %r226, %r237, %r238;
	// end inline asm
	setp.gt.s32 	%p19, %r213, 27;
	max.u32 	%r241, %r225, %r224;
	selp.b32 	%r230, %r225, %r241, %p19;
	mov.b32 	%r231, 8;
	// begin inline asm
	shfl.sync.down.b32 %r229, %r230, %r231, %r237, %r238;
	// end inline asm
	setp.gt.s32 	%p20, %r213, 23;
	max.u32 	%r242, %r230, %r229;
	selp.b32 	%r235, %r230, %r242, %p20;
	mov.b32 	%r236, 16;
	// begin inline asm
	shfl.sync.down.b32 %r234, %r235, %r236, %r237, %r238;
	// end inline asm
	setp.gt.s32 	%p21, %r213, 15;
	max.u32 	%r79, %r235, %r234;
	selp.b32 	%r470, %r235, %r79, %p21;
	setp.ne.s32 	%p22, %r213, 0;
	@%p22 bra 	$L__BB21_47;
	shr.u32 	%r243, %r44, 3;
	and.b32  	%r244, %r243, 124;
	mov.u32 	%r245, _ZZN3cub18CUB_300001_SM_10006detail6reduce28DeviceReduceSingleTileKernelINS2_10policy_hubIjyN4cuda3__47maximumIjEEE10Policy1000EN6thrust24THRUST_300001_SM_1000_NS6detail15normal_iteratorINSC_10device_ptrIjEEEEPiyS8_ijNS5_3std3__410__identityEEEvT0_T1_T2_T3_T4_T6_E12temp_storage;
	add.s32 	%r246, %r245, %r244;
	st.shared.u32 	[%r246+8], %r79;
$L__BB21_47:
	bar.sync 	0;
	setp.ne.s32 	%p23, %r44, 0;
	@%p23 bra 	$L__BB21_49;
	ld.shared.u32 	%r247, [_ZZN3cub18CUB_300001_SM_10006detail6reduce28DeviceReduceSingleTileKernelINS2_10policy_hubIjyN4cuda3__47maximumIjEEE10Policy1000EN6thrust24THRUST_300001_SM_1000_NS6detail15normal_iteratorINSC_10device_ptrIjEEEEPiyS8_ijNS5_3std3__410__identityEEEvT0_T1_T2_T3_T4_T6_E12temp_storage+12];
	max.u32 	%r248, %r470, %r247;
	ld.shared.u32 	%r249, [_ZZN3cub18CUB_300001_SM_10006detail6reduce28DeviceReduceSingleTileKernelINS2_10policy_hubIjyN4cuda3__47maximumIjEEE10Policy1000EN6thrust24THRUST_300001_SM_1000_NS6detail15normal_iteratorINSC_10device_ptrIjEEEEPiyS8_ijNS5_3std3__410__identityEEEvT0_T1_T2_T3_T4_T6_E12temp_storage+16];
	max.u32 	%r250, %r248, %r249;
	ld.shared.u32 	%r251, [_ZZN3cub18CUB_300001_SM_10006detail6reduce28DeviceReduceSingleTileKernelINS2_10policy_hubIjyN4cuda3__47maximumIjEEE10Policy1000EN6thrust24THRUST_300001_SM_1000_NS6detail15normal_iteratorINSC_10device_ptrIjEEEEPiyS8_ijNS5_3std3__410__identityEEEvT0_T1_T2_T3_T4_T6_E12temp_storage+20];
	max.u32 	%r252, %r250, %r251;
	ld.shared.u32 	%r253, [_ZZN3cub18CUB_300001_SM_10006detail6reduce28DeviceReduceSingleTileKernelINS2_10policy_hubIjyN4cuda3__47maximumIjEEE10Policy1000EN6thrust24THRUST_300001_SM_1000_NS6detail15normal_iteratorINSC_10device_ptrIjEEEEPiyS8_ijNS5_3std3__410__identityEEEvT0_T1_T2_T3_T4_T6_E12temp_storage+24];
	max.u32 	%r254, %r252, %r253;
	ld.shared.u32 	%r255, [_ZZN3cub18CUB_300001_SM_10006detail6reduce28DeviceReduceSingleTileKernelINS2_10policy_hubIjyN4cuda3__47maximumIjEEE10Policy1000EN6thrust24THRUST_300001_SM_1000_NS6detail15normal_iteratorINSC_10device_ptrIjEEEEPiyS8_ijNS5_3std3__410__identityEEEvT0_T1_T2_T3_T4_T6_E12temp_storage+28];
	max.u32 	%r256, %r254, %r255;
	ld.shared.u32 	%r257, [_ZZN3cub18CUB_300001_SM_10006detail6reduce28DeviceReduceSingleTileKernelINS2_10policy_hubIjyN4cuda3__47maximumIjEEE10Policy1000EN6thrust24THRUST_300001_SM_1000_NS6detail15normal_iteratorINSC_10device_ptrIjEEEEPiyS8_ijNS5_3std3__410__identityEEEvT0_T1_T2_T3_T4_T6_E12temp_storage+32];
	max.u32 	%r258, %r256, %r257;
	ld.shared.u32 	%r259, [_ZZN3cub18CUB_300001_SM_10006detail6reduce28DeviceReduceSingleTileKernelINS2_10policy_hubIjyN4cuda3__47maximumIjEEE10Policy1000EN6thrust24THRUST_300001_SM_1000_NS6detail15normal_iteratorINSC_10device_ptrIjEEEEPiyS8_ijNS5_3std3__410__identityEEEvT0_T1_T2_T3_T4_T6_E12temp_storage+36];
	max.u32 	%r470, %r258, %r259;
$L__BB21_49:
	mov.u32 	%r432, %tid.x;
	setp.ne.s32 	%p57, %r432, 0;
	@%p57 bra 	$L__BB21_51;
	max.u32 	%r433, %r83, %r470;
	st.global.u32 	[%rd1], %r433;
$L__BB21_51:
	ret;

}
	// .globl	_ZN3cub18CUB_300001_SM_10006detail6reduce18DeviceReduceKernelINS2_10policy_hubIjyN4cuda3__47maximumIjEEE10Policy1000EN6thrust24THRUST_300001_SM_1000_NS6detail15normal_iteratorINSC_10device_ptrIjEEEEyS8_jNS5_3std3__410__identityEEEvT0_PT3_T1_NS0_13GridEvenShareISO_EET2_T4_
.visible .entry _ZN3cub18CUB_300001_SM_10006detail6reduce18DeviceReduceKernelINS2_10policy_hubIjyN4cuda3__47maximumIjEEE10Policy1000EN6thrust24THRUST_300001_SM_1000_NS6detail15normal_iteratorINSC_10device_ptrIjEEEEyS8_jNS5_3std3__410__identityEEEvT0_PT3_T1_NS0_13GridEvenShareISO_EET2_T4_(
	.param .align 8 .b8 _ZN3cub18CUB_300001_SM_10006detail6reduce18DeviceReduceKernelINS2_10policy_hubIjyN4cuda3__47maximumIjEEE10Policy1000EN6thrust24THRUST_300001_SM_1000_NS6detail15normal_iteratorINSC_10device_ptrIjEEEEyS8_jNS5_3std3__410__identityEEEvT0_PT3_T1_NS0_13GridEvenShareISO_EET2_T4__param_0[8],
	.param .u64 .ptr .align 1 _ZN3cub18CUB_300001_SM_10006detail6reduce18DeviceReduceKernelINS2_10policy_hubIjyN4cuda3__47maximumIjEEE10Policy1000EN6thrust24THRUST_300001_SM_1000_NS6detail15normal_iteratorINSC_10device_ptrIjEEEEyS8_jNS5_3std3__410__identityEEEvT0_PT3_T1_NS0_13GridEvenShareISO_EET2_T4__param_1,
	.param .u64 _ZN3cub18CUB_300001_SM_10006detail6reduce18DeviceReduceKernelINS2_10policy_hubIjyN4cuda3__47maximumIjEEE10Policy1000EN6thrust24THRUST_300001_SM_1000_NS6detail15normal_iteratorINSC_10device_ptrIjEEEEyS8_jNS5_3std3__410__identityEEEvT0_PT3_T1_NS0_13GridEvenShareISO_EET2_T4__param_2,
	.param .align 8 .b8 _ZN3cub18CUB_300001_SM_10006detail6reduce18DeviceReduceKernelINS2_10policy_hubIjyN4cuda3__47maximumIjEEE10Policy1000EN6thrust24THRUST_300001_SM_1000_NS6detail15normal_iteratorINSC_10device_ptrIjEEEEyS8_jNS5_3std3__410__identityEEEvT0_PT3_T1_NS0_13GridEvenShareISO_EET2_T4__param_3[72],
	.param .align 1 .b8 _ZN3cub18CUB_300001_SM_10006detail6reduce18DeviceReduceKernelINS2_10policy_hubIjyN4cuda3__47maximumIjEEE10Policy1000EN6thrust24THRUST_300001_SM_1000_NS6detail15normal_iteratorINSC_10device_ptrIjEEEEyS8_jNS5_3std3__410__identityEEEvT0_PT3_T1_NS0_13GridEvenShareISO_EET2_T4__param_4[1],
	.param .align 1 .b8 _ZN3cub18CUB_300001_SM_10006detail6reduce18DeviceReduceKernelINS2_10policy_hubIjyN4cuda3__47maximumIjEEE10Policy1000EN6thrust24THRUST_300001_SM_1000_NS6detail15normal_iteratorINSC_10device_ptrIjEEEEyS8_jNS5_3std3__410__identityEEEvT0_PT3_T1_NS0_13GridEvenShareISO_EET2_T4__param_5[1]
)
.maxntid 256
{
	.reg .pred 	%p<57>;
	.reg .b16 	%rs<4>;
	.reg .b32 	%r<502>;
	.reg .b64 	%rd<78>;
	// demoted variable
	.shared .align 4 .b8 _ZZN3cub18CUB_300001_SM_10006detail6reduce18DeviceReduceKernelINS2_10policy_hubIjyN4cuda3__47maximumIjEEE10Policy1000EN6thrust24THRUST_300001_SM_1000_NS6detail15normal_iteratorINSC_10device_ptrIjEEEEyS8_jNS5_3std3__410__identityEEEvT0_PT3_T1_NS0_13GridEvenShareISO_EET2_T4_E12temp_storage[44];
	ld.param.u64 	%rd1, [_ZN3cub18CUB_300001_SM_10006detail6reduce18DeviceReduceKernelINS2_10policy_hubIjyN4cuda3__47maximumIjEEE10Policy1000EN6thrust24THRUST_300001_SM_1000_NS6detail15normal_iteratorINSC_10device_ptrIjEEEEyS8_jNS5_3std3__410__identityEEEvT0_PT3_T1_NS0_13GridEvenShareISO_EET2_T4__param_3+32];
	ld.param.u32 	%r1, [_ZN3cub18CUB_300001_SM_10006detail6reduce18DeviceReduceKernelINS2_10policy_hubIjyN4cuda3__47maximumIjEEE10Policy1000EN6thrust24THRUST_300001_SM_1000_NS6detail15normal_iteratorINSC_10device_ptrIjEEEEyS8_jNS5_3std3__410__identityEEEvT0_PT3_T1_NS0_13GridEvenShareISO_EET2_T4__param_3+40];
	ld.param.u64 	%rd25, [_ZN3cub18CUB_300001_SM_10006detail6reduce18DeviceReduceKernelINS2_10policy_hubIjyN4cuda3__47maximumIjEEE10Policy1000EN6thrust24THRUST_300001_SM_1000_NS6detail15normal_iteratorINSC_10device_ptrIjEEEEyS8_jNS5_3std3__410__identityEEEvT0_PT3_T1_NS0_13GridEvenShareISO_EET2_T4__param_0];
	cvta.to.global.u64 	%rd2, %rd25;
	mov.u32 	%r2, %ctaid.x;
	shl.b32 	%r90, %r1, 12;
	cvt.s64.s32 	%rd3, %r90;
	shl.b32 	%r91, %r2, 12;
	cvt.u64.u32 	%rd4, %r91;
	sub.s64 	%rd5, %rd1, %rd4;
	setp.gt.u64 	%p1, %rd5, 4095;
	@%p1 bra 	$L__BB22_25;
	cvt.u32.u64 	%r288, %rd4;
	cvt.u32.u64 	%r3, %rd1;
	sub.s32 	%r4, %r3, %r288;
	mov.u32 	%r5, %tid.x;
	setp.ge.s32 	%p23, %r5, %r4;
	mov.b32 	%r482, 0;
	mov.u32 	%r471, %r5;
	@%p23 bra 	$L__BB22_3;
	add.s32 	%r290, %r288, %r5;
	mul.wide.u32 	%rd51, %r290, 4;
	add.s64 	%rd52, %rd2, %rd51;
	ld.global.u32 	%r482, [%rd52];
	add.s32 	%r471, %r5, 256;
$L__BB22_3:
	setp.ge.s32 	%p24, %r471, %r4;
	@%p24 bra 	$L__BB22_16;
	not.b32 	%r293, %r471;
	add.s32 	%r294, %r293, %r3;
	sub.s32 	%r295, %r294, %r288;
	shr.u32 	%r296, %r295, 8;
	add.s32 	%r10, %r296, 1;
	and.b32  	%r11, %r10, 15;
	setp.lt.u32 	%p25, %r295, 3840;
	@%p25 bra 	$L__BB22_7;
	and.b32  	%r297, %r10, 33554416;
	neg.s32 	%r467, %r297;
	mul.wide.u32 	%rd53, %r2, 16384;
	mul.wide.u32 	%rd54, %r471, 4;
	or.b64  	%rd55, %rd53, %rd54;
	add.s64 	%rd56, %rd55, %rd2;
	add.s64 	%rd72, %rd56, 8192;
$L__BB22_6:
	.pragma "nounroll";
	ld.global.u32 	%r298, [%rd72+-8192];
	max.u32 	%r299, %r482, %r298;
	ld.global.u32 	%r300, [%rd72+-7168];
	max.u32 	%r301, %r299, %r300;
	ld.global.u32 	%r302, [%rd72+-6144];
	max.u32 	%r303, %r301, %r302;
	ld.global.u32 	%r304, [%rd72+-5120];
	max.u32 	%r305, %r303, %r304;
	ld.global.u32 	%r306, [%rd72+-4096];
	max.u32 	%r307, %r305, %r306;
	ld.global.u32 	%r308, [%rd72+-3072];
	max.u32 	%r309, %r307, %r308;
	ld.global.u32 	%r310, [%rd72+-2048];
	max.u32 	%r311, %r309, %r310;
	ld.global.u32 	%r312, [%rd72+-1024];
	max.u32 	%r313, %r311, %r312;
	ld.global.u32 	%r314, [%rd72];
	max.u32 	%r315, %r313, %r314;
	ld.global.u32 	%r316, [%rd72+1024];
	max.u32 	%r317, %r315, %r316;
	ld.global.u32 	%r318, [%rd72+2048];
	max.u32 	%r319, %r317, %r318;
	ld.global.u32 	%r320, [%rd72+3072];
	max.u32 	%r321, %r319, %r320;
	ld.global.u32 	%r322, [%rd72+4096];
	max.u32 	%r323, %r321, %r322;
	ld.global.u32 	%r324, [%rd72+5120];
	max.u32 	%r325, %r323, %r324;
	ld.global.u32 	%r326, [%rd72+6144];
	max.u32 	%r327, %r325, %r326;
	ld.global.u32 	%r328, [%rd72+7168];
	max.u32 	%r482, %r327, %r328;
	add.s32 	%r471, %r471, 4096;
	add.s32 	%r467, %r467, 16;
	add.s64 	%rd72, %rd72, 16384;
	setp.ne.s32 	%p26, %r467, 0;
	@%p26 bra 	$L__BB22_6;
$L__BB22_7:
	setp.eq.s32 	%p27, %r11, 0;
	@%p27 bra 	$L__BB22_16;
	and.b32  	%r22, %r10, 7;
	setp.lt.u32 	%p28, %r11, 8;
	@%p28 bra 	$L__BB22_10;
	cvt.s64.s32 	%rd57, %r471;
	add.s64 	%rd58, %rd57, %rd4;
	shl.b64 	%rd59, %rd58, 2;
	add.s64 	%rd60, %rd2, %rd59;
	ld.global.u32 	%r330, [%rd60];
	max.u32 	%r331, %r482, %r330;
	ld.global.u32 	%r332, [%rd60+1024];
	max.u32 	%r333, %r331, %r332;
	ld.global.u32 	%r334, [%rd60+2048];
	max.u32 	%r335, %r333, %r334;
	ld.global.u32 	%r336, [%rd60+3072];
	max.u32 	%r337, %r335, %r336;
	ld.global.u32 	%r338, [%rd60+4096];
	max.u32 	%r339, %r337, %r338;
	ld.global.u32 	%r340, [%rd60+5120];
	max.u32 	%r341, %r339, %r340;
	ld.global.u32 	%r342, [%rd60+6144];
	max.u32 	%r343, %r341, %r342;
	ld.global.u32 	%r344, [%rd60+7168];
	max.u32 	%r482, %r343, %r344;
	add.s32 	%r471, %r471, 2048;
$L__BB22_10:
	setp.eq.s32 	%p29, %r22, 0;
	@%p29 bra 	$L__BB22_16;
	and.b32  	%r28, %r10, 3;
	setp.lt.u32 	%p30, %r22, 4;
	@%p30 bra 	$L__BB22_13;
	cvt.s64.s32 	%rd61, %r471;
	add.s64 	%rd62, %rd61, %rd4;
	shl.b64 	%rd63, %rd62, 2;
	add.s64 	%rd64, %rd2, %rd63;
	ld.global.u32 	%r346, [%rd64];
	max.u32 	%r347, %r482, %r346;
	ld.global.u32 	%r348, [%rd64+1024];
	max.u32 	%r349, %r347, %r348;
	ld.global.u32 	%r350, [%rd64+2048];
	max.u32 	%r351, %r349, %r350;
	ld.global.u32 	%r352, [%rd64+3072];
	max.u32 	%r482, %r351, %r352;
	add.s32 	%r471, %r471, 1024;
$L__BB22_13:
	setp.eq.s32 	%p31, %r28, 0;
	@%p31 bra 	$L__BB22_16;
	mul.wide.u32 	%rd65, %r2, 16384;
	add.s64 	%rd9, %rd2, %rd65;
	neg.s32 	%r479, %r28;
$L__BB22_15:
	.pragma "nounroll";
	mul.wide.s32 	%rd66, %r471, 4;
	add.s64 	%rd67, %rd9, %rd66;
	ld.global.u32 	%r353, [%rd67];
	max.u32 	%r482, %r482, %r353;
	add.s32 	%r471, %r471, 256;
	add.s32 	%r479, %r479, 1;
	setp.ne.s32 	%p32, %r479, 0;
	@%p32 bra 	$L__BB22_15;
$L__BB22_16:
	setp.lt.s32 	%p33, %r4, 256;
	@%p33 bra 	$L__BB22_21;
	// begin inline asm
	mov.u32 %r417, %laneid;
	// end inline asm
	mov.b32 	%r420, 1;
	mov.b32 	%r441, 31;
	mov.b32 	%r442, -1;
	// begin inline asm
	shfl.sync.down.b32 %r418, %r482, %r420, %r441, %r442;
	// end inline asm
	setp.gt.s32 	%p49, %r417, 30;
	max.u32 	%r443, %r482, %r418;
	selp.b32 	%r424, %r482, %r443, %p49;
	mov.b32 	%r425, 2;
	// begin inline asm
	shfl.sync.down.b32 %r423, %r424, %r425, %r441, %r442;
	// end inline asm
	setp.gt.s32 	%p50, %r417, 29;
	max.u32 	%r444, %r424, %r423;
	selp.b32 	%r429, %r424, %r444, %p50;
	mov.b32 	%r430, 4;
	// begin inline asm
	shfl.sync.down.b32 %r428, %r429, %r430, %r441, %r442;
	// end inline asm
	setp.gt.s32 	%p51, %r417, 27;
	max.u32 	%r445, %r429, %r428;
	selp.b32 	%r434, %r429, %r445, %p51;
	mov.b32 	%r435, 8;
	// begin inline asm
	shfl.sync.down.b32 %r433, %r434, %r435, %r441, %r442;
	// end inline asm
	setp.gt.s32 	%p52, %r417, 23;
	max.u32 	%r446, %r434, %r433;
	selp.b32 	%r439, %r434, %r446, %p52;
	mov.b32 	%r440, 16;
	// begin inline asm
	shfl.sync.down.b32 %r438, %r439, %r440, %r441, %r442;
	// end inline asm
	setp.gt.s32 	%p53, %r417, 15;
	max.u32 	%r42, %r439, %r438;
	selp.b32 	%r501, %r439, %r42, %p53;
	setp.ne.s32 	%p54, %r417, 0;
	@%p54 bra 	$L__BB22_19;
	shr.u32 	%r447, %r5, 3;
	and.b32  	%r448, %r447, 124;
	mov.u32 	%r449, _ZZN3cub18CUB_300001_SM_10006detail6reduce18DeviceReduceKernelINS2_10policy_hubIjyN4cuda3__47maximumIjEEE10Policy1000EN6thrust24THRUST_300001_SM_1000_NS6detail15normal_iteratorINSC_10device_ptrIjEEEEyS8_jNS5_3std3__410__identityEEEvT0_PT3_T1_NS0_13GridEvenShareISO_EET2_T4_E12temp_storage;
	add.s32 	%r450, %r449, %r448;
	st.shared.u32 	[%r450+8], %r42;
$L__BB22_19:
	bar.sync 	0;
	setp.ne.s32 	%p55, %r5, 0;
	@%p55 bra 	$L__BB22_46;
	ld.shared.u32 	%r451, [_ZZN3cub18CUB_300001_SM_10006detail6reduce18DeviceReduceKernelINS2_10policy_hubIjyN4cuda3__47maximumIjEEE10Policy1000EN6thrust24THRUST_300001_SM_1000_NS6detail15normal_iteratorINSC_10device_ptrIjEEEEyS8_jNS5_3std3__410__identityEEEvT0_PT3_T1_NS0_13GridEvenShareISO_EET2_T4_E12temp_storage+12];
	max.u32 	%r452, %r501, %r451;
	ld.shared.u32 	%r453, [_ZZN3cub18CUB_300001_SM_10006detail6reduce18DeviceReduceKernelINS2_10policy_hubIjyN4cuda3__47maximumIjEEE10Policy1000EN6thrust24THRUST_300001_SM_1000_NS6detail15normal_iteratorINSC_10device_ptrIjEEEEyS8_jNS5_3std3__410__identityEEEvT0_PT3_T1_NS0_13GridEvenShareISO_EET2_T4_E12temp_storage+16];
	max.u32 	%r454, %r452, %r453;
	ld.shared.u32 	%r455, [_ZZN3cub18CUB_300001_SM_10006detail6reduce18DeviceReduceKernelINS2_10policy_hubIjyN4cuda3__47maximumIjEEE10Policy1000EN6thrust24THRUST_300001_SM_1000_NS6detail15normal_iteratorINSC_10device_ptrIjEEEEyS8_jNS5_3std3__410__identityEEEvT0_PT3_T1_NS0_13GridEvenShareISO_EET2_T4_E12temp_storage+20];
	max.u32 	%r456, %r454, %r455;
	ld.shared.u32 	%r457, [_ZZN3cub18CUB_300001_SM_10006detail6reduce18DeviceReduceKernelINS2_10policy_hubIjyN4cuda3__47maximumIjEEE10Policy1000EN6thrust24THRUST_300001_SM_1000_NS6detail15normal_iteratorINSC_10device_ptrIjEEEEyS8_jNS5_3std3__410__identityEEEvT0_PT3_T1_NS0_13GridEvenShareISO_EET2_T4_E12temp_storage+24];
	max.u32 	%r458, %r456, %r457;
	ld.shared.u32 	%r459, [_ZZN3cub18CUB_300001_SM_10006detail6reduce18DeviceReduceKernelINS2_10policy_hubIjyN4cuda3__47maximumIjEEE10Policy1000EN6thrust24THRUST_300001_SM_1000_NS6detail15normal_iteratorINSC_10device_ptrIjEEEEyS8_jNS5_3std3__410__identityEEEvT0_PT3_T1_NS0_13GridEvenShareISO_EET2_T4_E12temp_storage+28];
	max.u32 	%r460, %r458, %r459;
	ld.shared.u32 	%r461, [_ZZN3cub18CUB_300001_SM_10006detail6reduce18DeviceReduceKernelINS2_10policy_hubIjyN4cuda3__47maximumIjEEE10Policy1000EN6thrust24THRUST_300001_SM_1000_NS6detail15normal_iteratorINSC_10device_ptrIjEEEEyS8_jNS5_3std3__410__identityEEEvT0_PT3_T1_NS0_13GridEvenShareISO_EET2_T4_E12temp_storage+32];
	max.u32 	%r462, %r460, %r461;
	ld.shared.u32 	%r463, [_ZZN3cub18CUB_300001_SM_10006detail6reduce18DeviceReduceKernelINS2_10policy_hubIjyN4cuda3__47maximumIjEEE10Policy1000EN6thrust24THRUST_300001_SM_1000_NS6detail15normal_iteratorINSC_10device_ptrIjEEEEyS8_jNS5_3std3__410__identityEEEvT0_PT3_T1_NS0_13GridEvenShareISO_EET2_T4_E12temp_storage+36];
	max.u32 	%r501, %r462, %r463;
	bra.uni 	$L__BB22_46;
$L__BB22_21:
	// begin inline asm
	mov.u32 %r354, %laneid;
	// end inline asm
	and.b32  	%r380, %r5, 992;
	add.s32 	%r381, %r380, 32;
	setp.gt.s32 	%p34, %r381, %r4;
	not.b32 	%r382, %r380;
	add.s32 	%r383, %r4, %r382;
	selp.b32 	%r378, %r383, 31, %p34;
	mov.b32 	%r357, 1;
	mov.b32 	%r379, -1;
	// begin inline asm
	shfl.sync.down.b32 %r355, %r482, %r357, %r378, %r379;
	// end inline asm
	setp.lt.s32 	%p35, %r354, %r378;
	max.u32 	%r384, %r482, %r355;
	selp.b32 	%r361, %r384, %r482, %p35;
	mov.b32 	%r362, 2;
	// begin inline asm
	shfl.sync.down.b32 %r360, %r361, %r362, %r378, %r379;
	// end inline asm
	add.s32 	%r385, %r354, 2;
	setp.gt.s32 	%p36, %r385, %r378;
	max.u32 	%r386, %r361, %r360;
	selp.b32 	%r366, %r361, %r386, %p36;
	mov.b32 	%r367, 4;
	// begin inline asm
	shfl.sync.down.b32 %r365, %r366, %r367, %r378, %r379;
	// end inline asm
	add.s32 	%r387, %r354, 4;
	setp.gt.s32 	%p37, %r387, %r378;
	max.u32 	%r388, %r366, %r365;
	selp.b32 	%r371, %r366, %r388, %p37;
	mov.b32 	%r372, 8;
	// begin inline asm
	shfl.sync.down.b32 %r370, %r371, %r372, %r378, %r379;
	// end inline asm
	add.s32 	%r389, %r354, 8;
	setp.gt.s32 	%p38, %r389, %r378;
	max.u32 	%r390, %r371, %r370;
	selp.b32 	%r376, %r371, %r390, %p38;
	mov.b32 	%r377, 16;
	// begin inline asm
	shfl.sync.down.b32 %r375, %r376, %r377, %r378, %r379;
	// end inline asm
	add.s32 	%r391, %r354, 16;
	setp.gt.s32 	%p39, %r391, %r378;
	max.u32 	%r392, %r376, %r375;
	selp.b32 	%r501, %r376, %r392, %p39;
	setp.ne.s32 	%p40, %r354, 0;
	@%p40 bra 	$L__BB22_23;
	shr.u32 	%r393, %r5, 3;
	and.b32  	%r394, %r393, 124;
	mov.u32 	%r395, _ZZN3cub18CUB_300001_SM_10006detail6reduce18DeviceReduceKernelINS2_10policy_hubIjyN4cuda3__47maximumIjEEE10Policy1000EN6thrust24THRUST_300001_SM_1000_NS6detail15normal_iteratorINSC_10device_ptrIjEEEEyS8_jNS5_3std3__410__identityEEEvT0_PT3_T1_NS0_13GridEvenShareISO_EET2_T4_E12temp_storage;
	add.s32 	%r396, %r395, %r394;
	st.shared.u32 	[%r396+8], %r501;
$L__BB22_23:
	bar.sync 	0;
	setp.ne.s32 	%p41, %r5, 0;
	@%p41 bra 	$L__BB22_46;
	setp.gt.s32 	%p42, %r4, 32;
	ld.shared.u32 	%r397, [_ZZN3cub18CUB_300001_SM_10006detail6reduce18DeviceReduceKernelINS2_10policy_hubIjyN4cuda3__47maximumIjEEE10Policy1000EN6thrust24THRUST_300001_SM_1000_NS6detail15normal_iteratorINSC_10device_ptrIjEEEEyS8_jNS5_3std3__410__identityEEEvT0_PT3_T1_NS0_13GridEvenShareISO_EET2_T4_E12temp_storage+12];
	max.u32 	%r398, %r501, %r397;
	selp.b32 	%r399, %r398, %r501, %p42;
	setp.gt.s32 	%p43, %r4, 64;
	ld.shared.u32 	%r400, [_ZZN3cub18CUB_300001_SM_10006detail6reduce18DeviceReduceKernelINS2_10policy_hubIjyN4cuda3__47maximumIjEEE10Policy1000EN6thrust24THRUST_300001_SM_1000_NS6detail15normal_iteratorINSC_10device_ptrIjEEEEyS8_jNS5_3std3__410__identityEEEvT0_PT3_T1_NS0_13GridEvenShareISO_EET2_T4_E12temp_storage+16];
	max.u32 	%r401, %r399, %r400;
	selp.b32 	%r402, %r401, %r399, %p43;
	setp.gt.s32 	%p44, %r4, 96;
	ld.shared.u32 	%r403, [_ZZN3cub18CUB_300001_SM_10006detail6reduce18DeviceReduceKernelINS2_10policy_hubIjyN4cuda3__47maximumIjEEE10Policy1000EN6thrust24THRUST_300001_SM_1000_NS6detail15normal_iteratorINSC_10device_ptrIjEEEEyS8_jNS5_3std3__410__identityEEEvT0_PT3_T1_NS0_13GridEvenShareISO_EET2_T4_E12temp_storage+20];
	max.u32 	%r404, %r402, %r403;
	selp.b32 	%r405, %r404, %r402, %p44;
	setp.gt.s32 	%p45, %r4, 128;
	ld.shared.u32 	%r406, [_ZZN3cub18CUB_300001_SM_10006detail6reduce18DeviceReduceKernelINS2_10policy_hubIjyN4cuda3__47maximumIjEEE10Policy1000EN6thrust24THRUST_300001_SM_1000_NS6detail15normal_iteratorINSC_10device_ptrIjEEEEyS8_jNS5_3std3__410__identityEEEvT0_PT3_T1_NS0_13GridEvenShareISO_EET2_T4_E12temp_storage+24];
	max.u32 	%r407, %r405, %r406;
	selp.b32 	%r408, %r407, %r405, %p45;
	setp.gt.s32 	%p46, %r4, 160;
	ld.shared.u32 	%r409, [_ZZN3cub18CUB_300001_SM_10006detail6reduce18DeviceReduceKernelINS2_10policy_hubIjyN4cuda3__47maximumIjEEE10Policy1000EN6thrust24THRUST_300001_SM_1000_NS6detail15normal_iteratorINSC_10device_ptrIjEEEEyS8_jNS5_3std3__410__identityEEEvT0_PT3_T1_NS0_13GridEvenShareISO_EET2_T4_E12temp_storage+28];
	max.u32 	%r410, %r408, %r409;
	selp.b32 	%r411, %r410, %r408, %p46;
	setp.gt.s32 	%p47, %r4, 192;
	ld.shared.u32 	%r412, [_ZZN3cub18CUB_300001_SM_10006detail6reduce18DeviceReduceKernelINS2_10policy_hubIjyN4cuda3__47maximumIjEEE10Policy1000EN6thrust24THRUST_300001_SM_1000_NS6detail15normal_iteratorINSC_10device_ptrIjEEEEyS8_jNS5_3std3__410__identityEEEvT0_PT3_T1_NS0_13GridEvenShareISO_EET2_T4_E12temp_storage+32];
	max.u32 	%r413, %r411, %r412;
	selp.b32 	%r414, %r413, %r411, %p47;
	setp.gt.s32 	%p48, %r4, 224;
	ld.shared.u32 	%r415, [_ZZN3cub18CUB_300001_SM_10006detail6reduce18DeviceReduceKernelINS2_10policy_hubIjyN4cuda3__47maximumIjEEE10Policy1000EN6thrust24THRUST_300001_SM_1000_NS6detail15normal_iteratorINSC_10device_ptrIjEEEEyS8_jNS5_3std3__410__identityEEEvT0_PT3_T1_NS0_13GridEvenShareISO_EET2_T4_E12temp_storage+36];
	max.u32 	%r416, %r414, %r415;
	selp.b32 	%r501, %r416, %r414, %p48;
	bra.uni 	$L__BB22_46;
$L__BB22_25:
	cvt.u32.u64 	%r92, %rd4;
	mov.u32 	%r47, %tid.x;
	add.s32 	%r93, %r47, %r92;
	mul.wide.u32 	%rd26, %r93, 4;
	add.s64 	%rd27, %rd2, %rd26;
	ld.global.u32 	%r94, [%rd27];
	ld.global.u32 	%r95, [%rd27+1024];
	ld.global.u32 	%r96, [%rd27+2048];
	ld.global.u32 	%r97, [%rd27+3072];
	ld.global.u32 	%r98, [%rd27+4096];
	ld.global.u32 	%r99, [%rd27+5120];
	ld.global.u32 	%r100, [%rd27+6144];
	ld.global.u32 	%r101, [%rd27+7168];
	ld.global.u32 	%r102, [%rd27+8192];
	ld.global.u32 	%r103, [%rd27+9216];
	ld.global.u32 	%r104, [%rd27+10240];
	ld.global.u32 	%r105, [%rd27+11264];
	ld.global.u32 	%r106, [%rd27+12288];
	ld.global.u32 	%r107, [%rd27+13312];
	ld.global.u32 	%r108, [%rd27+14336];
	ld.global.u32 	%r109, [%rd27+15360];
	max.u32 	%r110, %r94, %r95;
	max.u32 	%r111, %r110, %r96;
	max.u32 	%r112, %r97, %r98;
	max.u32 	%r113, %r112, %r99;
	max.u32 	%r114, %r100, %r101;
	max.u32 	%r115, %r114, %r102;
	max.u32 	%r116, %r103, %r104;
	max.u32 	%r117, %r116, %r105;
	max.u32 	%r118, %r106, %r107;
	max.u32 	%r119, %r118, %r108;
	max.u32 	%r120, %r111, %r113;
	max.u32 	%r121, %r120, %r115;
	max.u32 	%r122, %r117, %r119;
	max.u32 	%r123, %r122, %r109;
	max.u32 	%r500, %r121, %r123;
	setp.lt.u64 	%p2, %rd5, %rd3;
	@%p2 bra 	$L__BB22_42;
	cvt.u32.u64 	%r125, %rd3;
	cvt.u64.u32 	%rd28, %r47;
	add.s64 	%rd74, %rd4, %rd3;
	cvt.u32.u64 	%r49, %rd1;
	not.b32 	%r127, %r47;
	add.s32 	%r128, %r127, %r49;
	sub.s32 	%r129, %r128, %r125;
	sub.s32 	%r483, %r129, %r92;
	add.s64 	%rd29, %rd74, %rd28;
	shl.b64 	%rd30, %rd29, 2;
	add.s64 	%rd31, %rd30, %rd2;
	add.s64 	%rd73, %rd31, 8192;
	mov.b32 	%r484, 0;
	shl.b32 	%r130, %r1, 12;
	mov.u64 	%rd75, %rd4;
$L__BB22_27:
	cvt.s64.s32 	%rd15, %r130;
	add.s64 	%rd75, %rd75, %rd15;
	add.s64 	%rd32, %rd1, -4096;
	setp.gt.u64 	%p3, %rd75, %rd32;
	@%p3 bra 	$L__BB22_29;
	shl.b32 	%r131, %r1, 12;
	cvt.s64.s32 	%rd33, %r131;
	cvt.u64.u32 	%rd34, %r47;
	add.s64 	%rd35, %rd75, %rd34;
	shl.b64 	%rd36, %rd35, 2;
	add.s64 	%rd37, %rd2, %rd36;
	ld.global.u32 	%r132, [%rd37];
	ld.global.u32 	%r133, [%rd37+1024];
	ld.global.u32 	%r134, [%rd37+2048];
	ld.global.u32 	%r135, [%rd37+3072];
	ld.global.u32 	%r136, [%rd37+4096];
	ld.global.u32 	%r137, [%rd37+5120];
	ld.global.u32 	%r138, [%rd37+6144];
	ld.global.u32 	%r139, [%rd37+7168];
	ld.global.u32 	%r140, [%rd37+8192];
	ld.global.u32 	%r141, [%rd37+9216];
	ld.global.u32 	%r142, [%rd37+10240];
	ld.global.u32 	%r143, [%rd37+11264];
	ld.global.u32 	%r144, [%rd37+12288];
	ld.global.u32 	%r145, [%rd37+13312];
	ld.global.u32 	%r146, [%rd37+14336];
	ld.global.u32 	%r147, [%rd37+15360];
	max.u32 	%r148, %r500, %r132;
	max.u32 	%r149, %r148, %r133;
	max.u32 	%r150, %r134, %r135;
	max.u32 	%r151, %r150, %r136;
	max.u32 	%r152, %r137, %r138;
	max.u32 	%r153, %r152, %r139;
	max.u32 	%r154, %r140, %r141;
	max.u32 	%r155, %r154, %r142;
	max.u32 	%r156, %r143, %r144;
	max.u32 	%r157, %r156, %r145;
	max.u32 	%r158, %r146, %r147;
	max.u32 	%r159, %r149, %r151;
	max.u32 	%r160, %r159, %r153;
	max.u32 	%r161, %r155, %r157;
	max.u32 	%r162, %r161, %r158;
	max.u32 	%r500, %r160, %r162;
	sub.s64 	%rd38, %rd1, %rd75;
	setp.lt.u64 	%p4, %rd38, %rd33;
	add.s32 	%r484, %r484, 1;
	add.s64 	%rd74, %rd74, %rd33;
	sub.s32 	%r483, %r483, %r131;
	mul.wide.s32 	%rd39, %r131, 4;
	add.s64 	%rd73, %rd73, %rd39;
	@%p4 bra 	$L__BB22_42;
	bra.uni 	$L__BB22_27;
$L__BB22_29:
	setp.le.u64 	%p5, %rd1, %rd75;
	cvt.u32.u64 	%r163, %rd75;
	cvt.u32.u64 	%r164, %rd1;
	sub.s32 	%r165, %r164, %r163;
	setp.ge.s32 	%p6, %r47, %r165;
	or.pred  	%p7, %p5, %p6;
	@%p7 bra 	$L__BB22_42;
	cvt.u32.u64 	%r168, %rd15;
	cvt.u32.u64 	%r169, %rd4;
	not.b32 	%r170, %r47;
	add.s32 	%r171, %r170, %r49;
	add.s32 	%r172, %r168, %r169;
	sub.s32 	%r173, %r171, %r172;
	mul.lo.s32 	%r174, %r1, %r484;
	shl.b32 	%r175, %r174, 12;
	sub.s32 	%r176, %r173, %r175;
	shr.u32 	%r177, %r176, 8;
	add.s32 	%r57, %r177, 1;
	and.b32  	%r58, %r57, 15;
	setp.lt.u32 	%p8, %r176, 3840;
	mov.u32 	%r490, %r47;
	@%p8 bra 	$L__BB22_33;
	shr.u32 	%r178, %r483, 8;
	add.s32 	%r179, %r178, 1;
	and.b32  	%r180, %r179, 33554416;
	neg.s32 	%r486, %r180;
	mov.u32 	%r490, %r47;
$L__BB22_32:
	.pragma "nounroll";
	ld.global.u32 	%r181, [%rd73+-8192];
	max.u32 	%r182, %r500, %r181;
	ld.global.u32 	%r183, [%rd73+-7168];
	max.u32 	%r184, %r182, %r183;
	ld.global.u32 	%r185, [%rd73+-6144];
	max.u32 	%r186, %r184, %r185;
	ld.global.u32 	%r187, [%rd73+-5120];
	max.u32 	%r188, %r186, %r187;
	ld.global.u32 	%r189, [%rd73+-4096];
	max.u32 	%r190, %r188, %r189;
	ld.global.u32 	%r191, [%rd73+-3072];
	max.u32 	%r192, %r190, %r191;
	ld.global.u32 	%r193, [%rd73+-2048];
	max.u32 	%r194, %r192, %r193;
	ld.global.u32 	%r195, [%rd73+-1024];
	max.u32 	%r196, %r194, %r195;
	ld.global.u32 	%r197, [%rd73];
	max.u32 	%r198, %r196, %r197;
	ld.global.u32 	%r199, [%rd73+1024];
	max.u32 	%r200, %r198, %r199;
	ld.global.u32 	%r201, [%rd73+2048];
	max.u32 	%r202, %r200, %r201;
	ld.global.u32 	%r203, [%rd73+3072];
	max.u32 	%r204, %r202, %r203;
	ld.global.u32 	%r205, [%rd73+4096];
	max.u32 	%r206, %r204, %r205;
	ld.global.u32 	%r207, [%rd73+5120];
	max.u32 	%r208, %r206, %r207;
	ld.global.u32 	%r209, [%rd73+6144];
	max.u32 	%r210, %r208, %r209;
	ld.global.u32 	%r211, [%rd73+7168];
	max.u32 	%r500, %r210, %r211;
	add.s32 	%r490, %r490, 4096;
	add.s32 	%r486, %r486, 16;
	add.s64 	%rd73, %rd73, 16384;
	setp.ne.s32 	%p9, %r486, 0;
	@%p9 bra 	$L__BB22_32;
$L__BB22_33:
	setp.eq.s32 	%p10, %r58, 0;
	@%p10 bra 	$L__BB22_42;
	and.b32  	%r69, %r57, 7;
	setp.lt.u32 	%p11, %r58, 8;
	@%p11 bra 	$L__BB22_36;
	cvt.u64.u32 	%rd40, %r490;
	add.s64 	%rd41, %rd75, %rd40;
	shl.b64 	%rd42, %rd41, 2;
	add.s64 	%rd43, %rd2, %rd42;
	ld.global.u32 	%r213, [%rd43];
	max.u32 	%r214, %r500, %r213;
	ld.global.u32 	%r215, [%rd43+1024];
	max.u32 	%r216, %r214, %r215;
	ld.global.u32 	%r217, [%rd43+2048];
	max.u32 	%r218, %r216, %r217;
	ld.global.u32 	%r219, [%rd43+3072];
	max.u32 	%r220, %r218, %r219;
	ld.global.u32 	%r221, [%rd43+4096];
	max.u32 	%r222, %r220, %r221;
	ld.global.u32 	%r223, [%rd43+5120];
	max.u32 	%r224, %r222, %r223;
	ld.global.u32 	%r225, [%rd43+6144];
	max.u32 	%r226, %r224, %r225;
	ld.global.u32 	%r227, [%rd43+7168];
	max.u32 	%r500, %r226, %r227;
	add.s32 	%r490, %r490, 2048;
$L__BB22_36:
	setp.eq.s32 	%p12, %r69, 0;
	@%p12 bra 	$L__BB22_42;
	setp.lt.u32 	%p13, %r69, 4;
	@%p13 bra 	$L__BB22_39;
	cvt.u64.u32 	%rd44, %r490;
	add.s64 	%rd45, %rd75, %rd44;
	shl.b64 	%rd46, %rd45, 2;
	add.s64 	%rd47, %rd2, %rd46;
	ld.global.u32 	%r229, [%rd47];
	max.u32 	%r230, %r500, %r229;
	ld.global.u32 	%r231, [%rd47+1024];
	max.u32 	%r232, %r230, %r231;
	ld.global.u32 	%r233, [%rd47+2048];
	max.u32 	%r234, %r232, %r233;
	ld.global.u32 	%r235, [%rd47+3072];
	max.u32 	%r500, %r234, %r235;
	add.s32 	%r490, %r490, 1024;
$L__BB22_39:
	and.b32  	%r236, %r57, 3;
	setp.eq.s32 	%p14, %r236, 0;
	@%p14 bra 	$L__BB22_42;
	cvt.u64.u32 	%rd48, %r490;
	add.s64 	%rd49, %rd48, %rd74;
	shl.b64 	%rd50, %rd49, 2;
	add.s64 	%rd77, %rd2, %rd50;
	cvt.u16.u32 	%rs1, %r483;
	shr.u16 	%rs2, %rs1, 8;
	add.s16 	%rs3, %rs2, 1;
	cvt.u32.u16 	%r237, %rs3;
	and.b32  	%r238, %r237, 3;
	neg.s32 	%r498, %r238;
$L__BB22_41:
	.pragma "nounroll";
	ld.global.u32 	%r239, [%rd77];
	max.u32 	%r500, %r500, %r239;
	add.s64 	%rd77, %rd77, 1024;
	add.s32 	%r498, %r498, 1;
	setp.ne.s32 	%p15, %r498, 0;
	@%p15 bra 	$L__BB22_41;
$L__BB22_42:
	// begin inline asm
	mov.u32 %r240, %laneid;
	// end inline asm
	mov.b32 	%r243, 1;
	mov.b32 	%r264, 31;
	mov.b32 	%r265, -1;
	// begin inline asm
	shfl.sync.down.b32 %r241, %r500, %r243, %r264, %r265;
	// end inline asm
	setp.gt.s32 	%p16, %r240, 30;
	max.u32 	%r266, %r500, %r241;
	selp.b32 	%r247, %r500, %r266, %p16;
	mov.b32 	%r248, 2;
	// begin inline asm
	shfl.sync.down.b32 %r246, %r247, %r248, %r264, %r265;
	// end inline asm
	setp.gt.s32 	%p17, %r240, 29;
	max.u32 	%r267, %r247, %r246;
	selp.b32 	%r252, %r247, %r267, %p17;
	mov.b32 	%r253, 4;
	// begin inline asm
	shfl.sync.down.b32 %r251, %r252, %r253, %r264, %r265;
	// end inline asm
	setp.gt.s32 	%p18, %r240, 27;
	max.u32 	%r268, %r252, %r251;
	selp.b32 	%r257, %r252, %r268, %p18;
	mov.b32 	%r258, 8;
	// begin inline asm
	shfl.sync.down.b32 %r256, %r257, %r258, %r264, %r265;
	// end inline asm
	setp.gt.s32 	%p19, %r240, 23;
	max.u32 	%r269, %r257, %r256;
	selp.b32 	%r262, %r257, %r269, %p19;
	mov.b32 	%r263, 16;
	// begin inline asm
	shfl.sync.down.b32 %r261, %r262, %r263, %r264, %r265;
	// end inline asm
	setp.gt.s32 	%p20, %r240, 15;
	max.u32 	%r86, %r262, %r261;
	selp.b32 	%r501, %r262, %r86, %p20;
	setp.ne.s32 	%p21, %r240, 0;
	@%p21 bra 	$L__BB22_44;
	shr.u32 	%r270, %r47, 3;
	and.b32  	%r271, %r270, 124;
	mov.u32 	%r272, _ZZN3cub18CUB_300001_SM_10006detail6reduce18DeviceReduceKernelINS2_10policy_hubIjyN4cuda3__47maximumIjEEE10Policy1000EN6thrust24THRUST_300001_SM_1000_NS6detail15normal_iteratorINSC_10device_ptrIjEEEEyS8_jNS5_3std3__410__identityEEEvT0_PT3_T1_NS0_13GridEvenShareISO_EET2_T4_E12temp_storage;
	add.s32 	%r273, %r272, %r271;
	st.shared.u32 	[%r273+8], %r86;
$L__BB22_44:
	bar.sync 	0;
	setp.ne.s32 	%p22, %r47, 0;
	@%p22 bra 	$L__BB22_46;
	ld.shared.u32 	%r274, [_ZZN3cub18CUB_300001_SM_10006detail6reduce18DeviceReduceKernelINS2_10policy_hubIjyN4cuda3__47maximumIjEEE10Policy1000EN6thrust24THRUST_300001_SM_1000_NS6detail15normal_iteratorINSC_10device_ptrIjEEEEyS8_jNS5_3std3__410__identityEEEvT0_PT3_T1_NS0_13GridEvenShareISO_EET2_T4_E12temp_storage+12];
	max.u32 	%r275, %r501, %r274;
	ld.shared.u32 	%r276, [_ZZN3cub18CUB_300001_SM_10006detail6reduce18DeviceReduceKernelINS2_10policy_hubIjyN4cuda3__47maximumIjEEE10Policy1000EN6thrust24THRUST_300001_SM_1000_NS6detail15normal_iteratorINSC_10device_ptrIjEEEEyS8_jNS5_3std3__410__identityEEEvT0_PT3_T1_NS0_13GridEvenShareISO_EET2_T4_E12temp_storage+16];
	max.u32 	%r277, %r275, %r276;
	ld.shared.u32 	%r278, [_ZZN3cub18CUB_300001_SM_10006detail6reduce18DeviceReduceKernelINS2_10policy_hubIjyN4cuda3__47maximumIjEEE10Policy1000EN6thrust24THRUST_300001_SM_1000_NS6detail15normal_iteratorINSC_10device_ptrIjEEEEyS8_jNS5_3std3__410__identityEEEvT0_PT3_T1_NS0_13GridEvenShareISO_EET2_T4_E12temp_storage+20];
	max.u32 	%r279, %r277, %r278;
	ld.shared.u32 	%r280, [_ZZN3cub18CUB_300001_SM_10006detail6reduce18DeviceReduceKernelINS2_10policy_hubIjyN4cuda3__47maximumIjEEE10Policy1000EN6thrust24THRUST_300001_SM_1000_NS6detail15normal_iteratorINSC_10device_ptrIjEEEEyS8_jNS5_3std3__410__identityEEEvT0_PT3_T1_NS0_13GridEvenShareISO_EET2_T4_E12temp_storage+24];
	max.u32 	%r281, %r279, %r280;
	ld.shared.u32 	%r282, [_ZZN3cub18CUB_300001_SM_10006detail6reduce18DeviceReduceKernelINS2_10policy_hubIjyN4cuda3__47maximumIjEEE10Policy1000EN6thrust24THRUST_300001_SM_1000_NS6detail15normal_iteratorINSC_10device_ptrIjEEEEyS8_jNS5_3std3__410__identityEEEvT0_PT3_T1_NS0_13GridEvenShareISO_EET2_T4_E12temp_storage+28];
	max.u32 	%r283, %r281, %r282;
	ld.shared.u32 	%r284, [_ZZN3cub18CUB_300001_SM_10006detail6reduce18DeviceReduceKernelINS2_10policy_hubIjyN4cuda3__47maximumIjEEE10Policy1000EN6thrust24THRUST_300001_SM_1000_NS6detail15normal_iteratorINSC_10device_ptrIjEEEEyS8_jNS5_3std3__410__identityEEEvT0_PT3_T1_NS0_13GridEvenShareISO_EET2_T4_E12temp_storage+32];
	max.u32 	%r285, %r283, %r284;
	ld.shared.u32 	%r286, [_ZZN3cub18CUB_300001_SM_10006detail6reduce18DeviceReduceKernelINS2_10policy_hubIjyN4cuda3__47maximumIjEEE10Policy1000EN6thrust24THRUST_300001_SM_1000_NS6detail15normal_iteratorINSC_10device_ptrIjEEEEyS8_jNS5_3std3__410__identityEEEvT0_PT3_T1_NS0_13GridEvenShareISO_EET2_T4_E12temp_storage+36];
	max.u32 	%r501, %r285, %r286;
$L__BB22_46:
	mov.u32 	%r464, %tid.x;
	setp.ne.s32 	%p56, %r464, 0;
	@%p56 bra 	$L__BB22_48;
	ld.param.u64 	%rd71, [_ZN3cub18CUB_300001_SM_10006detail6reduce18DeviceReduceKernelINS2_10policy_hubIjyN4cuda3__47maximumIjEEE10Policy1000EN6thrust24THRUST_300001_SM_1000_NS6detail15normal_iteratorINSC_10device_ptrIjEEEEyS8_jNS5_3std3__410__identityEEEvT0_PT3_T1_NS0_13GridEvenShareISO_EET2_T4__param_1];
	cvta.to.global.u64 	%rd68, %rd71;
	mul.wide.u32 	%rd69, %r2, 4;
	add.s64 	%rd70, %rd68, %rd69;
	st.global.u32 	[%rd70], %r501;
$L__BB22_48:
	ret;

}
	// .globl	_ZN3cub18CUB_300001_SM_10006detail6reduce28DeviceReduceSingleTileKernelINS2_10policy_hubIjyN4cuda3__47maximumIjEEE10Policy1000EPjPiiS8_ijNS5_3std3__410__identityEEEvT0_T1_T2_T3_T4_T6_
.visible .entry _ZN3cub18CUB_300001_SM_10006detail6reduce28DeviceReduceSingleTileKernelINS2_10policy_hubIjyN4cuda3__47maximumIjEEE10Policy1000EPjPiiS8_ijNS5_3std3__410__identityEEEvT0_T1_T2_T3_T4_T6_(
	.param .u64 .ptr .align 1 _ZN3cub18CUB_300001_SM_10006detail6reduce28DeviceReduceSingleTileKernelINS2_10policy_hubIjyN4cuda3__47maximumIjEEE10Policy1000EPjPiiS8_ijNS5_3std3__410__identityEEEvT0_T1_T2_T3_T4_T6__param_0,
	.param .u64 .ptr .align 1 _ZN3cub18CUB_300001_SM_10006detail6reduce28DeviceReduceSingleTileKernelINS2_10policy_hubIjyN4cuda3__47maximumIjEEE10Policy1000EPjPiiS8_ijNS5_3std3__410__identityEEEvT0_T1_T2_T3_T4_T6__param_1,
	.param .u32 _ZN3cub18CUB_300001_SM_10006detail6reduce28DeviceReduceSingleTileKernelINS2_10policy_hubIjyN4cuda3__47maximumIjEEE10Policy1000EPjPiiS8_ijNS5_3std3__410__identityEEEvT0_T1_T2_T3_T4_T6__param_2,
	.param .align 1 .b8 _ZN3cub18CUB_300001_SM_10006detail6reduce28DeviceReduceSingleTileKernelINS2_10policy_hubIjyN4cuda3__47maximumIjEEE10Policy1000EPjPiiS8_ijNS5_3std3__410__identityEEEvT0_T1_T2_T3_T4_T6__param_3[1],
	.param .u32 _ZN3cub18CUB_300001_SM_10006detail6reduce28DeviceReduceSingleTileKernelINS2_10policy_hubIjyN4cuda3__47maximumIjEEE10Policy1000EPjPiiS8_ijNS5_3std3__410__identityEEEvT0_T1_T2_T3_T4_T6__param_4,
	.param .align 1 .b8 _ZN3cub18CUB_300001_SM_10006detail6reduce28DeviceReduceSingleTileKernelINS2_10policy_hubIjyN4cuda3__47maximumIjEEE10Policy1000EPjPiiS8_ijNS5_3std3__410__identityEEEvT0_T1_T2_T3_T4_T6__param_5[1]
)
.maxntid 256
.minnctapersm 1
{
	.reg .pred 	%p<97>;
	.reg .b32 	%r<687>;
	.reg .b64 	%rd<125>;
	// demoted variable
	.shared .align 4 .b8 _ZZN3cub18CUB_300001_SM_10006detail6reduce28DeviceReduceSingleTileKernelINS2_10policy_hubIjyN4cuda3__47maximumIjEEE10Policy1000EPjPiiS8_ijNS5_3std3__410__identityEEEvT0_T1_T2_T3_T4_T6_E12temp_storage[44];
	ld.param.u64 	%rd16, [_ZN3cub18CUB_300001_SM_10006detail6reduce28DeviceReduceSingleTileKernelINS2_10policy_hubIjyN4cuda3__47maximumIjEEE10Policy1000EPjPiiS8_ijNS5_3std3__410__identityEEEvT0_T1_T2_T3_T4_T6__param_0];
	ld.param.u64 	%rd17, [_ZN3cub18CUB_300001_SM_10006detail6reduce28DeviceReduceSingleTileKernelINS2_10policy_hubIjyN4cuda3__47maximumIjEEE10Policy1000EPjPiiS8_ijNS5_3std3__410__identityEEEvT0_T1_T2_T3_T4_T6__param_1];
	ld.param.u32 	%r124, [_ZN3cub18CUB_300001_SM_10006detail6reduce28DeviceReduceSingleTileKernelINS2_10policy_hubIjyN4cuda3__47maximumIjEEE10Policy1000EPjPiiS8_ijNS5_3std3__410__identityEEEvT0_T1_T2_T3_T4_T6__param_2];
	ld.param.u32 	%r125, [_ZN3cub18CUB_300001_SM_10006detail6reduce28DeviceReduceSingleTileKernelINS2_10policy_hubIjyN4cuda3__47maximumIjEEE10Policy1000EPjPiiS8_ijNS5_3std3__410__identityEEEvT0_T1_T2_T3_T4_T6__param_4];
	cvta.to.global.u64 	%rd1, %rd17;
	setp.ne.s32 	%p1, %r124, 0;
	@%p1 bra 	$L__BB23_3;
	mov.u32 	%r633, %tid.x;
	setp.ne.s32 	%p96, %r633, 0;
	@%p96 bra 	$L__BB23_74;
	st.global.u32 	[%rd1], %r125;
	bra.uni 	$L__BB23_74;
$L__BB23_3:
	and.b64  	%rd18, %rd16, 15;
	setp.ne.s64 	%p2, %rd18, 0;
	@%p2 bra 	$L__BB23_38;
	setp.gt.s32 	%p49, %r124, 4095;
	@%p49 bra 	$L__BB23_22;
	mov.u32 	%r1, %tid.x;
	setp.ge.s32 	%p66, %r1, %r124;
	mov.b32 	%r644, 0;
	mov.u32 	%r639, %r1;
	@%p66 bra 	$L__BB23_7;
	mul.wide.u32 	%rd113, %r1, 4;
	add.s64 	%rd112, %rd16, %rd113;
	// begin inline asm
	ld.global.nc.u32 %r644, [%rd112];
	// end inline asm
	add.s32 	%r639, %r1, 256;
$L__BB23_7:
	setp.ge.s32 	%p67, %r639, %r124;
	@%p67 bra 	$L__BB23_13;
	not.b32 	%r508, %r639;
	add.s32 	%r6, %r124, %r508;
	and.b32  	%r509, %r6, 768;
	setp.eq.s32 	%p68, %r509, 768;
	@%p68 bra 	$L__BB23_11;
	mul.wide.u32 	%rd114, %r639, 4;
	add.s64 	%rd121, %rd16, %rd114;
	shr.u32 	%r510, %r6, 8;
	add.s32 	%r511, %r510, 1;
	and.b32  	%r512, %r511, 3;
	neg.s32 	%r636, %r512;
$L__BB23_10:
	.pragma "nounroll";
	// begin inline asm
	ld.global.nc.u32 %r513, [%rd121];
	// end inline asm
	max.u32 	%r644, %r644, %r513;
	add.s32 	%r639, %r639, 256;
	add.s64 	%rd121, %rd121, 1024;
	add.s32 	%r636, %r636, 1;
	setp.ne.s32 	%p69, %r636, 0;
	@%p69 bra 	$L__BB23_10;
$L__BB23_11:
	setp.lt.u32 	%p70, %r6, 768;
	@%p70 bra 	$L__BB23_13;
$L__BB23_12:
	mul.wide.s32 	%rd120, %r639, 4;
	add.s64 	%rd116, %rd16, %rd120;
	// begin inline asm
	ld.global.nc.u32 %r514, [%rd116];
	// end inline asm
	max.u32 	%r518, %r644, %r514;
	add.s64 	%rd117, %rd116, 1024;
	// begin inline asm
	ld.global.nc.u32 %r515, [%rd117];
	// end inline asm
	max.u32 	%r519, %r518, %r515;
	add.s64 	%rd118, %rd116, 2048;
	// begin inline asm
	ld.global.nc.u32 %r516, [%rd118];
	// end inline asm
	max.u32 	%r520, %r519, %r516;
	add.s64 	%rd119, %rd116, 3072;
	// begin inline asm
	ld.global.nc.u32 %r517, [%rd119];
	// end inline asm
	max.u32 	%r644, %r520, %r517;
	add.s32 	%r639, %r639, 1024;
	setp.lt.s32 	%p71, %r639, %r124;
	@%p71 bra 	$L__BB23_12;
$L__BB23_13:
	setp.lt.s32 	%p72, %r124, 256;
	@%p72 bra 	$L__BB23_18;
	// begin inline asm
	mov.u32 %r584, %laneid;
	// end inline asm
	mov.b32 	%r587, 1;
	mov.b32 	%r608, 31;
	mov.b32 	%r609, -1;
	// begin inline asm
	shfl.sync.down.b32 %r585, %r644, %r587, %r608, %r609;
	// end inline asm
	setp.gt.s32 	%p88, %r584, 30;
	max.u32 	%r610, %r644, %r585;
	selp.b32 	%r591, %r644, %r610, %p88;
	mov.b32 	%r592, 2;
	// begin inline asm
	shfl.sync.down.b32 %r590, %r591, %r592, %r608, %r609;
	// end inline asm
	setp.gt.s32 	%p89, %r584, 29;
	max.u32 	%r611, %r591, %r590;
	selp.b32 	%r596, %r591, %r611, %p89;
	mov.b32 	%r597, 4;
	// begin inline asm
	shfl.sync.down.b32 %r595, %r596, %r597, %r608, %r609;
	// end inline asm
	setp.gt.s32 	%p90, %r584, 27;
	max.u32 	%r612, %r596, %r595;
	selp.b32 	%r601, %r596, %r612, %p90;
	mov.b32 	%r602, 8;
	// begin inline asm
	shfl.sync.down.b32 %r600, %r601, %r602, %r608, %r609;
	// end inline asm
	setp.gt.s32 	%p91, %r584, 23;
	max.u32 	%r613, %r601, %r600;
	selp.b32 	%r606, %r601, %r613, %p91;
	mov.b32 	%r607, 16;
	// begin inline asm
	shfl.sync.down.b32 %r605, %r606, %r607, %r608, %r609;
	// end inline asm
	setp.gt.s32 	%p92, %r584, 15;
	max.u32 	%r22, %r606, %r605;
	selp.b32 	%r686, %r606, %r22, %p92;
	setp.ne.s32 	%p93, %r584, 0;
	@%p93 bra 	$L__BB23_16;
	shr.u32 	%r614, %r1, 3;
	and.b32  	%r615, %r614, 124;
	mov.u32 	%r616, _ZZN3cub18CUB_300001_SM_10006detail6reduce28DeviceReduceSingleTileKernelINS2_10policy_hubIjyN4cuda3__47maximumIjEEE10Policy1000EPjPiiS8_ijNS5_3std3__410__identityEEEvT0_T1_T2_T3_T4_T6_E12temp_storage;
	add.s32 	%r617, %r616, %r615;
	st.shared.u32 	[%r617+8], %r22;
$L__BB23_16:
	bar.sync 	0;
	setp.ne.s32 	%p94, %r1, 0;
	@%p94 bra 	$L__BB23_72;
	ld.shared.u32 	%r618, [_ZZN3cub18CUB_300001_SM_10006detail6reduce28DeviceReduceSingleTileKernelINS2_10policy_hubIjyN4cuda3__47maximumIjEEE10Policy1000EPjPiiS8_ijNS5_3std3__410__identityEEEvT0_T1_T2_T3_T4_T6_E12temp_storage+12];
	max.u32 	%r619, %r686, %r618;
	ld.shared.u32 	%r620, [_ZZN3cub18CUB_300001_SM_10006detail6reduce28DeviceReduceSingleTileKernelINS2_10policy_hubIjyN4cuda3__47maximumIjEEE10Policy1000EPjPiiS8_ijNS5_3std3__410__identityEEEvT0_T1_T2_T3_T4_T6_E12temp_storage+16];
	max.u32 	%r621, %r619, %r620;
	ld.shared.u32 	%r622, [_ZZN3cub18CUB_300001_SM_10006detail6reduce28DeviceReduceSingleTileKernelINS2_10policy_hubIjyN4cuda3__47maximumIjEEE10Policy1000EPjPiiS8_ijNS5_3std3__410__identityEEEvT0_T1_T2_T3_T4_T6_E12temp_storage+20];
	max.u32 	%r623, %r621, %r622;
	ld.shared.u32 	%r624, [_ZZN3cub18CUB_300001_SM_10006detail6reduce28DeviceReduceSingleTileKernelINS2_10policy_hubIjyN4cuda3__47maximumIjEEE10Policy1000EPjPiiS8_ijNS5_3std3__410__identityEEEvT0_T1_T2_T3_T4_T6_E12temp_storage+24];
	max.u32 	%r625, %r623, %r624;
	ld.shared.u32 	%r626, [_ZZN3cub18CUB_300001_SM_10006detail6reduce28DeviceReduceSingleTileKernelINS2_10policy_hubIjyN4cuda3__47maximumIjEEE10Policy1000EPjPiiS8_ijNS5_3std3__410__identityEEEvT0_T1_T2_T3_T4_T6_E12temp_storage+28];
	max.u32 	%r627, %r625, %r626;
	ld.shared.u32 	%r628, [_ZZN3cub18CUB_300001_SM_10006detail6reduce28DeviceReduceSingleTileKernelINS2_10policy_hubIjyN4cuda3__47maximumIjEEE10Policy1000EPjPiiS8_ijNS5_3std3__410__identityEEEvT0_T1_T2_T3_T4_T6_E12temp_storage+32];
	max.u32 	%r629, %r627, %r628;
	ld.shared.u32 	%r630, [_ZZN3cub18CUB_300001_SM_10006detail6reduce28DeviceReduceSingleTileKernelINS2_10policy_hubIjyN4cuda3__47maximumIjEEE10Policy1000EPjPiiS8_ijNS5_3std3__410__identityEEEvT0_T1_T2_T3_T4_T6_E12temp_storage+36];
	max.u32 	%r686, %r629, %r630;
	bra.uni 	$L__BB23_72;
$L__BB23_18:
	// begin inline asm
	mov.u32 %r521, %laneid;
	// end inline asm
	and.b32  	%r547, %r1, 992;
	add.s32 	%r548, %r547, 32;
	setp.gt.s32 	%p73, %r548, %r124;
	not.b32 	%r549, %r547;
	add.s32 	%r550, %r124, %r549;
	selp.b32 	%r545, %r550, 31, %p73;
	mov.b32 	%r524, 1;
	mov.b32 	%r546, -1;
	// begin inline asm
	shfl.sync.down.b32 %r522, %r644, %r524, %r545, %r546;
	// end inline asm
	setp.lt.s32 	%p74, %r521, %r545;
	max.u32 	%r551, %r644, %r522;
	selp.b32 	%r528, %r551, %r644, %p74;
	mov.b32 	%r529, 2;
	// begin inline asm
	shfl.sync.down.b32 %r527, %r528, %r529, %r545, %r546;
	// end inline asm
	add.s32 	%r552, %r521, 2;
	setp.gt.s32 	%p75, %r552, %r545;
	max.u32 	%r553, %r528, %r527;
	selp.b32 	%r533, %r528, %r553, %p75;
	mov.b32 	%r534, 4;
	// begin inline asm
	shfl.sync.down.b32 %r532, %r533, %r534, %r545, %r546;
	// end inline asm
	add.s32 	%r554, %r521, 4;
	setp.gt.s32 	%p76, %r554, %r545;
	max.u32 	%r555, %r533, %r532;
	selp.b32 	%r538, %r533, %r555, %p76;
	mov.b32 	%r539, 8;
	// begin inline asm
	shfl.sync.down.b32 %r537, %r538, %r539, %r545, %r546;
	// end inline asm
	add.s32 	%r556, %r521, 8;
	setp.gt.s32 	%p77, %r556, %r545;
	max.u32 	%r557, %r538, %r537;
	selp.b32 	%r543, %r538, %r557, %p77;
	mov.b32 	%r544, 16;
	// begin inline asm
	shfl.sync.down.b32 %r542, %r543, %r544, %r545, %r546;
	// end inline asm
	add.s32 	%r558, %r521, 16;
	setp.gt.s32 	%p78, %r558, %r545;
	max.u32 	%r559, %r543, %r542;
	selp.b32 	%r686, %r543, %r559, %p78;
	setp.ne.s32 	%p79, %r521, 0;
	@%p79 bra 	$L__BB23_20;
	shr.u32 	%r560, %r1, 3;
	and.b32  	%r561, %r560, 124;
	mov.u32 	%r562, _ZZN3cub18CUB_300001_SM_10006detail6reduce28DeviceReduceSingleTileKernelINS2_10policy_hubIjyN4cuda3__47maximumIjEEE10Policy1000EPjPiiS8_ijNS5_3std3__410__identityEEEvT0_T1_T2_T3_T4_T6_E12temp_storage;
	add.s32 	%r563, %r562, %r561;
	st.shared.u32 	[%r563+8], %r686;
$L__BB23_20:
	bar.sync 	0;
	setp.ne.s32 	%p80, %r1, 0;
	@%p80 bra 	$L__BB23_72;
	setp.gt.s32 	%p81, %r124, 32;
	ld.shared.u32 	%r564, [_ZZN3cub18CUB_300001_SM_10006detail6reduce28DeviceReduceSingleTileKernelINS2_10policy_hubIjyN4cuda3__47maximumIjEEE10Policy1000EPjPiiS8_ijNS5_3std3__410__identityEEEvT0_T1_T2_T3_T4_T6_E12temp_storage+12];
	max.u32 	%r565, %r686, %r564;
	selp.b32 	%r566, %r565, %r686, %p81;
	setp.gt.s32 	%p82, %r124, 64;
	ld.shared.u32 	%r567, [_ZZN3cub18CUB_300001_SM_10006detail6reduce28DeviceReduceSingleTileKernelINS2_10policy_hubIjyN4cuda3__47maximumIjEEE10Policy1000EPjPiiS8_ijNS5_3std3__410__identityEEEvT0_T1_T2_T3_T4_T6_E12temp_storage+16];
	max.u32 	%r568, %r566, %r567;
	selp.b32 	%r569, %r568, %r566, %p82;
	setp.gt.s32 	%p83, %r124, 96;
	ld.shared.u32 	%r570, [_ZZN3cub18CUB_300001_SM_10006detail6reduce28DeviceReduceSingleTileKernelINS2_10policy_hubIjyN4cuda3__47maximumIjEEE10Policy1000EPjPiiS8_ijNS5_3std3__410__identityEEEvT0_T1_T2_T3_T4_T6_E12temp_storage+20];
	max.u32 	%r571, %r569, %r570;
	selp.b32 	%r572, %r571, %r569, %p83;
	setp.gt.s32 	%p84, %r124, 128;
	ld.shared.u32 	%r573, [_ZZN3cub18CUB_300001_SM_10006detail6reduce28DeviceReduceSingleTileKernelINS2_10policy_hubIjyN4cuda3__47maximumIjEEE10Policy1000EPjPiiS8_ijNS5_3std3__410__identityEEEvT0_T1_T2_T3_T4_T6_E12temp_storage+24];
	max.u32 	%r574, %r572, %r573;
	selp.b32 	%r575, %r574, %r572, %p84;
	setp.gt.s32 	%p85, %r124, 160;
	ld.shared.u32 	%r576, [_ZZN3cub18CUB_300001_SM_10006detail6reduce28DeviceReduceSingleTileKernelINS2_10policy_hubIjyN4cuda3__47maximumIjEEE10Policy1000EPjPiiS8_ijNS5_3std3__410__identityEEEvT0_T1_T2_T3_T4_T6_E12temp_storage+28];
	max.u32 	%r577, %r575, %r576;
	selp.b32 	%r578, %r577, %r575, %p85;
	setp.gt.s32 	%p86, %r124, 192;
	ld.shared.u32 	%r579, [_ZZN3cub18CUB_300001_SM_10006detail6reduce28DeviceReduceSingleTileKernelINS2_10policy_hubIjyN4cuda3__47maximumIjEEE10Policy1000EPjPiiS8_ijNS5_3std3__410__identityEEEvT0_T1_T2_T3_T4_T6_E12temp_storage+32];
	max.u32 	%r580, %r578, %r579;
	selp.b32 	%r581, %r580, %r578, %p86;
	setp.gt.s32 	%p87, %r124, 224;
	ld.shared.u32 	%r582, [_ZZN3cub18CUB_300001_SM_10006detail6reduce28DeviceReduceSingleTileKernelINS2_10policy_hubIjyN4cuda3__47maximumIjEEE10Policy1000EPjPiiS8_ijNS5_3std3__410__identityEEEvT0_T1_T2_T3_T4_T6_E12temp_storage+36];
	max.u32 	%r583, %r581, %r582;
	selp.b32 	%r686, %r583, %r581, %p87;
	bra.uni 	$L__BB23_72;
$L__BB23_22:
	mov.u32 	%r27, %tid.x;
	shl.b32 	%r379, %r27, 2;
	mul.wide.u32 	%rd86, %r379, 4;
	add.s64 	%rd76, %rd16, %rd86;
	// begin inline asm
	ld.global.nc.v2.u64 {%rd74, %rd75}, [%rd76];
	// end inline asm
	mov.b64 	{%r380, %r381}, %rd75;
	mov.b64 	{%r382, %r383}, %rd74;
	add.s64 	%rd79, %rd76, 4096;
	// begin inline asm
	ld.global.nc.v2.u64 {%rd77, %rd78}, [%rd79];
	// end inline asm
	mov.b64 	{%r384, %r385}, %rd78;
	mov.b64 	{%r386, %r387}, %rd77;
	add.s64 	%rd82, %rd76, 8192;
	// begin inline asm
	ld.global.nc.v2.u64 {%rd80, %rd81}, [%rd82];
	// end inline asm
	mov.b64 	{%r388, %r389}, %rd81;
	mov.b64 	{%r390, %r391}, %rd80;
	add.s64 	%rd85, %rd76, 12288;
	// begin inline asm
	ld.global.nc.v2.u64 {%rd83, %rd84}, [%rd85];
	// end inline asm
	mov.b64 	{%r392, %r393}, %rd84;
	mov.b64 	{%r394, %r395}, %rd83;
	max.u32 	%r396, %r382, %r383;
	max.u32 	%r397, %r396, %r380;
	max.u32 	%r398, %r381, %r386;
	max.u32 	%r399, %r398, %r387;
	max.u32 	%r400, %r384, %r385;
	max.u32 	%r401, %r400, %r390;
	max.u32 	%r402, %r391, %r388;
	max.u32 	%r403, %r402, %r389;
	max.u32 	%r404, %r394, %r395;
	max.u32 	%r405, %r404, %r392;
	max.u32 	%r406, %r397, %r399;
	max.u32 	%r407, %r406, %r401;
	max.u32 	%r408, %r403, %r405;
	max.u32 	%r409, %r408, %r393;
	max.u32 	%r659, %r407, %r409;
	setp.lt.u32 	%p50, %r124, 8192;
	mov.b32 	%r648, 4096;
	@%p50 bra 	$L__BB23_26;
	add.s32 	%r29, %r124, -4096;
	mov.b32 	%r648, 4096;
$L__BB23_24:
	mul.wide.s32 	%rd99, %r648, 4;
	add.s64 	%rd89, %rd76, %rd99;
	// begin inline asm
	ld.global.nc.v2.u64 {%rd87, %rd88}, [%rd89];
	// end inline asm
	mov.b64 	{%r411, %r412}, %rd88;
	mov.b64 	{%r413, %r414}, %rd87;
	add.s64 	%rd92, %rd89, 4096;
	// begin inline asm
	ld.global.nc.v2.u64 {%rd90, %rd91}, [%rd92];
	// end inline asm
	mov.b64 	{%r415, %r416}, %rd91;
	mov.b64 	{%r417, %r418}, %rd90;
	add.s64 	%rd95, %rd89, 8192;
	// begin inline asm
	ld.global.nc.v2.u64 {%rd93, %rd94}, [%rd95];
	// end inline asm
	mov.b64 	{%r419, %r420}, %rd94;
	mov.b64 	{%r421, %r422}, %rd93;
	add.s64 	%rd98, %rd89, 12288;
	// begin inline asm
	ld.global.nc.v2.u64 {%rd96, %rd97}, [%rd98];
	// end inline asm
	mov.b64 	{%r423, %r424}, %rd97;
	mov.b64 	{%r425, %r426}, %rd96;
	max.u32 	%r427, %r659, %r413;
	max.u32 	%r428, %r427, %r414;
	max.u32 	%r429, %r411, %r412;
	max.u32 	%r430, %r429, %r417;
	max.u32 	%r431, %r418, %r415;
	max.u32 	%r432, %r431, %r416;
	max.u32 	%r433, %r421, %r422;
	max.u32 	%r434, %r433, %r419;
	max.u32 	%r435, %r420, %r425;
	max.u32 	%r436, %r435, %r426;
	max.u32 	%r437, %r423, %r424;
	max.u32 	%r438, %r428, %r430;
	max.u32 	%r439, %r438, %r432;
	max.u32 	%r440, %r434, %r436;
	max.u32 	%r441, %r440, %r437;
	max.u32 	%r659, %r439, %r441;
	sub.s32 	%r442, %r124, %r648;
	setp.lt.s32 	%p51, %r442, 4096;
	@%p51 bra 	$L__BB23_34;
	add.s32 	%r648, %r648, 4096;
	setp.le.s32 	%p52, %r648, %r29;
	@%p52 bra 	$L__BB23_24;
$L__BB23_26:
	setp.le.s32 	%p53, %r124, %r648;
	@%p53 bra 	$L__BB23_34;
	sub.s32 	%r36, %r124, %r648;
	setp.ge.s32 	%p54, %r27, %r36;
	@%p54 bra 	$L__BB23_34;
	not.b32 	%r444, %r27;
	add.s32 	%r445, %r124, %r444;
	sub.s32 	%r37, %r445, %r648;
	and.b32  	%r446, %r37, 768;
	setp.eq.s32 	%p55, %r446, 768;
	mov.u32 	%r653, %r27;
	@%p55 bra 	$L__BB23_31;
	add.s32 	%r650, %r27, %r648;
	shr.u32 	%r447, %r37, 8;
	add.s32 	%r448, %r447, 1;
	and.b32  	%r449, %r448, 3;
	neg.s32 	%r649, %r449;
	mov.u32 	%r653, %r27;
$L__BB23_30:
	.pragma "nounroll";
	mul.wide.u32 	%rd101, %r650, 4;
	add.s64 	%rd100, %rd16, %rd101;
	// begin inline asm
	ld.global.nc.u32 %r450, [%rd100];
	// end inline asm
	max.u32 	%r659, %r659, %r450;
	add.s32 	%r653, %r653, 256;
	add.s32 	%r650, %r650, 256;
	add.s32 	%r649, %r649, 1;
	setp.ne.s32 	%p56, %r649, 0;
	@%p56 bra 	$L__BB23_30;
$L__BB23_31:
	setp.lt.u32 	%p57, %r37, 768;
	@%p57 bra 	$L__BB23_34;
	cvt.u64.u32 	%rd102, %r653;
	cvt.u64.u32 	%rd103, %r648;
	add.s64 	%rd104, %rd102, %rd103;
	shl.b64 	%rd105, %rd104, 2;
	add.s64 	%rd106, %rd105, %rd16;
	add.s64 	%rd122, %rd106, 2048;
	add.s32 	%r656, %r653, %r648;
$L__BB23_33:
	mul.wide.u32 	%rd111, %r656, 4;
	add.s64 	%rd107, %rd16, %rd111;
	// begin inline asm
	ld.global.nc.u32 %r451, [%rd107];
	// end inline asm
	max.u32 	%r455, %r659, %r451;
	add.s64 	%rd108, %rd122, -1024;
	// begin inline asm
	ld.global.nc.u32 %r452, [%rd108];
	// end inline asm
	max.u32 	%r456, %r455, %r452;
	// begin inline asm
	ld.global.nc.u32 %r453, [%rd122];
	// end inline asm
	max.u32 	%r457, %r456, %r453;
	add.s64 	%rd110, %rd122, 1024;
	// begin inline asm
	ld.global.nc.u32 %r454, [%rd110];
	// end inline asm
	max.u32 	%r659, %r457, %r454;
	add.s32 	%r653, %r653, 1024;
	add.s64 	%rd122, %rd122, 4096;
	add.s32 	%r656, %r656, 1024;
	setp.lt.s32 	%p58, %r653, %r36;
	@%p58 bra 	$L__BB23_33;
$L__BB23_34:
	// begin inline asm
	mov.u32 %r458, %laneid;
	// end inline asm
	mov.b32 	%r461, 1;
	mov.b32 	%r482, 31;
	mov.b32 	%r483, -1;
	// begin inline asm
	shfl.sync.down.b32 %r459, %r659, %r461, %r482, %r483;
	// end inline asm
	setp.gt.s32 	%p59, %r458, 30;
	max.u32 	%r484, %r659, %r459;
	selp.b32 	%r465, %r659, %r484, %p59;
	mov.b32 	%r466, 2;
	// begin inline asm
	shfl.sync.down.b32 %r464, %r465, %r466, %r482, %r483;
	// end inline asm
	setp.gt.s32 	%p60, %r458, 29;
	max.u32 	%r485, %r465, %r464;
	selp.b32 	%r470, %r465, %r485, %p60;
	mov.b32 	%r471, 4;
	// begin inline asm
	shfl.sync.down.b32 %r469, %r470, %r471, %r482, %r483;
	// end inline asm
	setp.gt.s32 	%p61, %r458, 27;
	max.u32 	%r486, %r470, %r469;
	selp.b32 	%r475, %r470, %r486, %p61;
	mov.b32 	%r476, 8;
	// begin inline asm
	shfl.sync.down.b32 %r474, %r475, %r476, %r482, %r483;
	// end inline asm
	setp.gt.s32 	%p62, %r458, 23;
	max.u32 	%r487, %r475, %r474;
	selp.b32 	%r480, %r475, %r487, %p62;
	mov.b32 	%r481, 16;
	// begin inline asm
	shfl.sync.down.b32 %r479, %r480, %r481, %r482, %r483;
	// end inline asm
	setp.gt.s32 	%p63, %r458, 15;
	max.u32 	%r59, %r480, %r479;
	selp.b32 	%r686, %r480, %r59, %p63;
	setp.ne.s32 	%p64, %r458, 0;
	@%p64 bra 	$L__BB23_36;
	shr.u32 	%r488, %r27, 3;
	and.b32  	%r489, %r488, 124;
	mov.u32 	%r490, _ZZN3cub18CUB_300001_SM_10006detail6reduce28DeviceReduceSingleTileKernelINS2_10policy_hubIjyN4cuda3__47maximumIjEEE10Policy1000EPjPiiS8_ijNS5_3std3__410__identityEEEvT0_T1_T2_T3_T4_T6_E12temp_storage;
	add.s32 	%r491, %r490, %r489;
	st.shared.u32 	[%r491+8], %r59;
$L__BB23_36:
	bar.sync 	0;
	setp.ne.s32 	%p65, %r27, 0;
	@%p65 bra 	$L__BB23_72;
	ld.shared.u32 	%r492, [_ZZN3cub18CUB_300001_SM_10006detail6reduce28DeviceReduceSingleTileKernelINS2_10policy_hubIjyN4cuda3__47maximumIjEEE10Policy1000EPjPiiS8_ijNS5_3std3__410__identityEEEvT0_T1_T2_T3_T4_T6_E12temp_storage+12];
	max.u32 	%r493, %r686, %r492;
	ld.shared.u32 	%r494, [_ZZN3cub18CUB_300001_SM_10006detail6reduce28DeviceReduceSingleTileKernelINS2_10policy_hubIjyN4cuda3__47maximumIjEEE10Policy1000EPjPiiS8_ijNS5_3std3__410__identityEEEvT0_T1_T2_T3_T4_T6_E12temp_storage+16];
	max.u32 	%r495, %r493, %r494;
	ld.shared.u32 	%r496, [_ZZN3cub18CUB_300001_SM_10006detail6reduce28DeviceReduceSingleTileKernelINS2_10policy_hubIjyN4cuda3__47maximumIjEEE10Policy1000EPjPiiS8_ijNS5_3std3__410__identityEEEvT0_T1_T2_T3_T4_T6_E12temp_storage+20];
	max.u32 	%r497, %r495, %r496;
	ld.shared.u32 	%r498, [_ZZN3cub18CUB_300001_SM_10006detail6reduce28DeviceReduceSingleTileKernelINS2_10policy_hubIjyN4cuda3__47maximumIjEEE10Policy1000EPjPiiS8_ijNS5_3std3__410__identityEEEvT0_T1_T2_T3_T4_T6_E12temp_storage+24];
	max.u32 	%r499, %r497, %r498;
	ld.shared.u32 	%r500, [_ZZN3cub18CUB_300001_SM_10006detail6reduce28DeviceReduceSingleTileKernelINS2_10policy_hubIjyN4cuda3__47maximumIjEEE10Policy1000EPjPiiS8_ijNS5_3std3__410__identityEEEvT0_T1_T2_T3_T4_T6_E12temp_storage+28];
	max.u32 	%r501, %r499, %r500;
	ld.shared.u32 	%r502, [_ZZN3cub18CUB_300001_SM_10006detail6reduce28DeviceReduceSingleTileKernelINS2_10policy_hubIjyN4cuda3__47maximumIjEEE10Policy1000EPjPiiS8_ijNS5_3std3__410__identityEEEvT0_T1_T2_T3_T4_T6_E12temp_storage+32];
	max.u32 	%r503, %r501, %r502;
	ld.shared.u32 	%r504, [_ZZN3cub18CUB_300001_SM_10006detail6reduce28DeviceReduceSingleTileKernelINS2_10policy_hubIjyN4cuda3__47maximumIjEEE10Policy1000EPjPiiS8_ijNS5_3std3__410__identityEEEvT0_T1_T2_T3_T4_T6_E12temp_storage+36];
	max.u32 	%r686, %r503, %r504;
	bra.uni 	$L__BB23_72;
$L__BB23_38:
	setp.gt.s32 	%p3, %r124, 4095;
	@%p3 bra 	$L__BB23_56;
	mov.u32 	%r62, %tid.x;
	setp.ge.s32 	%p20, %r62, %r124;
	mov.b32 	%r670, 0;
	mov.u32 	%r665, %r62;
	@%p20 bra 	$L__BB23_41;
	mul.wide.u32 	%rd66, %r62, 4;
	add.s64 	%rd65, %rd16, %rd66;
	// begin inline asm
	ld.global.nc.u32 %r670, [%rd65];
	// end inline asm
	add.s32 	%r665, %r62, 256;
$L__BB23_41:
	setp.ge.s32 	%p21, %r665, %r124;
	@%p21 bra 	$L__BB23_47;
	not.b32 	%r255, %r665;
	add.s32 	%r67, %r124, %r255;
	and.b32  	%r256, %r67, 768;
	setp.eq.s32 	%p22, %r256, 768;
	@%p22 bra 	$L__BB23_45;
	mul.wide.u32 	%rd67, %r665, 4;
	add.s64 	%rd123, %rd16, %rd67;
	shr.u32 	%r257, %r67, 8;
	add.s32 	%r258, %r257, 1;
	and.b32  	%r259, %r258, 3;
	neg.s32 	%r662, %r259;
$L__BB23_44:
	.pragma "nounroll";
	// begin inline asm
	ld.global.nc.u32 %r260, [%rd123];
	// end inline asm
	max.u32 	%r670, %r670, %r260;
	add.s32 	%r665, %r665, 256;
	add.s64 	%rd123, %rd123, 1024;
	add.s32 	%r662, %r662, 1;
	setp.ne.s32 	%p23, %r662, 0;
	@%p23 bra 	$L__BB23_44;
$L__BB23_45:
	setp.lt.u32 	%p24, %r67, 768;
	@%p24 bra 	$L__BB23_47;
$L__BB23_46:
	mul.wide.s32 	%rd73, %r665, 4;
	add.s64 	%rd69, %rd16, %rd73;
	// begin inline asm
	ld.global.nc.u32 %r261, [%rd69];
	// end inline asm
	max.u32 	%r265, %r670, %r261;
	add.s64 	%rd70, %rd69, 1024;
	// begin inline asm
	ld.global.nc.u32 %r262, [%rd70];
	// end inline asm
	max.u32 	%r266, %r265, %r262;
	add.s64 	%rd71, %rd69, 2048;
	// begin inline asm
	ld.global.nc.u32 %r263, [%rd71];
	// end inline asm
	max.u32 	%r267, %r266, %r263;
	add.s64 	%rd72, %rd69, 3072;
	// begin inline asm
	ld.global.nc.u32 %r264, [%rd72];
	// end inline asm
	max.u32 	%r670, %r267, %r264;
	add.s32 	%r665, %r665, 1024;
	setp.lt.s32 	%p25, %r665, %r124;
	@%p25 bra 	$L__BB23_46;
$L__BB23_47:
	setp.lt.s32 	%p26, %r124, 256;
	@%p26 bra 	$L__BB23_52;
	// begin inline asm
	mov.u32 %r331, %laneid;
	// end inline asm
	mov.b32 	%r334, 1;
	mov.b32 	%r355, 31;
	mov.b32 	%r356, -1;
	// begin inline asm
	shfl.sync.down.b32 %r332, %r670, %r334, %r355, %r356;
	// end inline asm
	setp.gt.s32 	%p42, %r331, 30;
	max.u32 	%r357, %r670, %r332;
	selp.b32 	%r338, %r670, %r357, %p42;
	mov.b32 	%r339, 2;
	// begin inline asm
	shfl.sync.down.b32 %r337, %r338, %r339, %r355, %r356;
	// end inline asm
	setp.gt.s32 	%p43, %r331, 29;
	max.u32 	%r358, %r338, %r337;
	selp.b32 	%r343, %r338, %r358, %p43;
	mov.b32 	%r344, 4;
	// begin inline asm
	shfl.sync.down.b32 %r342, %r343, %r344, %r355, %r356;
	// end inline asm
	setp.gt.s32 	%p44, %r331, 27;
	max.u32 	%r359, %r343, %r342;
	selp.b32 	%r348, %r343, %r359, %p44;
	mov.b32 	%r349, 8;
	// begin inline asm
	shfl.sync.down.b32 %r347, %r348, %r349, %r355, %r356;
	// end inline asm
	setp.gt.s32 	%p45, %r331, 23;
	max.u32 	%r360, %r348, %r347;
	selp.b32 	%r353, %r348, %r360, %p45;
	mov.b32 	%r354, 16;
	// begin inline asm
	shfl.sync.down.b32 %r352, %r353, %r354, %r355, %r356;
	// end inline asm
	setp.gt.s32 	%p46, %r331, 15;
	max.u32 	%r83, %r353, %r352;
	selp.b32 	%r686, %r353, %r83, %p46;
	setp.ne.s32 	%p47, %r331, 0;
	@%p47 bra 	$L__BB23_50;
	shr.u32 	%r361, %r62, 3;
	and.b32  	%r362, %r361, 124;
	mov.u32 	%r363, _ZZN3cub18CUB_300001_SM_10006detail6reduce28DeviceReduceSingleTileKernelINS2_10policy_hubIjyN4cuda3__47maximumIjEEE10Policy1000EPjPiiS8_ijNS5_3std3__410__identityEEEvT0_T1_T2_T3_T4_T6_E12temp_storage;
	add.s32 	%r364, %r363, %r362;
	st.shared.u32 	[%r364+8], %r83;
$L__BB23_50:
	bar.sync 	0;
	setp.ne.s32 	%p48, %r62, 0;
	@%p48 bra 	$L__BB23_72;
	ld.shared.u32 	%r365, [_ZZN3cub18CUB_300001_SM_10006detail6reduce28DeviceReduceSingleTileKernelINS2_10policy_hubIjyN4cuda3__47maximumIjEEE10Policy1000EPjPiiS8_ijNS5_3std3__410__identityEEEvT0_T1_T2_T3_T4_T6_E12temp_storage+12];
	max.u32 	%r366, %r686, %r365;
	ld.shared.u32 	%r367, [_ZZN3cub18CUB_300001_SM_10006detail6reduce28DeviceReduceSingleTileKernelINS2_10policy_hubIjyN4cuda3__47maximumIjEEE10Policy1000EPjPiiS8_ijNS5_3std3__410__identityEEEvT0_T1_T2_T3_T4_T6_E12temp_storage+16];
	max.u32 	%r368, %r366, %r367;
	ld.shared.u32 	%r369, [_ZZN3cub18CUB_300001_SM_10006detail6reduce28DeviceReduceSingleTileKernelINS2_10policy_hubIjyN4cuda3__47maximumIjEEE10Policy1000EPjPiiS8_ijNS5_3std3__410__identityEEEvT0_T1_T2_T3_T4_T6_E12temp_storage+20];
	max.u32 	%r370, %r368, %r369;
	ld.shared.u32 	%r371, [_ZZN3cub18CUB_300001_SM_10006detail6reduce28DeviceReduceSingleTileKernelINS2_10policy_hubIjyN4cuda3__47maximumIjEEE10Policy1000EPjPiiS8_ijNS5_3std3__410__identityEEEvT0_T1_T2_T3_T4_T6_E12temp_storage+24];
	max.u32 	%r372, %r370, %r371;
	ld.shared.u32 	%r373, [_ZZN3cub18CUB_300001_SM_10006detail6reduce28DeviceReduceSingleTileKernelINS2_10policy_hubIjyN4cuda3__47maximumIjEEE10Policy1000EPjPiiS8_ijNS5_3std3__410__identityEEEvT0_T1_T2_T3_T4_T6_E12temp_storage+28];
	max.u32 	%r374, %r372, %r373;
	ld.shared.u32 	%r375, [_ZZN3cub18CUB_300001_SM_10006detail6reduce28DeviceReduceSingleTileKernelINS2_10policy_hubIjyN4cuda3__47maximumIjEEE10Policy1000EPjPiiS8_ijNS5_3std3__410__identityEEEvT0_T1_T2_T3_T4_T6_E12temp_storage+32];
	max.u32 	%r376, %r374, %r375;
	ld.shared.u32 	%r377, [_ZZN3cub18CUB_300001_SM_10006detail6reduce28DeviceReduceSingleTileKernelINS2_10policy_hubIjyN4cuda3__47maximumIjEEE10Policy1000EPjPiiS8_ijNS5_3std3__410__identityEEEvT0_T1_T2_T3_T4_T6_E12temp_storage+36];
	max.u32 	%r686, %r376, %r377;
	bra.uni 	$L__BB23_72;
$L__BB23_52:
	// begin inline asm
	mov.u32 %r268, %laneid;
	// end inline asm
	and.b32  	%r294, %r62, 992;
	add.s32 	%r295, %r294, 32;
	setp.gt.s32 	%p27, %r295, %r124;
	not.b32 	%r296, %r294;
	add.s32 	%r297, %r124, %r296;
	selp.b32 	%r292, %r297, 31, %p27;
	mov.b32 	%r271, 1;
	mov.b32 	%r293, -1;
	// begin inline asm
	shfl.sync.down.b32 %r269, %r670, %r271, %r292, %r293;
	// end inline asm
	setp.lt.s32 	%p28, %r268, %r292;
	max.u32 	%r298, %r670, %r269;
	selp.b32 	%r275, %r298, %r670, %p28;
	mov.b32 	%r276, 2;
	// begin inline asm
	shfl.sync.down.b32 %r274, %r275, %r276, %r292, %r293;
	// end inline asm
	add.s32 	%r299, %r268, 2;
	setp.gt.s32 	%p29, %r299, %r292;
	max.u32 	%r300, %r275, %r274;
	selp.b32 	%r280, %r275, %r300, %p29;
	mov.b32 	%r281, 4;
	// begin inline asm
	shfl.sync.down.b32 %r279, %r280, %r281, %r292, %r293;
	// end inline asm
	add.s32 	%r301, %r268, 4;
	setp.gt.s32 	%p30, %r301, %r292;
	max.u32 	%r302, %r280, %r279;
	selp.b32 	%r285, %r280, %r302, %p30;
	mov.b32 	%r286, 8;
	// begin inline asm
	shfl.sync.down.b32 %r284, %r285, %r286, %r292, %r293;
	// end inline asm
	add.s32 	%r303, %r268, 8;
	setp.gt.s32 	%p31, %r303, %r292;
	max.u32 	%r304, %r285, %r284;
	selp.b32 	%r290, %r285, %r304, %p31;
	mov.b32 	%r291, 16;
	// begin inline asm
	shfl.sync.down.b32 %r289, %r290, %r291, %r292, %r293;
	// end inline asm
	add.s32 	%r305, %r268, 16;
	setp.gt.s32 	%p32, %r305, %r292;
	max.u32 	%r306, %r290, %r289;
	selp.b32 	%r686, %r290, %r306, %p32;
	setp.ne.s32 	%p33, %r268, 0;
	@%p33 bra 	$L__BB23_54;
	shr.u32 	%r307, %r62, 3;
	and.b32  	%r308, %r307, 124;
	mov.u32 	%r309, _ZZN3cub18CUB_300001_SM_10006detail6reduce28DeviceReduceSingleTileKernelINS2_10policy_hubIjyN4cuda3__47maximumIjEEE10Policy1000EPjPiiS8_ijNS5_3std3__410__identityEEEvT0_T1_T2_T3_T4_T6_E12temp_storage;
	add.s32 	%r310, %r309, %r308;
	st.shared.u32 	[%r310+8], %r686;
$L__BB23_54:
	bar.sync 	0;
	setp.ne.s32 	%p34, %r62, 0;
	@%p34 bra 	$L__BB23_72;
	setp.gt.s32 	%p35, %r124, 32;
	ld.shared.u32 	%r311, [_ZZN3cub18CUB_300001_SM_10006detail6reduce28DeviceReduceSingleTileKernelINS2_10policy_hubIjyN4cuda3__47maximumIjEEE10Policy1000EPjPiiS8_ijNS5_3std3__410__identityEEEvT0_T1_T2_T3_T4_T6_E12temp_storage+12];
	max.u32 	%r312, %r686, %r311;
	selp.b32 	%r313, %r312, %r686, %p35;
	setp.gt.s32 	%p36, %r124, 64;
	ld.shared.u32 	%r314, [_ZZN3cub18CUB_300001_SM_10006detail6reduce28DeviceReduceSingleTileKernelINS2_10policy_hubIjyN4cuda3__47maximumIjEEE10Policy1000EPjPiiS8_ijNS5_3std3__410__identityEEEvT0_T1_T2_T3_T4_T6_E12temp_storage+16];
	max.u32 	%r315, %r313, %r314;
	selp.b32 	%r316, %r315, %r313, %p36;
	setp.gt.s32 	%p37, %r124, 96;
	ld.shared.u32 	%r317, [_ZZN3cub18CUB_300001_SM_10006detail6reduce28DeviceReduceSingleTileKernelINS2_10policy_hubIjyN4cuda3__47maximumIjEEE10Policy1000EPjPiiS8_ijNS5_3std3__410__identityEEEvT0_T1_T2_T3_T4_T6_E12temp_storage+20];
	max.u32 	%r318, %r316, %r317;
	selp.b32 	%r319, %r318, %r316, %p37;
	setp.gt.s32 	%p38, %r124, 128;
	ld.shared.u32 	%r320, [_ZZN3cub18CUB_300001_SM_10006detail6reduce28DeviceReduceSingleTileKernelINS2_10policy_hubIjyN4cuda3__47maximumIjEEE10Policy1000EPjPiiS8_ijNS5_3std3__410__identityEEEvT0_T1_T2_T3_T4_T6_E12temp_storage+24];
	max.u32 	%r321, %r319, %r320;
	selp.b32 	%r322, %r321, %r319, %p38;
	setp.gt.s32 	%p39, %r124, 160;
	ld.shared.u32 	%r323, [_ZZN3cub18CUB_300001_SM_10006detail6reduce28DeviceReduceSingleTileKernelINS2_10policy_hubIjyN4cuda3__47maximumIjEEE10Policy1000EPjPiiS8_ijNS5_3std3__410__identityEEEvT0_T1_T2_T3_T4_T6_E12temp_storage+28];
	max.u32 	%r324, %r322, %r323;
	selp.b32 	%r325, %r324, %r322, %p39;
	setp.gt.s32 	%p40, %r124, 192;
	ld.shared.u32 	%r326, [_ZZN3cub18CUB_300001_SM_10006detail6reduce28DeviceReduceSingleTileKernelINS2_10policy_hubIjyN4cuda3__47maximumIjEEE10Policy1000EPjPiiS8_ijNS5_3std3__410__identityEEEvT0_T1_T2_T3_T4_T6_E12temp_storage+32];
	max.u32 	%r327, %r325, %r326;
	selp.b32 	%r328, %r327, %r325, %p40;
	setp.gt.s32 	%p41, %r124, 224;
	ld.shared.u32 	%r329, [_ZZN3cub18CUB_300001_SM_10006detail6reduce28DeviceReduceSingleTileKernelINS2_10policy_hubIjyN4cuda3__47maximumIjEEE10Policy1000EPjPiiS8_ijNS5_3std3__410__identityEEEvT0_T1_T2_T3_T4_T6_E12temp_storage+36];
	max.u32 	%r330, %r328, %r329;
	selp.b32 	%r686, %r330, %r328, %p41;
	bra.uni 	$L__BB23_72;
$L__BB23_56:
	mov.u32 	%r88, %tid.x;
	mul.wide.u32 	%rd35, %r88, 4;
	add.s64 	%rd19, %rd16, %rd35;
	// begin inline asm
	ld.global.nc.u32 %r126, [%rd19];
	// end inline asm
	add.s64 	%rd20, %rd19, 1024;
	// begin inline asm
	ld.global.nc.u32 %r127, [%rd20];
	// end inline asm
	add.s64 	%rd21, %rd19, 2048;
	// begin inline asm
	ld.global.nc.u32 %r128, [%rd21];
	// end inline asm
	add.s64 	%rd22, %rd19, 3072;
	// begin inline asm
	ld.global.nc.u32 %r129, [%rd22];
	// end inline asm
	add.s64 	%rd23, %rd19, 4096;
	// begin inline asm
	ld.global.nc.u32 %r130, [%rd23];
	// end inline asm
	add.s64 	%rd24, %rd19, 5120;
	// begin inline asm
	ld.global.nc.u32 %r131, [%rd24];
	// end inline asm
	add.s64 	%rd25, %rd19, 6144;
	// begin inline asm
	ld.global.nc.u32 %r132, [%rd25];
	// end inline asm
	add.s64 	%rd26, %rd19, 7168;
	// begin inline asm
	ld.global.nc.u32 %r133, [%rd26];
	// end inline asm
	add.s64 	%rd27, %rd19, 8192;
	// begin inline asm
	ld.global.nc.u32 %r134, [%rd27];
	// end inline asm
	add.s64 	%rd28, %rd19, 9216;
	// begin inline asm
	ld.global.nc.u32 %r135, [%rd28];
	// end inline asm
	add.s64 	%rd29, %rd19, 10240;
	// begin inline asm
	ld.global.nc.u32 %r136, [%rd29];
	// end inline asm
	add.s64 	%rd30, %rd19, 11264;
	// begin inline asm
	ld.global.nc.u32 %r137, [%rd30];
	// end inline asm
	add.s64 	%rd31, %rd19, 12288;
	// begin inline asm
	ld.global.nc.u32 %r138, [%rd31];
	// end inline asm
	add.s64 	%rd32, %rd19, 13312;
	// begin inline asm
	ld.global.nc.u32 %r139, [%rd32];
	// end inline asm
	add.s64 	%rd33, %rd19, 14336;
	// begin inline asm
	ld.global.nc.u32 %r140, [%rd33];
	// end inline asm
	add.s64 	%rd34, %rd19, 15360;
	// begin inline asm
	ld.global.nc.u32 %r141, [%rd34];
	// end inline asm
	max.u32 	%r143, %r126, %r127;
	max.u32 	%r144, %r143, %r128;
	max.u32 	%r145, %r129, %r130;
	max.u32 	%r146, %r145, %r131;
	max.u32 	%r147, %r132, %r133;
	max.u32 	%r148, %r147, %r134;
	max.u32 	%r149, %r135, %r136;
	max.u32 	%r150, %r149, %r137;
	max.u32 	%r151, %r138, %r139;
	max.u32 	%r152, %r151, %r140;
	max.u32 	%r153, %r144, %r146;
	max.u32 	%r154, %r153, %r148;
	max.u32 	%r155, %r150, %r152;
	max.u32 	%r156, %r155, %r141;
	max.u32 	%r685, %r154, %r156;
	setp.lt.u32 	%p4, %r124, 8192;
	mov.b32 	%r674, 4096;
	@%p4 bra 	$L__BB23_60;
	add.s32 	%r90, %r124, -4096;
	mov.b32 	%r674, 4096;
$L__BB23_58:
	mul.wide.s32 	%rd52, %r674, 4;
	add.s64 	%rd36, %rd19, %rd52;
	// begin inline asm
	ld.global.nc.u32 %r158, [%rd36];
	// end inline asm
	add.s64 	%rd37, %rd36, 1024;
	// begin inline asm
	ld.global.nc.u32 %r159, [%rd37];
	// end inline asm
	add.s64 	%rd38, %rd36, 2048;
	// begin inline asm
	ld.global.nc.u32 %r160, [%rd38];
	// end inline asm
	add.s64 	%rd39, %rd36, 3072;
	// begin inline asm
	ld.global.nc.u32 %r161, [%rd39];
	// end inline asm
	add.s64 	%rd40, %rd36, 4096;
	// begin inline asm
	ld.global.nc.u32 %r162, [%rd40];
	// end inline asm
	add.s64 	%rd41, %rd36, 5120;
	// begin inline asm
	ld.global.nc.u32 %r163, [%rd41];
	// end inline asm
	add.s64 	%rd42, %rd36, 6144;
	// begin inline asm
	ld.global.nc.u32 %r164, [%rd42];
	// end inline asm
	add.s64 	%rd43, %rd36, 7168;
	// begin inline asm
	ld.global.nc.u32 %r165, [%rd43];
	// end inline asm
	add.s64 	%rd44, %rd36, 8192;
	// begin inline asm
	ld.global.nc.u32 %r166, [%rd44];
	// end inline asm
	add.s64 	%rd45, %rd36, 9216;
	// begin inline asm
	ld.global.nc.u32 %r167, [%rd45];
	// end inline asm
	add.s64 	%rd46, %rd36, 10240;
	// begin inline asm
	ld.global.nc.u32 %r168, [%rd46];
	// end inline asm
	add.s64 	%rd47, %rd36, 11264;
	// begin inline asm
	ld.global.nc.u32 %r169, [%rd47];
	// end inline asm
	add.s64 	%rd48, %rd36, 12288;
	// begin inline asm
	ld.global.nc.u32 %r170, [%rd48];
	// end inline asm
	add.s64 	%rd49, %rd36, 13312;
	// begin inline asm
	ld.global.nc.u32 %r171, [%rd49];
	// end inline asm
	add.s64 	%rd50, %rd36, 14336;
	// begin inline asm
	ld.global.nc.u32 %r172, [%rd50];
	// end inline asm
	add.s64 	%rd51, %rd36, 15360;
	// begin inline asm
	ld.global.nc.u32 %r173, [%rd51];
	// end inline asm
	max.u32 	%r174, %r685, %r158;
	max.u32 	%r175, %r174, %r159;
	max.u32 	%r176, %r160, %r161;
	max.u32 	%r177, %r176, %r162;
	max.u32 	%r178, %r163, %r164;
	max.u32 	%r179, %r178, %r165;
	max.u32 	%r180, %r166, %r167;
	max.u32 	%r181, %r180, %r168;
	max.u32 	%r182, %r169, %r170;
	max.u32 	%r183, %r182, %r171;
	max.u32 	%r184, %r172, %r173;
	max.u32 	%r185, %r175, %r177;
	max.u32 	%r186, %r185, %r179;
	max.u32 	%r187, %r181, %r183;
	max.u32 	%r188, %r187, %r184;
	max.u32 	%r685, %r186, %r188;
	sub.s32 	%r189, %r124, %r674;
	setp.lt.s32 	%p5, %r189, 4096;
	@%p5 bra 	$L__BB23_68;
	add.s32 	%r674, %r674, 4096;
	setp.le.s32 	%p6, %r674, %r90;
	@%p6 bra 	$L__BB23_58;
$L__BB23_60:
	setp.le.s32 	%p7, %r124, %r674;
	@%p7 bra 	$L__BB23_68;
	sub.s32 	%r97, %r124, %r674;
	setp.ge.s32 	%p8, %r88, %r97;
	@%p8 bra 	$L__BB23_68;
	not.b32 	%r191, %r88;
	add.s32 	%r192, %r124, %r191;
	sub.s32 	%r98, %r192, %r674;
	and.b32  	%r193, %r98, 768;
	setp.eq.s32 	%p9, %r193, 768;
	mov.u32 	%r679, %r88;
	@%p9 bra 	$L__BB23_65;
	add.s32 	%r676, %r88, %r674;
	shr.u32 	%r194, %r98, 8;
	add.s32 	%r195, %r194, 1;
	and.b32  	%r196, %r195, 3;
	neg.s32 	%r675, %r196;
	mov.u32 	%r679, %r88;
$L__BB23_64:
	.pragma "nounroll";
	mul.wide.u32 	%rd54, %r676, 4;
	add.s64 	%rd53, %rd16, %rd54;
	// begin inline asm
	ld.global.nc.u32 %r197, [%rd53];
	// end inline asm
	max.u32 	%r685, %r685, %r197;
	add.s32 	%r679, %r679, 256;
	add.s32 	%r676, %r676, 256;
	add.s32 	%r675, %r675, 1;
	setp.ne.s32 	%p10, %r675, 0;
	@%p10 bra 	$L__BB23_64;
$L__BB23_65:
	setp.lt.u32 	%p11, %r98, 768;
	@%p11 bra 	$L__BB23_68;
	cvt.u64.u32 	%rd55, %r679;
	cvt.u64.u32 	%rd56, %r674;
	add.s64 	%rd57, %rd55, %rd56;
	shl.b64 	%rd58, %rd57, 2;
	add.s64 	%rd59, %rd58, %rd16;
	add.s64 	%rd124, %rd59, 2048;
	add.s32 	%r682, %r679, %r674;
$L__BB23_67:
	mul.wide.u32 	%rd64, %r682, 4;
	add.s64 	%rd60, %rd16, %rd64;
	// begin inline asm
	ld.global.nc.u32 %r198, [%rd60];
	// end inline asm
	max.u32 	%r202, %r685, %r198;
	add.s64 	%rd61, %rd124, -1024;
	// begin inline asm
	ld.global.nc.u32 %r199, [%rd61];
	// end inline asm
	max.u32 	%r203, %r202, %r199;
	// begin inline asm
	ld.global.nc.u32 %r200, [%rd124];
	// end inline asm
	max.u32 	%r204, %r203, %r200;
	add.s64 	%rd63, %rd124, 1024;
	// begin inline asm
	ld.global.nc.u32 %r201, [%rd63];
	// end inline asm
	max.u32 	%r685, %r204, %r201;
	add.s32 	%r679, %r679, 1024;
	add.s64 	%rd124, %rd124, 4096;
	add.s32 	%r682, %r682, 1024;
	setp.lt.s32 	%p12, %r679, %r97;
	@%p12 bra 	$L__BB23_67;
$L__BB23_68:
	// begin inline asm
	mov.u32 %r205, %laneid;
	// end inline asm
	mov.b32 	%r208, 1;
	mov.b32 	%r229, 31;
	mov.b32 	%r230, -1;
	// begin inline asm
	shfl.sync.down.b32 %r206, %r685, %r208, %r229, %r230;
	// end inline asm
	setp.gt.s32 	%p13, %r205, 30;
	max.u32 	%r231, %r685, %r206;
	selp.b32 	%r212, %r685, %r231, %p13;
	mov.b32 	%r213, 2;
	// begin inline asm
	shfl.sync.down.b32 %r211, %r212, %r213, %r229, %r230;
	// end inline asm
	setp.gt.s32 	%p14, %r205, 29;
	max.u32 	%r232, %r212, %r211;
	selp.b32 	%r217, %r212, %r232, %p14;
	mov.b32 	%r218, 4;
	// begin inline asm
	shfl.sync.down.b32 %r216, %r217, %r218, %r229, %r230;
	// end inline asm
	setp.gt.s32 	%p15, %r205, 27;
	max.u32 	%r233, %r217, %r216;
	selp.b32 	%r222, %r217, %r233, %p15;
	mov.b32 	%r223, 8;
	// begin inline asm
	shfl.sync.down.b32 %r221, %r222, %r223, %r229, %r230;
	// end inline asm
	setp.gt.s32 	%p16, %r205, 23;
	max.u32 	%r234, %r222, %r221;
	selp.b32 	%r227, %r222, %r234, %p16;
	mov.b32 	%r228, 16;
	// begin inline asm
	shfl.sync.down.b32 %r226, %r227, %r228, %r229, %r230;
	// end inline asm
	setp.gt.s32 	%p17, %r205, 15;
	max.u32 	%r120, %r227, %r226;
	selp.b32 	%r686, %r227, %r120, %p17;
	setp.ne.s32 	%p18, %r205, 0;
	@%p18 bra 	$L__BB23_70;
	shr.u32 	%r235, %r88, 3;
	and.b32  	%r236, %r235, 124;
	mov.u32 	%r237, _ZZN3cub18CUB_300001_SM_10006detail6reduce28DeviceReduceSingleTileKernelINS2_10policy_hubIjyN4cuda3__47maximumIjEEE10Policy1000EPjPiiS8_ijNS5_3std3__410__identityEEEvT0_T1_T2_T3_T4_T6_E12temp_storage;
	add.s32 	%r238, %r237, %r236;
	st.shared.u32 	[%r238+8], %r120;
$L__BB23_70:
	bar.sync 	0;
	setp.ne.s32 	%p19, %r88, 0;
	@%p19 bra 	$L__BB23_72;
	ld.shared.u32 	%r239, [_ZZN3cub18CUB_300001_SM_10006detail6reduce28DeviceReduceSingleTileKernelINS2_10policy_hubIjyN4cuda3__47maximumIjEEE10Policy1000EPjPiiS8_ijNS5_3std3__410__identityEEEvT0_T1_T2_T3_T4_T6_E12temp_storage+12];
	max.u32 	%r240, %r686, %r239;
	ld.shared.u32 	%r241, [_ZZN3cub18CUB_300001_SM_10006detail6reduce28DeviceReduceSingleTileKernelINS2_10policy_hubIjyN4cuda3__47maximumIjEEE10Policy1000EPjPiiS8_ijNS5_3std3__410__identityEEEvT0_T1_T2_T3_T4_T6_E12temp_storage+16];
	max.u32 	%r242, %r240, %r241;
	ld.shared.u32 	%r243, [_ZZN3cub18CUB_300001_SM_10006detail6reduce28DeviceReduceSingleTileKernelINS2_10policy_hubIjyN4cuda3__47maximumIjEEE10Policy1000EPjPiiS8_ijNS5_3std3__410__identityEEEvT0_T1_T2_T3_T4_T6_E12temp_storage+20];
	max.u32 	%r244, %r242, %r243;
	ld.shared.u32 	%r245, [_ZZN3cub18CUB_300001_SM_10006detail6reduce28DeviceReduceSingleTileKernelINS2_10policy_hubIjyN4cuda3__47maximumIjEEE10Policy1000EPjPiiS8_ijNS5_3std3__410__identityEEEvT0_T1_T2_T3_T4_T6_E12temp_storage+24];
	max.u32 	%r246, %r244, %r245;
	ld.shared.u32 	%r247, [_ZZN3cub18CUB_300001_SM_10006detail6reduce28DeviceReduceSingleTileKernelINS2_10policy_hubIjyN4cuda3__47maximumIjEEE10Policy1000EPjPiiS8_ijNS5_3std3__410__identityEEEvT0_T1_T2_T3_T4_T6_E12temp_storage+28];
	max.u32 	%r248, %r246, %r247;
	ld.shared.u32 	%r249, [_ZZN3cub18CUB_300001_SM_10006detail6reduce28DeviceReduceSingleTileKernelINS2_10policy_hubIjyN4cuda3__47maximumIjEEE10Policy1000EPjPiiS8_ijNS5_3std3__410__identityEEEvT0_T1_T2_T3_T4_T6_E12temp_storage+32];
	max.u32 	%r250, %r248, %r249;
	ld.shared.u32 	%r251, [_ZZN3cub18CUB_300001_SM_10006detail6reduce28DeviceReduceSingleTileKernelINS2_10policy_hubIjyN4cuda3__47maximumIjEEE10Policy1000EPjPiiS8_ijNS5_3std3__410__identityEEEvT0_T1_T2_T3_T4_T6_E12temp_storage+36];
	max.u32 	%r686, %r250, %r251;
$L__BB23_72:
	mov.u32 	%r631, %tid.x;
	setp.ne.s32 	%p95, %r631, 0;
	@%p95 bra 	$L__BB23_74;
	max.u32 	%r632, %r125, %r686;
	st.global.u32 	[%rd1], %r632;
$L__BB23_74:
	ret;

}


// ===== COMPILED SASS (sm_100) =====

	.target	sm_100

	.elftype	@"ET_EXEC"


//--------------------- .note.nv.tkinfo           --------------------------
	.section	.note.nv.tkinfo,"",@"SHT_NOTE"
	.sectionflags	@"SHF_NOTE_NV_TKINFO"
	.tkinfo
        /*0018*/ 	.word	0x00000002
        /*0030*/ 	.string	""
        /*0030*/ 	.string	"ptxas"
        /*0030*/ 	.string	"Cuda compilation tools, release 13.0, V13.0.88"
        /*0030*/ 	.string	"Build cuda_13.0.r13.0/compiler.36424714_0"
        /*0030*/ 	.string	"-arch sm_100 -m 64 "



//--------------------- .note.nv.cuinfo           --------------------------
	.section	.note.nv.cuinfo,"",@"SHT_NOTE"
	.sectionflags	@"SHF_NOTE_NV_CUINFO"
        /*0018*/ 	.short	0x0002
        /*001a*/ 	.short	0x0064
        /*001c*/ 	.short	0x0082
	.zero		2


//--------------------- .nv.info                  --------------------------
	.section	.nv.info,"",@"SHT_CUDA_INFO"
	.align	4


	//----- nvinfo : EIATTR_REGCOUNT
	.align		4
        /*0000*/ 	.byte	0x04, 0x2f
        /*0002*/ 	.short	(.L_44 - .L_43)
	.align		4
.L_43:
        /*0004*/ 	.word	index@(_ZN3cub18CUB_300001_SM_10006detail11EmptyKernelIvEEvv)
        /*0008*/ 	.word	0x00000004


	//----- nvinfo : EIATTR_FRAME_SIZE
	.align		4
.L_44:
        /*000c*/ 	.byte	0x04, 0x11
        /*000e*/ 	.short	(.L_46 - .L_45)
	.align		4
.L_45:
        /*0010*/ 	.word	index@(_ZN3cub18CUB_300001_SM_10006detail11EmptyKernelIvEEvv)
        /*0014*/ 	.word	0x00000000


	//----- nvinfo : EIATTR_REGCOUNT
	.align		4
.L_46:
        /*0018*/ 	.byte	0x04, 0x2f
        /*001a*/ 	.short	(.L_48 - .L_47)
	.align		4
.L_47:
        /*001c*/ 	.word	index@(_ZN3cub18CUB_300001_SM_10006detail8for_each13static_kernelINS2_12policy_hub_t12policy_500_tEmNS2_12op_wrapper_tImN6thrust24THRUST_300001_SM_1000_NS6detail23allocator_traits_detail24construct1_via_allocatorINS9_18no_throw_allocatorINS9_19temporary_allocatorI4BodyNS8_8cuda_cub3tagEEEEEEENS8_7pointerISE_SG_NS8_11use_defaultESL_EEEEEEvT0_T1_)
        /*0020*/ 	.word	0x00000004


	//----- nvinfo : EIATTR_FRAME_SIZE
	.align		4
.L_48:
        /*0024*/ 	.byte	0x04, 0x11
        /*0026*/ 	.short	(.L_50 - .L_49)
	.align		4
.L_49:
        /*0028*/ 	.word	index@(_ZN3cub18CUB_300001_SM_10006detail8for_each13static_kernelINS2_12policy_hub_t12policy_500_tEmNS2_12op_wrapper_tImN6thrust24THRUST_300001_SM_1000_NS6detail23allocator_traits_detail24construct1_via_allocatorINS9_18no_throw_allocatorINS9_19temporary_allocatorI4BodyNS8_8cuda_cub3tagEEEEEEENS8_7pointerISE_SG_NS8_11use_defaultESL_EEEEEEvT0_T1_)
        /*002c*/ 	.word	0x00000000


	//----- nvinfo : EIATTR_REGCOUNT
	.align		4
.L_50:
        /*0030*/ 	.byte	0x04, 0x2f
        /*0032*/ 	.short	(.L_52 - .L_51)
	.align		4
.L_51:
        /*0034*/ 	.word	index@(_ZN3cub18CUB_300001_SM_10006detail8for_each13static_kernelINS2_12policy_hub_t12policy_500_tElN6thrust24THRUST_300001_SM_1000_NS8cuda_cub20__uninitialized_copy7functorINS7_10device_ptrI4BodyEENS7_7pointerISC_NS8_3tagENS7_11use_defaultESG_EEEEEEvT0_T1_)
        /*0038*/ 	.word	0x00000014


	//----- nvinfo : EIATTR_FRAME_SIZE
	.align		4
.L_52:
        /*003c*/ 	.byte	0x04, 0x11
        /*003e*/ 	.short	(.L_54 - .L_53)
	.align		4
.L_53:
        /*0040*/ 	.word	index@(_ZN3cub18CUB_300001_SM_10006detail8for_each13static_kernelINS2_12policy_hub_t12policy_500_tElN6thrust24THRUST_300001_SM_1000_NS8cuda_cub20__uninitialized_copy7functorINS7_10device_ptrI4BodyEENS7_7pointerISC_NS8_3tagENS7_11use_defaultESG_EEEEEEvT0_T1_)
        /*0044*/ 	.word	0x00000000


	//----- nvinfo : EIATTR_REGCOUNT
	.align		4
.L_54:
        /*0048*/ 	.byte	0x04, 0x2f
        /*004a*/ 	.short	(.L_56 - .L_55)
	.align		4
.L_55:
        /*004c*/ 	.word	index@(_ZN3cub18CUB_300001_SM_10006detail8for_each13static_kernelINS2_12policy_hub_t12policy_500_tEmNS2_12op_wrapper_tImN6thrust24THRUST_300001_SM_1000_NS6detail23allocator_traits_detail24construct1_via_allocatorINS8_16device_allocatorI4BodyEEEENS8_10device_ptrISD_EEEEEEvT0_T1_)
        /*0050*/ 	.word	0x00000004


	//----- nvinfo : EIATTR_FRAME_SIZE
	.align		4
.L_56:
        /*0054*/ 	.byte	0x04, 0x11
        /*0056*/ 	.short	(.L_58 - .L_57)
	.align		4
.L_57:
        /*0058*/ 	.word	index@(_ZN3cub18CUB_300001_SM_10006detail8for_each13static_kernelINS2_12policy_hub_t12policy_500_tEmNS2_12op_wrapper_tImN6thrust24THRUST_300001_SM_1000_NS6detail23allocator_traits_detail24construct1_via_allocatorINS8_16device_allocatorI4BodyEEEENS8_10device_ptrISD_EEEEEEvT0_T1_)
        /*005c*/ 	.word	0x00000000


	//----- nvinfo : EIATTR_REGCOUNT
	.align		4
.L_58:
        /*0060*/ 	.byte	0x04, 0x2f
        /*0062*/ 	.short	(.L_60 - .L_59)
	.align		4
.L_59:
        /*0064*/ 	.word	index@(_ZN3cub18CUB_300001_SM_10006detail8for_each13static_kernelINS2_12policy_hub_t12policy_500_tElN6thrust24THRUST_300001_SM_1000_NS8cuda_cub20__uninitialized_copy7functorINS7_7pointerI4BodyNS8_3tagENS7_11use_defaultESE_EESF_EEEEvT0_T1_)
        /*0068*/ 	.word	0x00000014


	//----- nvinfo : EIATTR_FRAME_SIZE
	.align		4
.L_60:
        /*006c*/ 	.byte	0x04, 0x11
        /*006e*/ 	.short	(.L_62 - .L_61)
	.align		4
.L_61:
        /*0070*/ 	.word	index@(_ZN3cub18CUB_300001_SM_10006detail8for_each13static_kernelINS2_12policy_hub_t12policy_500_tElN6thrust24THRUST_300001_SM_1000_NS8cuda_cub20__uninitialized_copy7functorINS7_7pointerI4BodyNS8_3tagENS7_11use_defaultESE_EESF_EEEEvT0_T1_)
        /*0074*/ 	.word	0x00000000


	//----- nvinfo : EIATTR_REGCOUNT
	.align		4
.L_62:
        /*0078*/ 	.byte	0x04, 0x2f
        /*007a*/ 	.short	(.L_64 - .L_63)
	.align		4
.L_63:
        /*007c*/ 	.word	index@(_ZN3cub18CUB_300001_SM_10006detail8for_each13static_kernelINS2_12policy_hub_t12policy_500_tEmN6thrust24THRUST_300001_SM_1000_NS8cuda_cub20__uninitialized_fill7functorINS7_10device_ptrIjEEjEEEEvT0_T1_)
        /*0080*/ 	.word	0x00000008


	//----- nvinfo : EIATTR_FRAME_SIZE
	.align		4
.L_64:
        /*0084*/ 	.byte	0x04, 0x11
        /*0086*/ 	.short	(.L_66 - .L_65)
	.align		4
.L_65:
        /*0088*/ 	.word	index@(_ZN3cub18CUB_300001_SM_10006detail8for_each13static_kernelINS2_12policy_hub_t12policy_500_tEmN6thrust24THRUST_300001_SM_1000_NS8cuda_cub20__uninitialized_fill7functorINS7_10device_ptrIjEEjEEEEvT0_T1_)
        /*008c*/ 	.word	0x00000000


	//----- nvinfo : EIATTR_REGCOUNT
	.align		4
.L_66:
        /*0090*/ 	.byte	0x04, 0x2f
        /*0092*/ 	.short	(.L_68 - .L_67)
	.align		4
.L_67:
        /*0094*/ 	.word	index@(_ZN3cub18CUB_300001_SM_10006detail8for_each13static_kernelINS2_12policy_hub_t12policy_500_tElN6thrust24THRUST_300001_SM_1000_NS8cuda_cub6__fill7functorINS7_6detail15normal_iteratorINS7_10device_ptrIjEEEEiEEEEvT0_T1_)
        /*0098*/ 	.word	0x00000008


	//----- nvinfo : EIATTR_FRAME_SIZE
	.align		4
.L_68:
        /*009c*/ 	.byte	0x04, 0x11
        /*009e*/ 	.short	(.L_70 - .L_69)
	.align		4
.L_69:
        /*00a0*/ 	.word	index@(_ZN3cub18CUB_300001_SM_10006detail8for_each13static_kernelINS2_12policy_hub_t12policy_500_tElN6thrust24THRUST_300001_SM_1000_NS8cuda_cub6__fill7functorINS7_6detail15normal_iteratorINS7_10device_ptrIjEEEEiEEEEvT0_T1_)
        /*00a4*/ 	.word	0x00000000


	//----- nvinfo : EIATTR_REGCOUNT
	.align		4
.L_70:
        /*00a8*/ 	.byte	0x04, 0x2f
        /*00aa*/ 	.short	(.L_72 - .L_71)
	.align		4
.L_71:
        /*00ac*/ 	.word	index@(_ZN3cub18CUB_300001_SM_10006detail8for_each13static_kernelINS2_12policy_hub_t12policy_500_tElNS2_12op_wrapper_tIl20mapBodyToPixelCountsN6thrust24THRUST_300001_SM_1000_NS6detail15normal_iteratorINS9_10device_ptrI4BodyEEEEEEEEvT0_T1_)
        /*00b0*/ 	.word	0x00000014


	//----- nvinfo : EIATTR_FRAME_SIZE
	.align		4
.L_72:
        /*00b4*/ 	.byte	0x04, 0x11
        /*00b6*/ 	.short	(.L_74 - .L_73)
	.align		4
.L_73:
        /*00b8*/ 	.word	index@(_ZN3cub18CUB_300001_SM_10006detail8for_each13static_kernelINS2_12policy_hub_t12policy_500_tElNS2_12op_wrapper_tIl20mapBodyToPixelCountsN6thrust24THRUST_300001_SM_1000_NS6detail15normal_iteratorINS9_10device_ptrI4BodyEEEEEEEEvT0_T1_)
        /*00bc*/ 	.word	0x00000000


	//----- nvinfo : EIATTR_REGCOUNT
	.align		4
.L_74:
        /*00c0*/ 	.byte	0x04, 0x2f
        /*00c2*/ 	.short	(.L_76 - .L_75)
	.align		4
.L_75:
        /*00c4*/ 	.word	index@(_ZN3cub18CUB_300001_SM_10006detail9transform16transform_kernelINS2_10policy_hubILb1EN4cuda3std3__45tupleIJN6thrust24THRUST_300001_SM_1000_NS10device_ptrI4BodyEEEEEE10policy1000EiNS7_10__identityEPSC_JSI_EEEvT0_iT1_T2_DpNS2_10kernel_argIT3_EE)
        /*00c8*/ 	.word	0x00000020


	//----- nvinfo : EIATTR_FRAME_SIZE
	.align		4
.L_76:
        /*00cc*/ 	.byte	0x04, 0x11
        /*00ce*/ 	.short	(.L_78 - .L_77)
	.align		4
.L_77:
        /*00d0*/ 	.word	index@(_ZN3cub18CUB_300001_SM_10006detail9transform16transform_kernelINS2_10policy_hubILb1EN4cuda3std3__45tupleIJN6thrust24THRUST_300001_SM_1000_NS10device_ptrI4BodyEEEEEE10policy1000EiNS7_10__identityEPSC_JSI_EEEvT0_iT1_T2_DpNS2_10kernel_argIT3_EE)
        /*00d4*/ 	.word	0x00000000


	//----- nvinfo : EIATTR_REGCOUNT
	.align		4
.L_78:
        /*00d8*/ 	.byte	0x04, 0x2f
        /*00da*/ 	.short	(.L_80 - .L_79)
	.align		4
.L_79:
        /*00dc*/ 	.word	index@(_ZN3cub18CUB_300001_SM_10006detail9transform16transform_kernelINS2_10policy_hubILb1EN4cuda3std3__45tupleIJN6thrust24THRUST_300001_SM_1000_NS10device_ptrI4BodyEEEEEE10policy1000ElNS7_10__identityEPSC_JSI_EEEvT0_iT1_T2_DpNS2_10kernel_argIT3_EE)
        /*00e0*/ 	.word	0x00000020


	//----- nvinfo : EIATTR_FRAME_SIZE
	.align		4
.L_80:
        /*00e4*/ 	.byte	0x04, 0x11
        /*00e6*/ 	.short	(.L_82 - .L_81)
	.align		4
.L_81:
        /*00e8*/ 	.word	index@(_ZN3cub18CUB_300001_SM_10006detail9transform16transform_kernelINS2_10policy_hubILb1EN4cuda3std3__45tupleIJN6thrust24THRUST_300001_SM_1000_NS10device_ptrI4BodyEEEEEE10policy1000ElNS7_10__identityEPSC_JSI_EEEvT0_iT1_T2_DpNS2_10kernel_argIT3_EE)
        /*00ec*/ 	.word	0x00000000


	//----- nvinfo : EIATTR_REGCOUNT
	.align		4
.L_82:
        /*00f0*/ 	.byte	0x04, 0x2f
        /*00f2*/ 	.short	(.L_84 - .L_83)
	.align		4
.L_83:
        /*00f4*/ 	.word	index@(_ZN3cub18CUB_300001_SM_10006detail9transform16transform_kernelINS2_10policy_hubILb1EN4cuda3std3__45tupleIJN6thrust24THRUST_300001_SM_1000_NS17counting_iteratorIjNSA_11use_defaultESC_SC_EEEEEE10policy1000Ei13initRandomPrgNSA_6detail15normal_iteratorINSA_10device_ptrI4BodyEEEEJSD_EEEvT0_iT1_T2_DpNS2_10kernel_argIT3_EE)
        /*00f8*/ 	.word	0x0000001e


	//----- nvinfo : EIATTR_FRAME_SIZE
	.align		4
.L_84:
        /*00fc*/ 	.byte	0x04, 0x11
        /*00fe*/ 	.short	(.L_86 - .L_85)
	.align		4
.L_85:
        /*0100*/ 	.word	index@(_ZN3cub18CUB_300001_SM_10006detail9transform16transform_kernelINS2_10policy_hubILb1EN4cuda3std3__45tupleIJN6thrust24THRUST_300001_SM_1000_NS17counting_iteratorIjNSA_11use_defaultESC_SC_EEEEEE10policy1000Ei13initRandomPrgNSA_6detail15normal_iteratorINSA_10device_ptrI4BodyEEEEJSD_EEEvT0_iT1_T2_DpNS2_10kernel_argIT3_EE)
        /*0104*/ 	.word	0x00000000


	//----- nvinfo : EIATTR_REGCOUNT
	.align		4
.L_86:
        /*0108*/ 	.byte	0x04, 0x2f
        /*010a*/ 	.short	(.L_88 - .L_87)
	.align		4
.L_87:
        /*010c*/ 	.word	index@(_ZN3cub18CUB_300001_SM_10006detail9transform16transform_kernelINS2_10policy_hubILb1EN4cuda3std3__45tupleIJN6thrust24THRUST_300001_SM_1000_NS7pointerI4BodyNSA_8cuda_cub3tagENSA_11use_defaultESF_EEEEEE10policy1000EiNS7_10__identityENSA_10device_ptrISC_EEJPSC_EEEvT0_iT1_T2_DpNS2_10kernel_argIT3_EE)
        /*0110*/ 	.word	0x00000020


	//----- nvinfo : EIATTR_FRAME_SIZE
	.align		4
.L_88:
        /*0114*/ 	.byte	0x04, 0x11
        /*0116*/ 	.short	(.L_90 - .L_89)
	.align		4
.L_89:
        /*0118*/ 	.word	index@(_ZN3cub18CUB_300001_SM_10006detail9transform16transform_kernelINS2_10policy_hubILb1EN4cuda3std3__45tupleIJN6thrust24THRUST_300001_SM_1000_NS7pointerI4BodyNSA_8cuda_cub3tagENSA_11use_defaultESF_EEEEEE10policy1000EiNS7_10__identityENSA_10device_ptrISC_EEJPSC_EEEvT0_iT1_T2_DpNS2_10kernel_argIT3_EE)
        /*011c*/ 	.word	0x00000000


	//----- nvinfo : EIATTR_REGCOUNT
	.align		4
.L_90:
        /*0120*/ 	.byte	0x04, 0x2f
        /*0122*/ 	.short	(.L_92 - .L_91)
	.align		4
.L_91:
        /*0124*/ 	.word	index@(_ZN3cub18CUB_300001_SM_10006detail9transform16transform_kernelINS2_10policy_hubILb1EN4cuda3std3__45tupleIJN6thrust24THRUST_300001_SM_1000_NS7pointerI4BodyNSA_8cuda_cub3tagENSA_11use_defaultESF_EEEEEE10policy1000ElNS7_10__identityENSA_10device_ptrISC_EEJPSC_EEEvT0_iT1_T2_DpNS2_10kernel_argIT3_EE)
        /*0128*/ 	.word	0x00000020


	//----- nvinfo : EIATTR_FRAME_SIZE
	.align		4
.L_92:
        /*012c*/ 	.byte	0x04, 0x11
        /*012e*/ 	.short	(.L_94 - .L_93)
	.align		4
.L_93:
        /*0130*/ 	.word	index@(_ZN3cub18CUB_300001_SM_10006detail9transform16transform_kernelINS2_10policy_hubILb1EN4cuda3std3__45tupleIJN6thrust24THRUST_300001_SM_1000_NS7pointerI4BodyNSA_8cuda_cub3tagENSA_11use_defaultESF_EEEEEE10policy1000ElNS7_10__identityENSA_10device_ptrISC_EEJPSC_EEEvT0_iT1_T2_DpNS2_10kernel_argIT3_EE)
        /*0134*/ 	.word	0x00000000


	//----- nvinfo : EIATTR_REGCOUNT
	.align		4
.L_94:
        /*0138*/ 	.byte	0x04, 0x2f
        /*013a*/ 	.short	(.L_96 - .L_95)
	.align		4
.L_95:
        /*013c*/ 	.word	index@(_ZN3cub18CUB_300001_SM_10006detail9transform16transform_kernelINS2_10policy_hubILb1EN4cuda3std3__45tupleIJN6thrust24THRUST_300001_SM_1000_NS7pointerI4BodyNSA_8cuda_cub3tagENSA_11use_defaultESF_EEEEEE10policy1000EiNS7_10__identityEPSC_JSL_EEEvT0_iT1_T2_DpNS2_10kernel_argIT3_EE)
        /*0140*/ 	.word	0x00000020


	//----- nvinfo : EIATTR_FRAME_SIZE
	.align		4
.L_96:
        /*0144*/ 	.byte	0x04, 0x11
        /*0146*/ 	.short	(.L_98 - .L_97)
	.align		4
.L_97:
        /*0148*/ 	.word	index@(_ZN3cub18CUB_300001_SM_10006detail9transform16transform_kernelINS2_10policy_hubILb1EN4cuda3std3__45tupleIJN6thrust24THRUST_300001_SM_1000_NS7pointerI4BodyNSA_8cuda_cub3tagENSA_11use_defaultESF_EEEEEE10policy1000EiNS7_10__identityEPSC_JSL_EEEvT0_iT1_T2_DpNS2_10kernel_argIT3_EE)
        /*014c*/ 	.word	0x00000000


	//----- nvinfo : EIATTR_REGCOUNT
	.align		4
.L_98:
        /*0150*/ 	.byte	0x04, 0x2f
        /*0152*/ 	.short	(.L_100 - .L_99)
	.align		4
.L_99:
        /*0154*/ 	.word	index@(_ZN3cub18CUB_300001_SM_10006detail9transform16transform_kernelINS2_10policy_hubILb1EN4cuda3std3__45tupleIJN6thrust24THRUST_300001_SM_1000_NS7pointerI4BodyNSA_8cuda_cub3tagENSA_11use_defaultESF_EEEEEE10policy1000ElNS7_10__identityEPSC_JSL_EEEvT0_iT1_T2_DpNS2_10kernel_argIT3_EE)
        /*0158*/ 	.word	0x00000020


	//----- nvinfo : EIATTR_FRAME_SIZE
	.align		4
.L_100:
        /*015c*/ 	.byte	0x04, 0x11
        /*015e*/ 	.short	(.L_102 - .L_101)
	.align		4
.L_101:
        /*0160*/ 	.word	index@(_ZN3cub18CUB_300001_SM_10006detail9transform16transform_kernelINS2_10policy_hubILb1EN4cuda3std3__45tupleIJN6thrust24THRUST_300001_SM_1000_NS7pointerI4BodyNSA_8cuda_cub3tagENSA_11use_defaultESF_EEEEEE10policy1000ElNS7_10__identityEPSC_JSL_EEEvT0_iT1_T2_DpNS2_10kernel_argIT3_EE)
        /*0164*/ 	.word	0x00000000


	//----- nvinfo : EIATTR_REGCOUNT
	.align		4
.L_102:
        /*0168*/ 	.byte	0x04, 0x2f
        /*016a*/ 	.short	(.L_104 - .L_103)
	.align		4
.L_103:
        /*016c*/ 	.word	index@(_ZN3cub18CUB_300001_SM_10006detail9transform16transform_kernelINS2_10policy_hubILb1EN4cuda3std3__45tupleIJPK4BodyEEEE10policy1000EiNS7_10__identityEN6thrust24THRUST_300001_SM_1000_NS10device_ptrIS9_EEJSB_EEEvT0_iT1_T2_DpNS2_10kernel_argIT3_EE)
        /*0170*/ 	.word	0x00000020


	//----- nvinfo : EIATTR_FRAME_SIZE
	.align		4
.L_104:
        /*0174*/ 	.byte	0x04, 0x11
        /*0176*/ 	.short	(.L_106 - .L_105)
	.align		4
.L_105:
        /*0178*/ 	.word	index@(_ZN3cub18CUB_300001_SM_10006detail9transform16transform_kernelINS2_10policy_hubILb1EN4cuda3std3__45tupleIJPK4BodyEEEE10policy1000EiNS7_10__identityEN6thrust24THRUST_300001_SM_1000_NS10device_ptrIS9_EEJSB_EEEvT0_iT1_T2_DpNS2_10kernel_argIT3_EE)
        /*017c*/ 	.word	0x00000000


	//----- nvinfo : EIATTR_REGCOUNT
	.align		4
.L_106:
        /*0180*/ 	.byte	0x04, 0x2f
        /*0182*/ 	.short	(.L_108 - .L_107)
	.align		4
.L_107:
        /*0184*/ 	.word	index@(_ZN3cub18CUB_300001_SM_10006detail9transform16transform_kernelINS2_10policy_hubILb1EN4cuda3std3__45tupleIJPK4BodyEEEE10policy1000ElNS7_10__identityEN6thrust24THRUST_300001_SM_1000_NS10device_ptrIS9_EEJSB_EEEvT0_iT1_T2_DpNS2_10kernel_argIT3_EE)
        /*0188*/ 	.word	0x00000020


	//----- nvinfo : EIATTR_FRAME_SIZE
	.align		4
.L_108:
        /*018c*/ 	.byte	0x04, 0x11
        /*018e*/ 	.short	(.L_110 - .L_109)
	.align		4
.L_109:
        /*0190*/ 	.word	index@(_ZN3cub18CUB_300001_SM_10006detail9transform16transform_kernelINS2_10policy_hubILb1EN4cuda3std3__45tupleIJPK4BodyEEEE10policy1000ElNS7_10__identityEN6thrust24THRUST_300001_SM_1000_NS10device_ptrIS9_EEJSB_EEEvT0_iT1_T2_DpNS2_10kernel_argIT3_EE)
        /*0194*/ 	.word	0x00000000


	//----- nvinfo : EIATTR_REGCOUNT
	.align		4
.L_110:
        /*0198*/ 	.byte	0x04, 0x2f
        /*019a*/ 	.short	(.L_112 - .L_111)
	.align		4
.L_111:
        /*019c*/ 	.word	index@(_ZN3cub18CUB_300001_SM_10006detail9transform16transform_kernelINS2_10policy_hubILb1EN4cuda3std3__45tupleIJN6thrust24THRUST_300001_SM_1000_NS17counting_iteratorIjNSA_11use_defaultESC_SC_EEEEEE10policy1000El13initRandomPrgNSA_6detail15normal_iteratorINSA_10device_ptrI4BodyEEEEJSD_EEEvT0_iT1_T2_DpNS2_10kernel_argIT3_EE)
        /*01a0*/ 	.word	0x0000001e


	//----- nvinfo : EIATTR_FRAME_SIZE
	.align		4
.L_112:
        /*01a4*/ 	.byte	0x04, 0x11
        /*01a6*/ 	.short	(.L_114 - .L_113)
	.align		4
.L_113:
        /*01a8*/ 	.word	index@(_ZN3cub18CUB_300001_SM_10006detail9transform16transform_kernelINS2_10policy_hubILb1EN4cuda3std3__45tupleIJN6thrust24THRUST_300001_SM_1000_NS17counting_iteratorIjNSA_11use_defaultESC_SC_EEEEEE10policy1000El13initRandomPrgNSA_6detail15normal_iteratorINSA_10device_ptrI4BodyEEEEJSD_EEEvT0_iT1_T2_DpNS2_10kernel_argIT3_EE)
        /*01ac*/ 	.word	0x00000000


	//----- nvinfo : EIATTR_REGCOUNT
	.align		4
.L_114:
        /*01b0*/ 	.byte	0x04, 0x2f
        /*01b2*/ 	.short	(.L_116 - .L_115)
	.align		4
.L_115:
        /*01b4*/ 	.word	index@(_ZN3cub18CUB_300001_SM_10006detail6reduce28DeviceReduceSingleTileKernelINS2_10policy_hubIjjN4cuda3__47maximumIjEEE10Policy1000EN6thrust24THRUST_300001_SM_1000_NS6detail15normal_iteratorINSC_10device_ptrIjEEEEPijS8_ijNS5_3std3__410__identityEEEvT0_T1_T2_T3_T4_T6_)
        /*01b8*/ 	.word	0x00000020


	//----- nvinfo : EIATTR_FRAME_SIZE
	.align		4
.L_116:
        /*01bc*/ 	.byte	0x04, 0x11
        /*01be*/ 	.short	(.L_118 - .L_117)
	.align		4
.L_117:
        /*01c0*/ 	.word	index@(_ZN3cub18CUB_300001_SM_10006detail6reduce28DeviceReduceSingleTileKernelINS2_10policy_hubIjjN4cuda3__47maximumIjEEE10Policy1000EN6thrust24THRUST_300001_SM_1000_NS6detail15normal_iteratorINSC_10device_ptrIjEEEEPijS8_ijNS5_3std3__410__identityEEEvT0_T1_T2_T3_T4_T6_)
        /*01c4*/ 	.word	0x00000000


	//----- nvinfo : EIATTR_REGCOUNT
	.align		4
.L_118:
        /*01c8*/ 	.byte	0x04, 0x2f
        /*01ca*/ 	.short	(.L_120 - .L_119)
	.align		4
.L_119:
        /*01cc*/ 	.word	index@(_ZN3cub18CUB_300001_SM_10006detail6reduce18DeviceReduceKernelINS2_10policy_hubIjjN4cuda3__47maximumIjEEE10Policy1000EN6thrust24THRUST_300001_SM_1000_NS6detail15normal_iteratorINSC_10device_ptrIjEEEEjS8_jNS5_3std3__410__identityEEEvT0_PT3_T1_NS0_13GridEvenShareISO_EET2_T4_)
        /*01d0*/ 	.word	0x00000020


	//----- nvinfo : EIATTR_FRAME_SIZE
	.align		4
.L_120:
        /*01d4*/ 	.byte	0x04, 0x11
        /*01d6*/ 	.short	(.L_122 - .L_121)
	.align		4
.L_121:
        /*01d8*/ 	.word	index@(_ZN3cub18CUB_300001_SM_10006detail6reduce18DeviceReduceKernelINS2_10policy_hubIjjN4cuda3__47maximumIjEEE10Policy1000EN6thrust24THRUST_300001_SM_1000_NS6detail15normal_iteratorINSC_10device_ptrIjEEEEjS8_jNS5_3std3__410__identityEEEvT0_PT3_T1_NS0_13GridEvenShareISO_EET2_T4_)
        /*01dc*/ 	.word	0x00000000


	//----- nvinfo : EIATTR_REGCOUNT
	.align		4
.L_122:
        /*01e0*/ 	.byte	0x04, 0x2f
        /*01e2*/ 	.short	(.L_124 - .L_123)
	.align		4
.L_123:
        /*01e4*/ 	.word	index@(_ZN3cub18CUB_300001_SM_10006detail6reduce28DeviceReduceSingleTileKernelINS2_10policy_hubIjjN4cuda3__47maximumIjEEE10Policy1000EPjPiiS8_ijNS5_3std3__410__identityEEEvT0_T1_T2_T3_T4_T6_)
        /*01e8*/ 	.word	0x0000001e


	//----- nvinfo : EIATTR_FRAME_SIZE
	.align		4
.L_124:
        /*01ec*/ 	.byte	0x04, 0x11
        /*01ee*/ 	.short	(.L_126 - .L_125)
	.align		4
.L_125:
        /*01f0*/ 	.word	index@(_ZN3cub18CUB_300001_SM_10006detail6reduce28DeviceReduceSingleTileKernelINS2_10policy_hubIjjN4cuda3__47maximumIjEEE10Policy1000EPjPiiS8_ijNS5_3std3__410__identityEEEvT0_T1_T2_T3_T4_T6_)
        /*01f4*/ 	.word	0x00000000


	//----- nvinfo : EIATTR_REGCOUNT
	.align		4
.L_126:
        /*01f8*/ 	.byte	0x04, 0x2f
        /*01fa*/ 	.short	(.L_128 - .L_127)
	.align		4
.L_127:
        /*01fc*/ 	.word	index@(_ZN3cub18CUB_300001_SM_10006detail6reduce28DeviceReduceSingleTileKernelINS2_10policy_hubIjyN4cuda3__47maximumIjEEE10Policy1000EN6thrust24THRUST_300001_SM_1000_NS6detail15normal_iteratorINSC_10device_ptrIjEEEEPiyS8_ijNS5_3std3__410__identityEEEvT0_T1_T2_T3_T4_T6_)
        /*0200*/ 	.word	0x00000020


	//----- nvinfo : EIATTR_FRAME_SIZE
	.align		4
.L_128:
        /*0204*/ 	.byte	0x04, 0x11
        /*0206*/ 	.short	(.L_130 - .L_129)
	.align		4
.L_129:
        /*0208*/ 	.word	index@(_ZN3cub18CUB_300001_SM_10006detail6reduce28DeviceReduceSingleTileKernelINS2_10policy_hubIjyN4cuda3__47maximumIjEEE10Policy1000EN6thrust24THRUST_300001_SM_1000_NS6detail15normal_iteratorINSC_10device_ptrIjEEEEPiyS8_ijNS5_3std3__410__identityEEEvT0_T1_T2_T3_T4_T6_)
        /*020c*/ 	.word	0x00000000


	//----- nvinfo : EIATTR_REGCOUNT
	.align		4
.L_130:
        /*0210*/ 	.byte	0x04, 0x2f
        /*0212*/ 	.short	(.L_132 - .L_131)
	.align		4
.L_131:
        /*0214*/ 	.word	index@(_ZN3cub18CUB_300001_SM_10006detail6reduce18DeviceReduceKernelINS2_10policy_hubIjyN4cuda3__47maximumIjEEE10Policy1000EN6thrust24THRUST_300001_SM_1000_NS6detail15normal_iteratorINSC_10device_ptrIjEEEEyS8_jNS5_3std3__410__identityEEEvT0_PT3_T1_NS0_13GridEvenShareISO_EET2_T4_)
        /*0218*/ 	.word	0x0000001e


	//----- nvinfo : EIATTR_FRAME_SIZE
	.align		4
.L_132:
        /*021c*/ 	.byte	0x04, 0x11
        /*021e*/ 	.short	(.L_134 - .L_133)
	.align		4
.L_133:
        /*0220*/ 	.word	index@(_ZN3cub18CUB_300001_SM_10006detail6reduce18DeviceReduceKernelINS2_10policy_hubIjyN4cuda3__47maximumIjEEE10Policy1000EN6thrust24THRUST_300001_SM_1000_NS6detail15normal_iteratorINSC_10device_ptrIjEEEEyS8_jNS5_3std3__410__identityEEEvT0_PT3_T1_NS0_13GridEvenShareISO_EET2_T4_)
        /*0224*/ 	.word	0x00000000


	//----- nvinfo : EIATTR_REGCOUNT
	.align		4
.L_134:
        /*0228*/ 	.byte	0x04, 0x2f
        /*022a*/ 	.short	(.L_136 - .L_135)
	.align		4
.L_135:
        /*022c*/ 	.word	index@(_ZN3cub18CUB_300001_SM_10006detail6reduce28DeviceReduceSingleTileKernelINS2_10policy_hubIjyN4cuda3__47maximumIjEEE10Policy1000EPjPiiS8_ijNS5_3std3__410__identityEEEvT0_T1_T2_T3_T4_T6_)
        /*0230*/ 	.word	0x0000001e


	//----- nvinfo : EIATTR_FRAME_SIZE
	.align		4
.L_136:
        /*0234*/ 	.byte	0x04, 0x11
        /*0236*/ 	.short	(.L_138 - .L_137)
	.align		4
.L_137:
        /*0238*/ 	.word	index@(_ZN3cub18CUB_300001_SM_10006detail6reduce28DeviceReduceSingleTileKernelINS2_10policy_hubIjyN4cuda3__47maximumIjEEE10Policy1000EPjPiiS8_ijNS5_3std3__410__identityEEEvT0_T1_T2_T3_T4_T6_)
        /*023c*/ 	.word	0x00000000


	//----- nvinfo : EIATTR_MIN_STACK_SIZE
	.align		4
.L_138:
        /*0240*/ 	.byte	0x04, 0x12
        /*0242*/ 	.short	(.L_140 - .L_139)
	.align		4
.L_139:
        /*0244*/ 	.word	index@(_ZN3cub18CUB_300001_SM_10006detail6reduce28DeviceReduceSingleTileKernelINS2_10policy_hubIjyN4cuda3__47maximumIjEEE10Policy1000EPjPiiS8_ijNS5_3std3__410__identityEEEvT0_T1_T2_T3_T4_T6_)
        /*0248*/ 	.word	0x00000000


	//----- nvinfo : EIATTR_MIN_STACK_SIZE
	.align		4
.L_140:
        /*024c*/ 	.byte	0x04, 0x12
        /*024e*/ 	.short	(.L_142 - .L_141)
	.align		4
.L_141:
        /*0250*/ 	.word	index@(_ZN3cub18CUB_300001_SM_10006detail6reduce18DeviceReduceKernelINS2_10policy_hubIjyN4cuda3__47maximumIjEEE10Policy1000EN6thrust24THRUST_300001_SM_1000_NS6detail15normal_iteratorINSC_10device_ptrIjEEEEyS8_jNS5_3std3__410__identityEEEvT0_PT3_T1_NS0_13GridEvenShareISO_EET2_T4_)
        /*0254*/ 	.word	0x00000000


	//----- nvinfo : EIATTR_MIN_STACK_SIZE
	.align		4
.L_142:
        /*0258*/ 	.byte	0x04, 0x12
        /*025a*/ 	.short	(.L_144 - .L_143)
	.align		4
.L_143:
        /*025c*/ 	.word	index@(_ZN3cub18CUB_300001_SM_10006detail6reduce28DeviceReduceSingleTileKernelINS2_10policy_hubIjyN4cuda3__47maximumIjEEE10Policy1000EN6thrust24THRUST_300001_SM_1000_NS6detail15normal_iteratorINSC_10device_ptrIjEEEEPiyS8_ijNS5_3std3__410__identityEEEvT0_T1_T2_T3_T4_T6_)
        /*0260*/ 	.word	0x00000000


	//----- nvinfo : EIATTR_MIN_STACK_SIZE
	.align		4
.L_144:
        /*0264*/ 	.byte	0x04, 0x12
        /*0266*/ 	.short	(.L_146 - .L_145)
	.align		4
.L_145:
        /*0268*/ 	.word	index@(_ZN3cub18CUB_300001_SM_10006detail6reduce28DeviceReduceSingleTileKernelINS2_10policy_hubIjjN4cuda3__47maximumIjEEE10Policy1000EPjPiiS8_ijNS5_3std3__410__identityEEEvT0_T1_T2_T3_T4_T6_)
        /*026c*/ 	.word	0x00000000


	//----- nvinfo : EIATTR_MIN_STACK_SIZE
	.align		4
.L_146:
        /*0270*/ 	.byte	0x04, 0x12
        /*0272*/ 	.short	(.L_148 - .L_147)
	.align		4
.L_147:
        /*0274*/ 	.word	index@(_ZN3cub18CUB_300001_SM_10006detail6reduce18DeviceReduceKernelINS2_10policy_hubIjjN4cuda3__47maximumIjEEE10Policy1000EN6thrust24THRUST_300001_SM_1000_NS6detail15normal_iteratorINSC_10device_ptrIjEEEEjS8_jNS5_3std3__410__identityEEEvT0_PT3_T1_NS0_13GridEvenShareISO_EET2_T4_)
        /*0278*/ 	.word	0x00000000


	//----- nvinfo : EIATTR_MIN_STACK_SIZE
	.align		4
.L_148:
        /*027c*/ 	.byte	0x04, 0x12
        /*027e*/ 	.short	(.L_150 - .L_149)
	.align		4
.L_149:
        /*0280*/ 	.word	index@(_ZN3cub18CUB_300001_SM_10006detail6reduce28DeviceReduceSingleTileKernelINS2_10policy_hubIjjN4cuda3__47maximumIjEEE10Policy1000EN6thrust24THRUST_300001_SM_1000_NS6detail15normal_iteratorINSC_10device_ptrIjEEEEPijS8_ijNS5_3std3__410__identityEEEvT0_T1_T2_T3_T4_T6_)
        /*0284*/ 	.word	0x00000000


	//----- nvinfo : EIATTR_MIN_STACK_SIZE
	.align		4
.L_150:
        /*0288*/ 	.byte	0x04, 0x12
        /*028a*/ 	.short	(.L_152 - .L_151)
	.align		4
.L_151:
        /*028c*/ 	.word	index@(_ZN3cub18CUB_300001_SM_10006detail9transform16transform_kernelINS2_10policy_hubILb1EN4cuda3std3__45tupleIJN6thrust24THRUST_300001_SM_1000_NS17counting_iteratorIjNSA_11use_defaultESC_SC_EEEEEE10policy1000El13initRandomPrgNSA_6detail15normal_iteratorINSA_10device_ptrI4BodyEEEEJSD_EEEvT0_iT1_T2_DpNS2_10kernel_argIT3_EE)
        /*0290*/ 	.word	0x00000000


	//----- nvinfo : EIATTR_MIN_STACK_SIZE
	.align		4
.L_152:
        /*0294*/ 	.byte	0x04, 0x12
        /*0296*/ 	.short	(.L_154 - .L_153)
	.align		4
.L_153:
        /*0298*/ 	.word	index@(_ZN3cub18CUB_300001_SM_10006detail9transform16transform_kernelINS2_10policy_hubILb1EN4cuda3std3__45tupleIJPK4BodyEEEE10policy1000ElNS7_10__identityEN6thrust24THRUST_300001_SM_1000_NS10device_ptrIS9_EEJSB_EEEvT0_iT1_T2_DpNS2_10kernel_argIT3_EE)
        /*029c*/ 	.word	0x00000000


	//----- nvinfo : EIATTR_MIN_STACK_SIZE
	.align		4
.L_154:
        /*02a0*/ 	.byte	0x04, 0x12
        /*02a2*/ 	.short	(.L_156 - .L_155)
	.align		4
.L_155:
        /*02a4*/ 	.word	index@(_ZN3cub18CUB_300001_SM_10006detail9transform16transform_kernelINS2_10policy_hubILb1EN4cuda3std3__45tupleIJPK4BodyEEEE10policy1000EiNS7_10__identityEN6thrust24THRUST_300001_SM_1000_NS10device_ptrIS9_EEJSB_EEEvT0_iT1_T2_DpNS2_10kernel_argIT3_EE)
        /*02a8*/ 	.word	0x00000000


	//----- nvinfo : EIATTR_MIN_STACK_SIZE
	.align		4
.L_156:
        /*02ac*/ 	.byte	0x04, 0x12
        /*02ae*/ 	.short	(.L_158 - .L_157)
	.align		4
.L_157:
        /*02b0*/ 	.word	index@(_ZN3cub18CUB_300001_SM_10006detail9transform16transform_kernelINS2_10policy_hubILb1EN4cuda3std3__45tupleIJN6thrust24THRUST_300001_SM_1000_NS7pointerI4BodyNSA_8cuda_cub3tagENSA_11use_defaultESF_EEEEEE10policy1000ElNS7_10__identityEPSC_JSL_EEEvT0_iT1_T2_DpNS2_10kernel_argIT3_EE)
        /*02b4*/ 	.word	0x00000000


	//----- nvinfo : EIATTR_MIN_STACK_SIZE
	.align		4
.L_158:
        /*02b8*/ 	.byte	0x04, 0x12
        /*02ba*/ 	.short	(.L_160 - .L_159)
	.align		4
.L_159:
        /*02bc*/ 	.word	index@(_ZN3cub18CUB_300001_SM_10006detail9transform16transform_kernelINS2_10policy_hubILb1EN4cuda3std3__45tupleIJN6thrust24THRUST_300001_SM_1000_NS7pointerI4BodyNSA_8cuda_cub3tagENSA_11use_defaultESF_EEEEEE10policy1000EiNS7_10__identityEPSC_JSL_EEEvT0_iT1_T2_DpNS2_10kernel_argIT3_EE)
        /*02c0*/ 	.word	0x00000000


	//----- nvinfo : EIATTR_MIN_STACK_SIZE
	.align		4
.L_160:
        /*02c4*/ 	.byte	0x04, 0x12
        /*02c6*/ 	.short	(.L_162 - .L_161)
	.align		4
.L_161:
        /*02c8*/ 	.word	index@(_ZN3cub18CUB_300001_SM_10006detail9transform16transform_kernelINS2_10policy_hubILb1EN4cuda3std3__45tupleIJN6thrust24THRUST_300001_SM_1000_NS7pointerI4BodyNSA_8cuda_cub3tagENSA_11use_defaultESF_EEEEEE10policy1000ElNS7_10__identityENSA_10device_ptrISC_EEJPSC_EEEvT0_iT1_T2_DpNS2_10kernel_argIT3_EE)
        /*02cc*/ 	.word	0x00000000


	//----- nvinfo : EIATTR_MIN_STACK_SIZE
	.align		4
.L_162:
        /*02d0*/ 	.byte	0x04, 0x12
        /*02d2*/ 	.short	(.L_164 - .L_163)
	.align		4
.L_163:
        /*02d4*/ 	.word	index@(_ZN3cub18CUB_300001_SM_10006detail9transform16transform_kernelINS2_10policy_hubILb1EN4cuda3std3__45tupleIJN6thrust24THRUST_300001_SM_1000_NS7pointerI4BodyNSA_8cuda_cub3tagENSA_11use_defaultESF_EEEEEE10policy1000EiNS7_10__identityENSA_10device_ptrISC_EEJPSC_EEEvT0_iT1_T2_DpNS2_10kernel_argIT3_EE)
        /*02d8*/ 	.word	0x00000000


	//----- nvinfo : EIATTR_MIN_STACK_SIZE
	.align		4
.L_164:
        /*02dc*/ 	.byte	0x04, 0x12
        /*02de*/ 	.short	(.L_166 - .L_165)
	.align		4
.L_165:
        /*02e0*/ 	.word	index@(_ZN3cub18CUB_300001_SM_10006detail9transform16transform_kernelINS2_10policy_hubILb1EN4cuda3std3__45tupleIJN6thrust24THRUST_300001_SM_1000_NS17counting_iteratorIjNSA_11use_defaultESC_SC_EEEEEE10policy1000Ei13initRandomPrgNSA_6detail15normal_iteratorINSA_10device_ptrI4BodyEEEEJSD_EEEvT0_iT1_T2_DpNS2_10kernel_argIT3_EE)
        /*02e4*/ 	.word	0x00000000


	//----- nvinfo : EIATTR_MIN_STACK_SIZE
	.align		4
.L_166:
        /*02e8*/ 	.byte	0x04, 0x12
        /*02ea*/ 	.short	(.L_168 - .L_167)
	.align		4
.L_167:
        /*02ec*/ 	.word	index@(_ZN3cub18CUB_300001_SM_10006detail9transform16transform_kernelINS2_10policy_hubILb1EN4cuda3std3__45tupleIJN6thrust24THRUST_300001_SM_1000_NS10device_ptrI4BodyEEEEEE10policy1000ElNS7_10__identityEPSC_JSI_EEEvT0_iT1_T2_DpNS2_10kernel_argIT3_EE)
        /*02f0*/ 	.word	0x00000000


	//----- nvinfo : EIATTR_MIN_STACK_SIZE
	.align		4
.L_168:
        /*02f4*/ 	.byte	0x04, 0x12
        /*02f6*/ 	.short	(.L_170 - .L_169)
	.align		4
.L_169:
        /*02f8*/ 	.word	index@(_ZN3cub18CUB_300001_SM_10006detail9transform16transform_kernelINS2_10policy_hubILb1EN4cuda3std3__45tupleIJN6thrust24THRUST_300001_SM_1000_NS10device_ptrI4BodyEEEEEE10policy1000EiNS7_10__identityEPSC_JSI_EEEvT0_iT1_T2_DpNS2_10kernel_argIT3_EE)
        /*02fc*/ 	.word	0x00000000


	//----- nvinfo : EIATTR_MIN_STACK_SIZE
	.align		4
.L_170:
        /*0300*/ 	.byte	0x04, 0x12
        /*0302*/ 	.short	(.L_172 - .L_171)
	.align		4
.L_171:
        /*0304*/ 	.word	index@(_ZN3cub18CUB_300001_SM_10006detail8for_each13static_kernelINS2_12policy_hub_t12policy_500_tElNS2_12op_wrapper_tIl20mapBodyToPixelCountsN6thrust24THRUST_300001_SM_1000_NS6detail15normal_iteratorINS9_10device_ptrI4BodyEEEEEEEEvT0_T1_)
        /*0308*/ 	.word	0x00000000


	//----- nvinfo : EIATTR_MIN_STACK_SIZE
	.align		4
.L_172:
        /*030c*/ 	.byte	0x04, 0x12
        /*030e*/ 	.short	(.L_174 - .L_173)
	.align		4
.L_173:
        /*0310*/ 	.word	index@(_ZN3cub18CUB_300001_SM_10006detail8for_each13static_kernelINS2_12policy_hub_t12policy_500_tElN6thrust24THRUST_300001_SM_1000_NS8cuda_cub6__fill7functorINS7_6detail15normal_iteratorINS7_10device_ptrIjEEEEiEEEEvT0_T1_)
        /*0314*/ 	.word	0x00000000


	//----- nvinfo : EIATTR_MIN_STACK_SIZE
	.align		4
.L_174:
        /*0318*/ 	.byte	0x04, 0x12
        /*031a*/ 	.short	(.L_176 - .L_175)
	.align		4
.L_175:
        /*031c*/ 	.word	index@(_ZN3cub18CUB_300001_SM_10006detail8for_each13static_kernelINS2_12policy_hub_t12policy_500_tEmN6thrust24THRUST_300001_SM_1000_NS8cuda_cub20__uninitialized_fill7functorINS7_10device_ptrIjEEjEEEEvT0_T1_)
        /*0320*/ 	.word	0x00000000


	//----- nvinfo : EIATTR_MIN_STACK_SIZE
	.align		4
.L_176:
        /*0324*/ 	.byte	0x04, 0x12
        /*0326*/ 	.short	(.L_178 - .L_177)
	.align		4
.L_177:
        /*0328*/ 	.word	index@(_ZN3cub18CUB_300001_SM_10006detail8for_each13static_kernelINS2_12policy_hub_t12policy_500_tElN6thrust24THRUST_300001_SM_1000_NS8cuda_cub20__uninitialized_copy7functorINS7_7pointerI4BodyNS8_3tagENS7_11use_defaultESE_EESF_EEEEvT0_T1_)
        /*032c*/ 	.word	0x00000000


	//----- nvinfo : EIATTR_MIN_STACK_SIZE
	.align		4
.L_178:
        /*0330*/ 	.byte	0x04, 0x12
        /*0332*/ 	.short	(.L_180 - .L_179)
	.align		4
.L_179:
        /*0334*/ 	.word	index@(_ZN3cub18CUB_300001_SM_10006detail8for_each13static_kernelINS2_12policy_hub_t12policy_500_tEmNS2_12op_wrapper_tImN6thrust24THRUST_300001_SM_1000_NS6detail23allocator_traits_detail24construct1_via_allocatorINS8_16device_allocatorI4BodyEEEENS8_10device_ptrISD_EEEEEEvT0_T1_)
        /*0338*/ 	.word	0x00000000


	//----- nvinfo : EIATTR_MIN_STACK_SIZE
	.align		4
.L_180:
        /*033c*/ 	.byte	0x04, 0x12
        /*033e*/ 	.short	(.L_182 - .L_181)
	.align		4
.L_181:
        /*0340*/ 	.word	index@(_ZN3cub18CUB_300001_SM_10006detail8for_each13static_kernelINS2_12policy_hub_t12policy_500_tElN6thrust24THRUST_300001_SM_1000_NS8cuda_cub20__uninitialized_copy7functorINS7_10device_ptrI4BodyEENS7_7pointerISC_NS8_3tagENS7_11use_defaultESG_EEEEEEvT0_T1_)
        /*0344*/ 	.word	0x00000000


	//----- nvinfo : EIATTR_MIN_STACK_SIZE
	.align		4
.L_182:
        /*0348*/ 	.byte	0x04, 0x12
        /*034a*/ 	.short	(.L_184 - .L_183)
	.align		4
.L_183:
        /*034c*/ 	.word	index@(_ZN3cub18CUB_300001_SM_10006detail8for_each13static_kernelINS2_12policy_hub_t12policy_500_tEmNS2_12op_wrapper_tImN6thrust24THRUST_300001_SM_1000_NS6detail23allocator_traits_detail24construct1_via_allocatorINS9_18no_throw_allocatorINS9_19temporary_allocatorI4BodyNS8_8cuda_cub3tagEEEEEEENS8_7pointerISE_SG_NS8_11use_defaultESL_EEEEEEvT0_T1_)
        /*0350*/ 	.word	0x00000000


	//----- nvinfo : EIATTR_MIN_STACK_SIZE
	.align		4
.L_184:
        /*0354*/ 	.byte	0x04, 0x12
        /*0356*/ 	.short	(.L_186 - .L_185)
	.align		4
.L_185:
        /*0358*/ 	.word	index@(_ZN3cub18CUB_300001_SM_10006detail11EmptyKernelIvEEvv)
        /*035c*/ 	.word	0x00000000
.L_186:


//--------------------- .nv.compat                --------------------------
	.section	.nv.compat,"",@"SHT_CUDA_COMPAT_INFO"
	.align	4
        /*0000*/ 	.byte	0x02, 0x09, 0x00, 0x00, 0x02, 0x02, 0x01, 0x00, 0x02, 0x05, 0x05, 0x00, 0x03, 0x07, 0x01, 0x01
        /*0010*/ 	.byte	0x02, 0x03, 0x00, 0x00, 0x02, 0x06, 0x01, 0x00, 0x04, 0x0b, 0x08, 0x00, 0x01, 0x00, 0x00, 0x00
        /*0020*/ 	.byte	0x00, 0x00, 0x00, 0x00


//--------------------- .nv.info._ZN3cub18CUB_300001_SM_10006detail6reduce28DeviceReduceSingleTileKernelINS2_10policy_hubIjyN4cuda3__47maximumIjEEE10Policy1000EPjPiiS8_ijNS5_3std3__410__identityEEEvT0_T1_T2_T3_T4_T6_ --------------------------
	.section	.nv.info._ZN3cub18CUB_300001_SM_10006detail6reduce28DeviceReduceSingleTileKernelINS2_10policy_hubIjyN4cuda3__47maximumIjEEE10Policy1000EPjPiiS8_ijNS5_3std3__410__identityEEEvT0_T1_T2_T3_T4_T6_,"",@"SHT_CUDA_INFO"
	.sectionflags	@""
	.align	4


	//----- nvinfo : EIATTR_CUDA_API_VERSION
	.align		4
        /*0000*/ 	.byte	0x04, 0x37
        /*0002*/ 	.short	(.L_188 - .L_187)
.L_187:
        /*0004*/ 	.word	0x00000082


	//----- nvinfo : EIATTR_KPARAM_INFO
	.align		4
.L_188:
        /*0008*/ 	.byte	0x04, 0x17
        /*000a*/ 	.short	(.L_190 - .L_189)
.L_189:
        /*000c*/ 	.word	0x00000000
        /*0010*/ 	.short	0x0005
        /*0012*/ 	.short	0x001c
        /*0014*/ 	.byte	0x00, 0xf0, 0x05, 0x00


	//----- nvinfo : EIATTR_KPARAM_INFO
	.align		4
.L_190:
        /*0018*/ 	.byte	0x04, 0x17
        /*001a*/ 	.short	(.L_192 - .L_191)
.L_191:
        /*001c*/ 	.word	0x00000000
        /*0020*/ 	.short	0x0004
        /*0022*/ 	.short	0x0018
        /*0024*/ 	.byte	0x00, 0xf0, 0x11, 0x00


	//----- nvinfo : EIATTR_KPARAM_INFO
	.align		4
.L_192:
        /*0028*/ 	.byte	0x04, 0x17
        /*002a*/ 	.short	(.L_194 - .L_193)
.L_193:
        /*002c*/ 	.word	0x00000000
        /*0030*/ 	.short	0x0003
        /*0032*/ 	.short	0x0014
        /*0034*/ 	.byte	0x00, 0xf0, 0x05, 0x00


	//----- nvinfo : EIATTR_KPARAM_INFO
	.align		4
.L_194:
        /*0038*/ 	.byte	0x04, 0x17
        /*003a*/ 	.short	(.L_196 - .L_195)
.L_195:
        /*003c*/ 	.word	0x00000000
        /*0040*/ 	.short	0x0002
        /*0042*/ 	.short	0x0010
        /*0044*/ 	.byte	0x00, 0xf0, 0x11, 0x00


	//----- nvinfo : EIATTR_KPARAM_INFO
	.align		4
.L_196:
        /*0048*/ 	.byte	0x04, 0x17
        /*004a*/ 	.short	(.L_198 - .L_197)
.L_197:
        /*004c*/ 	.word	0x00000000
        /*0050*/ 	.short	0x0001
        /*0052*/ 	.short	0x0008
        /*0054*/ 	.byte	0x00, 0xf5, 0x21, 0x00


	//----- nvinfo : EIATTR_KPARAM_INFO
	.align		4
.L_198:
        /*0058*/ 	.byte	0x04, 0x17
        /*005a*/ 	.short	(.L_200 - .L_199)
.L_199:
        /*005c*/ 	.word	0x00000000
        /*0060*/ 	.short	0x0000
        /*0062*/ 	.short	0x0000
        /*0064*/ 	.byte	0x00, 0xf5, 0x21, 0x00


	//----- nvinfo : EIATTR_SPARSE_MMA_MASK
	.align		4
.L_200:
        /*0068*/ 	.byte	0x03, 0x50
        /*006a*/ 	.short	0x0000


	//----- nvinfo : EIATTR_MAXREG_COUNT
	.align		4
        /*006c*/ 	.byte	0x03, 0x1b
        /*006e*/ 	.short	0x00ff


	//----- nvinfo : EIATTR_NUM_BARRIERS
	.align		4
        /*0070*/ 	.byte	0x02, 0x4c
        /*0072*/ 	.byte	0x01
	.zero		1


	//----- nvinfo : EIATTR_MERCURY_ISA_VERSION
	.align		4
        /*0074*/ 	.byte	0x03, 0x5f
        /*0076*/ 	.short	0x0101


	//----- nvinfo : EIATTR_COOP_GROUP_MASK_REGIDS
	.align		4
        /*0078*/ 	.byte	0x04, 0x29
        /*007a*/ 	.short	(.L_202 - .L_201)


	//   ....[0]....
.L_201:
        /*007c*/ 	.word	0xffffffff


	//   ....[1]....
        /*0080*/ 	.word	0xffffffff


	//   ....[2]....
        /*0084*/ 	.word	0xffffffff


	//   ....[3]....
        /*0088*/ 	.word	0xffffffff


	//   ....[4]....
        /*008c*/ 	.word	0xffffffff


	//   ....[5]....
        /*0090*/ 	.word	0xffffffff


	//   ....[6]....
        /*0094*/ 	.word	0xffffffff


	//   ....[7]....
        /*0098*/ 	.word	0xffffffff


	//   ....[8]....
        /*009c*/ 	.word	0xffffffff


	//   ....[9]....
        /*00a0*/ 	.word	0xffffffff


	//   ....[10]....
        /*00a4*/ 	.word	0xffffffff


	//   ....[11]....
        /*00a8*/ 	.word	0xffffffff


	//   ....[12]....
        /*00ac*/ 	.word	0xffffffff


	//   ....[13]....
        /*00b0*/ 	.word	0xffffffff


	//   ....[14]....
        /*00b4*/ 	.word	0xffffffff


	//   ....[15]....
        /*00b8*/ 	.word	0xffffffff


	//   ....[16]....
        /*00bc*/ 	.word	0xffffffff


	//   ....[17]....
        /*00c0*/ 	.word	0xffffffff


	//   ....[18]....
        /*00c4*/ 	.word	0xffffffff


	//   ....[19]....
        /*00c8*/ 	.word	0xffffffff


	//   ....[20]....
        /*00cc*/ 	.word	0xffffffff


	//   ....[21]....
        /*00d0*/ 	.word	0xffffffff


	//   ....[22]....
        /*00d4*/ 	.word	0xffffffff


	//   ....[23]....
        /*00d8*/ 	.word	0xffffffff


	//   ....[24]....
        /*00dc*/ 	.word	0xffffffff


	//   ....[25]....
        /*00e0*/ 	.word	0xffffffff


	//   ....[26]....
        /*00e4*/ 	.word	0xffffffff


	//   ....[27]....
        /*00e8*/ 	.word	0xffffffff


	//   ....[28]....
        /*00ec*/ 	.word	0xffffffff


	//   ....[29]....
        /*00f0*/ 	.word	0xffffffff


	//----- nvinfo : EIATTR_COOP_GROUP_INSTR_OFFSETS
	.align		4
.L_202:
        /*00f4*/ 	.byte	0x04, 0x28
        /*00f6*/ 	.short	(.L_204 - .L_203)


	//   ....[0]....
.L_203:
        /*00f8*/ 	.word	0x000008a0


	//   ....[1]....
        /*00fc*/ 	.word	0x00000900


	//   ....[2]....
        /*0100*/ 	.word	0x00000970


	//   ....[3]....
        /*0104*/ 	.word	0x000009c0


	//   ....[4]....
        /*0108*/ 	.word	0x000009f0


	//   ....[5]....
        /*010c*/ 	.word	0x00000b80


	//   ....[6]....
        /*0110*/ 	.word	0x00000c10


	//   ....[7]....
        /*0114*/ 	.word	0x00000c60


	//   ....[8]....
        /*0118*/ 	.word	0x00000ca0


	//   ....[9]....
        /*011c*/ 	.word	0x00000ce0


	//   ....[10]....
        /*0120*/ 	.word	0x00001940


	//   ....[11]....
        /*0124*/ 	.word	0x000019c0


	//   ....[12]....
        /*0128*/ 	.word	0x00001a10


	//   ....[13]....
        /*012c*/ 	.word	0x00001a50


	//   ....[14]....
        /*0130*/ 	.word	0x00001a80


	//   ....[15]....
        /*0134*/ 	.word	0x00002330


	//   ....[16]....
        /*0138*/ 	.word	0x00002390


	//   ....[17]....
        /*013c*/ 	.word	0x00002400


	//   ....[18]....
        /*0140*/ 	.word	0x00002450


	//   ....[19]....
        /*0144*/ 	.word	0x00002480


	//   ....[20]....
        /*0148*/ 	.word	0x00002610


	//   ....[21]....
        /*014c*/ 	.word	0x00002690


	//   ....[22]....
        /*0150*/ 	.word	0x000026d0


	//   ....[23]....
        /*0154*/ 	.word	0x00002720


	//   ....[24]....
        /*0158*/ 	.word	0x00002770


	//   ....[25]....
        /*015c*/ 	.word	0x00003550


	//   ....[26]....
        /*0160*/ 	.word	0x000035d0


	//   ....[27]....
        /*0164*/ 	.word	0x00003620


	//   ....[28]....
        /*0168*/ 	.word	0x00003660


	//   ....[29]....
        /*016c*/ 	.word	0x00003690


	//----- nvinfo : EIATTR_VRC_CTA_INIT_COUNT
	.align		4
.L_204:
        /*0170*/ 	.byte	0x02, 0x4a
	.zero		1
	.zero		1


	//----- nvinfo : EIATTR_EXIT_INSTR_OFFSETS
	.align		4
        /*0174*/ 	.byte	0x04, 0x1c
        /*0176*/ 	.short	(.L_206 - .L_205)


	//   ....[0]....
.L_205:
        /*0178*/ 	.word	0x00000080


	//   ....[1]....
        /*017c*/ 	.word	0x000000c0


	//   ....[2]....
        /*0180*/ 	.word	0x000037b0


	//   ....[3]....
        /*0184*/ 	.word	0x00003800


	//----- nvinfo : EIATTR_MAX_THREADS
	.align		4
.L_206:
        /*0188*/ 	.byte	0x04, 0x05
        /*018a*/ 	.short	(.L_208 - .L_207)
.L_207:
        /*018c*/ 	.word	0x00000100
        /*0190*/ 	.word	0x00000001
        /*0194*/ 	.word	0x00000001


	//----- nvinfo : EIATTR_CRS_STACK_SIZE
	.align		4
.L_208:
        /*0198*/ 	.byte	0x04, 0x1e
        /*019a*/ 	.short	(.L_210 - .L_209)
.L_209:
        /*019c*/ 	.word	0x00000000


	//----- nvinfo : EIATTR_CBANK_PARAM_SIZE
	.align		4
.L_210:
        /*01a0*/ 	.byte	0x03, 0x19
        /*01a2*/ 	.short	0x001d


	//----- nvinfo : EIATTR_PARAM_CBANK
	.align		4
        /*01a4*/ 	.byte	0x04, 0x0a
        /*01a6*/ 	.short	(.L_212 - .L_211)
	.align		4
.L_211:
        /*01a8*/ 	.word	index@(.nv.constant0._ZN3cub18CUB_300001_SM_10006detail6reduce28DeviceReduceSingleTileKernelINS2_10policy_hubIjyN4cuda3__47maximumIjEEE10Policy1000EPjPiiS8_ijNS5_3std3__410__identityEEEvT0_T1_T2_T3_T4_T6_)
        /*01ac*/ 	.short	0x0380
        /*01ae*/ 	.short	0x001d


	//----- nvinfo : EIATTR_SW_WAR
	.align		4
.L_212:
        /*01b0*/ 	.byte	0x04, 0x36
        /*01b2*/ 	.short	(.L_214 - .L_213)
.L_213:
        /*01b4*/ 	.word	0x00000008
.L_214:


//--------------------- .nv.info._ZN3cub18CUB_300001_SM_10006detail6reduce18DeviceReduceKernelINS2_10policy_hubIjyN4cuda3__47maximumIjEEE10Policy1000EN6thrust24THRUST_300001_SM_1000_NS6detail15normal_iteratorINSC_10device_ptrIjEEEEyS8_jNS5_3std3__410__identityEEEvT0_PT3_T1_NS0_13GridEvenShareISO_EET2_T4_ --------------------------
	.section	.nv.info._ZN3cub18CUB_300001_SM_10006detail6reduce18DeviceReduceKernelINS2_10policy_hubIjyN4cuda3__47maximumIjEEE10Policy1000EN6thrust24THRUST_300001_SM_1000_NS6detail15normal_iteratorINSC_10device_ptrIjEEEEyS8_jNS5_3std3__410__identityEEEvT0_PT3_T1_NS0_13GridEvenShareISO_EET2_T4_,"",@"SHT_CUDA_INFO"
	.sectionflags	@""
	.align	4


	//----- nvinfo : EIATTR_CUDA_API_VERSION
	.align		4
        /*0000*/ 	.byte	0x04, 0x37
        /*0002*/ 	.short	(.L_216 - .L_215)
.L_215:
        /*0004*/ 	.word	0x00000082


	//----- nvinfo : EIATTR_KPARAM_INFO
	.align		4
.L_216:
        /*0008*/ 	.byte	0x04, 0x17
        /*000a*/ 	.short	(.L_218 - .L_217)
.L_217:
        /*000c*/ 	.word	0x00000000
        /*0010*/ 	.short	0x0005
        /*0012*/ 	.short	0x0061
        /*0014*/ 	.byte	0x00, 0xf0, 0x05, 0x00


	//----- nvinfo : EIATTR_KPARAM_INFO
	.align		4
.L_218:
        /*0018*/ 	.byte	0x04, 0x17
        /*001a*/ 	.short	(.L_220 - .L_219)
.L_219:
        /*001c*/ 	.word	0x00000000
        /*0020*/ 	.short	0x0004
        /*0022*/ 	.short	0x0060
        /*0024*/ 	.byte	0x00, 0xf0, 0x05, 0x00


	//----- nvinfo : EIATTR_KPARAM_INFO
	.align		4
.L_220:
        /*0028*/ 	.byte	0x04, 0x17
        /*002a*/ 	.short	(.L_222 - .L_221)
.L_221:
        /*002c*/ 	.word	0x00000000
        /*0030*/ 	.short	0x0003
        /*0032*/ 	.short	0x0018
        /*0034*/ 	.byte	0x00, 0xf0, 0x21, 0x01


	//----- nvinfo : EIATTR_KPARAM_INFO
	.align		4
.L_222:
        /*0038*/ 	.byte	0x04, 0x17
        /*003a*/ 	.short	(.L_224 - .L_223)
.L_223:
        /*003c*/ 	.word	0x00000000
        /*0040*/ 	.short	0x0002
        /*0042*/ 	.short	0x0010
        /*0044*/ 	.byte	0x00, 0xf0, 0x21, 0x00


	//----- nvinfo : EIATTR_KPARAM_INFO
	.align		4
.L_224:
        /*0048*/ 	.byte	0x04, 0x17
        /*004a*/ 	.short	(.L_226 - .L_225)
.L_225:
        /*004c*/ 	.word	0x00000000
        /*0050*/ 	.short	0x0001
        /*0052*/ 	.short	0x0008
        /*0054*/ 	.byte	0x00, 0xf5, 0x21, 0x00


	//----- nvinfo : EIATTR_KPARAM_INFO
	.align		4
.L_226:
        /*0058*/ 	.byte	0x04, 0x17
        /*005a*/ 	.short	(.L_228 - .L_227)
.L_227:
        /*005c*/ 	.word	0x00000000
        /*0060*/ 	.short	0x0000
        /*0062*/ 	.short	0x0000
        /*0064*/ 	.byte	0x00, 0xf0, 0x21, 0x00


	//----- nvinfo : EIATTR_SPARSE_MMA_MASK
	.align		4
.L_228:
        /*0068*/ 	.byte	0x03, 0x50
        /*006a*/ 	.short	0x0000


	//----- nvinfo : EIATTR_MAXREG_COUNT
	.align		4
        /*006c*/ 	.byte	0x03, 0x1b
        /*006e*/ 	.short	0x00ff


	//----- nvinfo : EIATTR_NUM_BARRIERS
	.align		4
        /*0070*/ 	.byte	0x02, 0x4c
        /*0072*/ 	.byte	0x01
	.zero		1


	//----- nvinfo : EIATTR_MERCURY_ISA_VERSION
	.align		4
        /*0074*/ 	.byte	0x03, 0x5f
        /*0076*/ 	.short	0x0101


	//----- nvinfo : EIATTR_COOP_GROUP_MASK_REGIDS
	.align		4
        /*0078*/ 	.byte	0x04, 0x29
        /*007a*/ 	.short	(.L_230 - .L_229)


	//   ....[0]....
.L_229:
        /*007c*/ 	.word	0xffffffff


	//   ....[1]....
        /*0080*/ 	.word	0xffffffff


	//   ....[2]....
        /*0084*/ 	.word	0xffffffff


	//   ....[3]....
        /*0088*/ 	.word	0xffffffff


	//   ....[4]....
        /*008c*/ 	.word	0xffffffff


	//   ....[5]....
        /*0090*/ 	.word	0xffffffff


	//   ....[6]....
        /*0094*/ 	.word	0xffffffff


	//   ....[7]....
        /*0098*/ 	.word	0xffffffff


	//   ....[8]....
        /*009c*/ 	.word	0xffffffff


	//   ....[9]....
        /*00a0*/ 	.word	0xffffffff


	//   ....[10]....
        /*00a4*/ 	.word	0xffffffff


	//   ....[11]....
        /*00a8*/ 	.word	0xffffffff


	//   ....[12]....
        /*00ac*/ 	.word	0xffffffff


	//   ....[13]....
        /*00b0*/ 	.word	0xffffffff


	//   ....[14]....
        /*00b4*/ 	.word	0xffffffff


	//----- nvinfo : EIATTR_COOP_GROUP_INSTR_OFFSETS
	.align		4
.L_230:
        /*00b8*/ 	.byte	0x04, 0x28
        /*00ba*/ 	.short	(.L_232 - .L_231)


	//   ....[0]....
.L_231:
        /*00bc*/ 	.word	0x000008f0


	//   ....[1]....
        /*00c0*/ 	.word	0x00000950


	//   ....[2]....
        /*00c4*/ 	.word	0x000009c0


	//   ....[3]....
        /*00c8*/ 	.word	0x00000a10


	//   ....[4]....
        /*00cc*/ 	.word	0x00000a40


	//   ....[5]....
        /*00d0*/ 	.word	0x00000bd0


	//   ....[6]....
        /*00d4*/ 	.word	0x00000c60


	//   ....[7]....
        /*00d8*/ 	.word	0x00000cb0


	//   ....[8]....
        /*00dc*/ 	.word	0x00000cf0


	//   ....[9]....
        /*00e0*/ 	.word	0x00000d30


	//   ....[10]....
        /*00e4*/ 	.word	0x00001d60


	//   ....[11]....
        /*00e8*/ 	.word	0x00001de0


	//   ....[12]....
        /*00ec*/ 	.word	0x00001e30


	//   ....[13]....
        /*00f0*/ 	.word	0x00001e70


	//   ....[14]....
        /*00f4*/ 	.word	0x00001ea0


	//----- nvinfo : EIATTR_VRC_CTA_INIT_COUNT
	.align		4
.L_232:
        /*00f8*/ 	.byte	0x02, 0x4a
	.zero		1
	.zero		1


	//----- nvinfo : EIATTR_EXIT_INSTR_OFFSETS
	.align		4
        /*00fc*/ 	.byte	0x04, 0x1c
        /*00fe*/ 	.short	(.L_234 - .L_233)


	//   ....[0]....
.L_233:
        /*0100*/ 	.word	0x00001fc0


	//   ....[1]....
        /*0104*/ 	.word	0x00002020


	//----- nvinfo : EIATTR_MAX_THREADS
	.align		4
.L_234:
        /*0108*/ 	.byte	0x04, 0x05
        /*010a*/ 	.short	(.L_236 - .L_235)
.L_235:
        /*010c*/ 	.word	0x00000100
        /*0110*/ 	.word	0x00000001
        /*0114*/ 	.word	0x00000001


	//----- nvinfo : EIATTR_CRS_STACK_SIZE
	.align		4
.L_236:
        /*0118*/ 	.byte	0x04, 0x1e
        /*011a*/ 	.short	(.L_238 - .L_237)
.L_237:
        /*011c*/ 	.word	0x00000000


	//----- nvinfo : EIATTR_CBANK_PARAM_SIZE
	.align		4
.L_238:
        /*0120*/ 	.byte	0x03, 0x19
        /*0122*/ 	.short	0x0062


	//----- nvinfo : EIATTR_PARAM_CBANK
	.align		4
        /*0124*/ 	.byte	0x04, 0x0a
        /*0126*/ 	.short	(.L_240 - .L_239)
	.align		4
.L_239:
        /*0128*/ 	.word	index@(.nv.constant0._ZN3cub18CUB_300001_SM_10006detail6reduce18DeviceReduceKernelINS2_10policy_hubIjyN4cuda3__47maximumIjEEE10Policy1000EN6thrust24THRUST_300001_SM_1000_NS6detail15normal_iteratorINSC_10device_ptrIjEEEEyS8_jNS5_3std3__410__identityEEEvT0_PT3_T1_NS0_13GridEvenShareISO_EET2_T4_)
        /*012c*/ 	.short	0x0380
        /*012e*/ 	.short	0x0062


	//----- nvinfo : EIATTR_SW_WAR
	.align		4
.L_240:
        /*0130*/ 	.byte	0x04, 0x36
        /*0132*/ 	.short	(.L_242 - .L_241)
.L_241:
        /*0134*/ 	.word	0x00000008
.L_242:


//--------------------- .nv.info._ZN3cub18CUB_300001_SM_10006detail6reduce28DeviceReduceSingleTileKernelINS2_10policy_hubIjyN4cuda3__47maximumIjEEE10Policy1000EN6thrust24THRUST_300001_SM_1000_NS6detail15normal_iteratorINSC_10device_ptrIjEEEEPiyS8_ijNS5_3std3__410__identityEEEvT0_T1_T2_T3_T4_T6_ --------------------------
	.section	.nv.info._ZN3cub18CUB_300001_SM_10006detail6reduce28DeviceReduceSingleTileKernelINS2_10policy_hubIjyN4cuda3__47maximumIjEEE10Policy1000EN6thrust24THRUST_300001_SM_1000_NS6detail15normal_iteratorINSC_10device_ptrIjEEEEPiyS8_ijNS5_3std3__410__identityEEEvT0_T1_T2_T3_T4_T6_,"",@"SHT_CUDA_INFO"
	.sectionflags	@""
	.align	4


	//----- nvinfo : EIATTR_CUDA_API_VERSION
	.align		4
        /*0000*/ 	.byte	0x04, 0x37
        /*0002*/ 	.short	(.L_244 - .L_243)
.L_243:
        /*0004*/ 	.word	0x00000082


	//----- nvinfo : EIATTR_KPARAM_INFO
	.align		4
.L_244:
        /*0008*/ 	.byte	0x04, 0x17
        /*000a*/ 	.short	(.L_246 - .L_245)
.L_245:
        /*000c*/ 	.word	0x00000000
        /*0010*/ 	.short	0x0005
        /*0012*/ 	.short	0x0020
        /*0014*/ 	.byte	0x00, 0xf0, 0x05, 0x00


	//----- nvinfo : EIATTR_KPARAM_INFO
	.align		4
.L_246:
        /*0018*/ 	.byte	0x04, 0x17
        /*001a*/ 	.short	(.L_248 - .L_247)
.L_247:
        /*001c*/ 	.word	0x00000000
        /*0020*/ 	.short	0x0004
        /*0022*/ 	.short	0x001c
        /*0024*/ 	.byte	0x00, 0xf0, 0x11, 0x00


	//----- nvinfo : EIATTR_KPARAM_INFO
	.align		4
.L_248:
        /*0028*/ 	.byte	0x04, 0x17
        /*002a*/ 	.short	(.L_250 - .L_249)
.L_249:
        /*002c*/ 	.word	0x00000000
        /*0030*/ 	.short	0x0003
        /*0032*/ 	.short	0x0018
        /*0034*/ 	.byte	0x00, 0xf0, 0x05, 0x00


	//----- nvinfo : EIATTR_KPARAM_INFO
	.align		4
.L_250:
        /*0038*/ 	.byte	0x04, 0x17
        /*003a*/ 	.short	(.L_252 - .L_251)
.L_251:
        /*003c*/ 	.word	0x00000000
        /*0040*/ 	.short	0x0002
        /*0042*/ 	.short	0x0010
        /*0044*/ 	.byte	0x00, 0xf0, 0x21, 0x00


	//----- nvinfo : EIATTR_KPARAM_INFO
	.align		4
.L_252:
        /*0048*/ 	.byte	0x04, 0x17
        /*004a*/ 	.short	(.L_254 - .L_253)
.L_253:
        /*004c*/ 	.word	0x00000000
        /*0050*/ 	.short	0x0001
        /*0052*/ 	.short	0x0008
        /*0054*/ 	.byte	0x00, 0xf5, 0x21, 0x00


	//----- nvinfo : EIATTR_KPARAM_INFO
	.align		4
.L_254:
        /*0058*/ 	.byte	0x04, 0x17
        /*005a*/ 	.short	(.L_256 - .L_255)
.L_255:
        /*005c*/ 	.word	0x00000000
        /*0060*/ 	.short	0x0000
        /*0062*/ 	.short	0x0000
        /*0064*/ 	.byte	0x00, 0xf0, 0x21, 0x00


	//----- nvinfo : EIATTR_SPARSE_MMA_MASK
	.align		4
.L_256:
        /*0068*/ 	.byte	0x03, 0x50
        /*006a*/ 	.short	0x0000


	//----- nvinfo : EIATTR_MAXREG_COUNT
	.align		4
        /*006c*/ 	.byte	0x03, 0x1b
        /*006e*/ 	.short	0x00ff


	//----- nvinfo : EIATTR_NUM_BARRIERS
	.align		4
        /*0070*/ 	.byte	0x02, 0x4c
        /*0072*/ 	.byte	0x01
	.zero		1


	//----- nvinfo : EIATTR_MERCURY_ISA_VERSION
	.align		4
        /*0074*/ 	.byte	0x03, 0x5f
        /*0076*/ 	.short	0x0101


	//----- nvinfo : EIATTR_COOP_GROUP_MASK_REGIDS
	.align		4
        /*0078*/ 	.byte	0x04, 0x29
        /*007a*/ 	.short	(.L_258 - .L_257)


	//   ....[0]....
.L_257:
        /*007c*/ 	.word	0xffffffff


	//   ....[1]....
        /*0080*/ 	.word	0xffffffff


	//   ....[2]....
        /*0084*/ 	.word	0xffffffff


	//   ....[3]....
        /*0088*/ 	.word	0xffffffff


	//   ....[4]....
        /*008c*/ 	.word	0xffffffff


	//   ....[5]....
        /*0090*/ 	.word	0xffffffff


	//   ....[6]....
        /*0094*/ 	.word	0xffffffff


	//   ....[7]....
        /*0098*/ 	.word	0xffffffff


	//   ....[8]....
        /*009c*/ 	.word	0xffffffff


	//   ....[9]....
        /*00a0*/ 	.word	0xffffffff


	//   ....[10]....
        /*00a4*/ 	.word	0xffffffff


	//   ....[11]....
        /*00a8*/ 	.word	0xffffffff


	//   ....[12]....
        /*00ac*/ 	.word	0xffffffff


	//   ....[13]....
        /*00b0*/ 	.word	0xffffffff


	//   ....[14]....
        /*00b4*/ 	.word	0xffffffff


	//----- nvinfo : EIATTR_COOP_GROUP_INSTR_OFFSETS
	.align		4
.L_258:
        /*00b8*/ 	.byte	0x04, 0x28
        /*00ba*/ 	.short	(.L_260 - .L_259)


	//   ....[0]....
.L_259:
        /*00bc*/ 	.word	0x00000860


	//   ....[1]....
        /*00c0*/ 	.word	0x000008c0


	//   ....[2]....
        /*00c4*/ 	.word	0x00000930


	//   ....[3]....
        /*00c8*/ 	.word	0x00000980


	//   ....[4]....
        /*00cc*/ 	.word	0x000009b0


	//   ....[5]....
        /*00d0*/ 	.word	0x00000b40


	//   ....[6]....
        /*00d4*/ 	.word	0x00000bd0


	//   ....[7]....
        /*00d8*/ 	.word	0x00000c20


	//   ....[8]....
        /*00dc*/ 	.word	0x00000c60


	//   ....[9]....
        /*00e0*/ 	.word	0x00000ca0


	//   ....[10]....
        /*00e4*/ 	.word	0x00001b00


	//   ....[11]....
        /*00e8*/ 	.word	0x00001b80


	//   ....[12]....
        /*00ec*/ 	.word	0x00001bd0


	//   ....[13]....
        /*00f0*/ 	.word	0x00001c10


	//   ....[14]....
        /*00f4*/ 	.word	0x00001c40


	//----- nvinfo : EIATTR_VRC_CTA_INIT_COUNT
	.align		4
.L_260:
        /*00f8*/ 	.byte	0x02, 0x4a
	.zero		1
	.zero		1


	//----- nvinfo : EIATTR_EXIT_INSTR_OFFSETS
	.align		4
        /*00fc*/ 	.byte	0x04, 0x1c
        /*00fe*/ 	.short	(.L_262 - .L_261)


	//   ....[0]....
.L_261:
        /*0100*/ 	.word	0x000000a0


	//   ....[1]....
        /*0104*/ 	.word	0x000000e0


	//   ....[2]....
        /*0108*/ 	.word	0x00001d50


	//   ....[3]....
        /*010c*/ 	.word	0x00001da0


	//----- nvinfo : EIATTR_MAX_THREADS
	.align		4
.L_262:
        /*0110*/ 	.byte	0x04, 0x05
        /*0112*/ 	.short	(.L_264 - .L_263)
.L_263:
        /*0114*/ 	.word	0x00000100
        /*0118*/ 	.word	0x00000001
        /*011c*/ 	.word	0x00000001


	//----- nvinfo : EIATTR_CRS_STACK_SIZE
	.align		4
.L_264:
        /*0120*/ 	.byte	0x04, 0x1e
        /*0122*/ 	.short	(.L_266 - .L_265)
.L_265:
        /*0124*/ 	.word	0x00000000


	//----- nvinfo : EIATTR_CBANK_PARAM_SIZE
	.align		4
.L_266:
        /*0128*/ 	.byte	0x03, 0x19
        /*012a*/ 	.short	0x0021


	//----- nvinfo : EIATTR_PARAM_CBANK
	.align		4
        /*012c*/ 	.byte	0x04, 0x0a
        /*012e*/ 	.short	(.L_268 - .L_267)
	.align		4
.L_267:
        /*0130*/ 	.word	index@(.nv.constant0._ZN3cub18CUB_300001_SM_10006detail6reduce28DeviceReduceSingleTileKernelINS2_10policy_hubIjyN4cuda3__47maximumIjEEE10Policy1000EN6thrust24THRUST_300001_SM_1000_NS6detail15normal_iteratorINSC_10device_ptrIjEEEEPiyS8_ijNS5_3std3__410__identityEEEvT0_T1_T2_T3_T4_T6_)
        /*0134*/ 	.short	0x0380
        /*0136*/ 	.short	0x0021


	//----- nvinfo : EIATTR_SW_WAR
	.align		4
.L_268:
        /*0138*/ 	.byte	0x04, 0x36
        /*013a*/ 	.short	(.L_270 - .L_269)
.L_269:
        /*013c*/ 	.word	0x00000008
.L_270:


//--------------------- .nv.info._ZN3cub18CUB_300001_SM_10006detail6reduce28DeviceReduceSingleTileKernelINS2_10policy_hubIjjN4cuda3__47maximumIjEEE10Policy1000EPjPiiS8_ijNS5_3std3__410__identityEEEvT0_T1_T2_T3_T4_T6_ --------------------------
	.section	.nv.info._ZN3cub18CUB_300001_SM_10006detail6reduce28DeviceReduceSingleTileKernelINS2_10policy_hubIjjN4cuda3__47maximumIjEEE10Policy1000EPjPiiS8_ijNS5_3std3__410__identityEEEvT0_T1_T2_T3_T4_T6_,"",@"SHT_CUDA_INFO"
	.sectionflags	@""
	.align	4


	//----- nvinfo : EIATTR_CUDA_API_VERSION
	.align		4
        /*0000*/ 	.byte	0x04, 0x37
        /*0002*/ 	.short	(.L_272 - .L_271)
.L_271:
        /*0004*/ 	.word	0x00000082


	//----- nvinfo : EIATTR_KPARAM_INFO
	.align		4
.L_272:
        /*0008*/ 	.byte	0x04, 0x17
        /*000a*/ 	.short	(.L_274 - .L_273)
.L_273:
        /*000c*/ 	.word	0x00000000
        /*0010*/ 	.short	0x0005
        /*0012*/ 	.short	0x001c
        /*0014*/ 	.byte	0x00, 0xf0, 0x05, 0x00


	//----- nvinfo : EIATTR_KPARAM_INFO
	.align		4
.L_274:
        /*0018*/ 	.byte	0x04, 0x17
        /*001a*/ 	.short	(.L_276 - .L_275)
.L_275:
        /*001c*/ 	.word	0x00000000
        /*0020*/ 	.short	0x0004
        /*0022*/ 	.short	0x0018
        /*0024*/ 	.byte	0x00, 0xf0, 0x11, 0x00


	//----- nvinfo : EIATTR_KPARAM_INFO
	.align		4
.L_276:
        /*0028*/ 	.byte	0x04, 0x17
        /*002a*/ 	.short	(.L_278 - .L_277)
.L_277:
        /*002c*/ 	.word	0x00000000
        /*0030*/ 	.short	0x0003
        /*0032*/ 	.short	0x0014
        /*0034*/ 	.byte	0x00, 0xf0, 0x05, 0x00


	//----- nvinfo : EIATTR_KPARAM_INFO
	.align		4
.L_278:
        /*0038*/ 	.byte	0x04, 0x17
        /*003a*/ 	.short	(.L_280 - .L_279)
.L_279:
        /*003c*/ 	.word	0x00000000
        /*0040*/ 	.short	0x0002
        /*0042*/ 	.short	0x0010
        /*0044*/ 	.byte	0x00, 0xf0, 0x11, 0x00


	//----- nvinfo : EIATTR_KPARAM_INFO
	.align		4
.L_280:
        /*0048*/ 	.byte	0x04, 0x17
        /*004a*/ 	.short	(.L_282 - .L_281)
.L_281:
        /*004c*/ 	.word	0x00000000
        /*0050*/ 	.short	0x0001
        /*0052*/ 	.short	0x0008
        /*0054*/ 	.byte	0x00, 0xf5, 0x21, 0x00


	//----- nvinfo : EIATTR_KPARAM_INFO
	.align		4
.L_282:
        /*0058*/ 	.byte	0x04, 0x17
        /*005a*/ 	.short	(.L_284 - .L_283)
.L_283:
        /*005c*/ 	.word	0x00000000
        /*0060*/ 	.short	0x0000
        /*0062*/ 	.short	0x0000
        /*0064*/ 	.byte	0x00, 0xf5, 0x21, 0x00


	//----- nvinfo : EIATTR_SPARSE_MMA_MASK
	.align		4
.L_284:
        /*0068*/ 	.byte	0x03, 0x50
        /*006a*/ 	.short	0x0000


	//----- nvinfo : EIATTR_MAXREG_COUNT
	.align		4
        /*006c*/ 	.byte	0x03, 0x1b
        /*006e*/ 	.short	0x00ff


	//----- nvinfo : EIATTR_NUM_BARRIERS
	.align		4
        /*0070*/ 	.byte	0x02, 0x4c
        /*0072*/ 	.byte	0x01
	.zero		1


	//----- nvinfo : EIATTR_MERCURY_ISA_VERSION
	.align		4
        /*0074*/ 	.byte	0x03, 0x5f
        /*0076*/ 	.short	0x0101


	//----- nvinfo : EIATTR_COOP_GROUP_MASK_REGIDS
	.align		4
        /*0078*/ 	.byte	0x04, 0x29
        /*007a*/ 	.short	(.L_286 - .L_285)


	//   ....[0]....
.L_285:
        /*007c*/ 	.word	0xffffffff


	//   ....[1]....
        /*0080*/ 	.word	0xffffffff


	//   ....[2]....
        /*0084*/ 	.word	0xffffffff


	//   ....[3]....
        /*0088*/ 	.word	0xffffffff


	//   ....[4]....
        /*008c*/ 	.word	0xffffffff


	//   ....[5]....
        /*0090*/ 	.word	0xffffffff


	//   ....[6]....
        /*0094*/ 	.word	0xffffffff


	//   ....[7]....
        /*0098*/ 	.word	0xffffffff


	//   ....[8]....
        /*009c*/ 	.word	0xffffffff


	//   ....[9]....
        /*00a0*/ 	.word	0xffffffff


	//   ....[10]....
        /*00a4*/ 	.word	0xffffffff


	//   ....[11]....
        /*00a8*/ 	.word	0xffffffff


	//   ....[12]....
        /*00ac*/ 	.word	0xffffffff


	//   ....[13]....
        /*00b0*/ 	.word	0xffffffff


	//   ....[14]....
        /*00b4*/ 	.word	0xffffffff


	//   ....[15]....
        /*00b8*/ 	.word	0xffffffff


	//   ....[16]....
        /*00bc*/ 	.word	0xffffffff


	//   ....[17]....
        /*00c0*/ 	.word	0xffffffff


	//   ....[18]....
        /*00c4*/ 	.word	0xffffffff


	//   ....[19]....
        /*00c8*/ 	.word	0xffffffff


	//   ....[20]....
        /*00cc*/ 	.word	0xffffffff


	//   ....[21]....
        /*00d0*/ 	.word	0xffffffff


	//   ....[22]....
        /*00d4*/ 	.word	0xffffffff


	//   ....[23]....
        /*00d8*/ 	.word	0xffffffff


	//   ....[24]....
        /*00dc*/ 	.word	0xffffffff


	//   ....[25]....
        /*00e0*/ 	.word	0xffffffff


	//   ....[26]....
        /*00e4*/ 	.word	0xffffffff


	//   ....[27]....
        /*00e8*/ 	.word	0xffffffff


	//   ....[28]....
        /*00ec*/ 	.word	0xffffffff


	//   ....[29]....
        /*00f0*/ 	.word	0xffffffff


	//----- nvinfo : EIATTR_COOP_GROUP_INSTR_OFFSETS
	.align		4
.L_286:
        /*00f4*/ 	.byte	0x04, 0x28
        /*00f6*/ 	.short	(.L_288 - .L_287)


	//   ....[0]....
.L_287:
        /*00f8*/ 	.word	0x000008a0


	//   ....[1]....
        /*00fc*/ 	.word	0x00000900


	//   ....[2]....
        /*0100*/ 	.word	0x00000970


	//   ....[3]....
        /*0104*/ 	.word	0x000009c0


	//   ....[4]....
        /*0108*/ 	.word	0x000009f0


	//   ....[5]....
        /*010c*/ 	.word	0x00000b80


	//   ....[6]....
        /*0110*/ 	.word	0x00000c10


	//   ....[7]....
        /*0114*/ 	.word	0x00000c60


	//   ....[8]....
        /*0118*/ 	.word	0x00000ca0


	//   ....[9]....
        /*011c*/ 	.word	0x00000ce0


	//   ....[10]....
        /*0120*/ 	.word	0x00001940


	//   ....[11]....
        /*0124*/ 	.word	0x000019c0


	//   ....[12]....
        /*0128*/ 	.word	0x00001a10


	//   ....[13]....
        /*012c*/ 	.word	0x00001a50


	//   ....[14]....
        /*0130*/ 	.word	0x00001a80


	//   ....[15]....
        /*0134*/ 	.word	0x00002330


	//   ....[16]....
        /*0138*/ 	.word	0x00002390


	//   ....[17]....
        /*013c*/ 	.word	0x00002400


	//   ....[18]....
        /*0140*/ 	.word	0x00002450


	//   ....[19]....
        /*0144*/ 	.word	0x00002480


	//   ....[20]....
        /*0148*/ 	.word	0x00002610


	//   ....[21]....
        /*014c*/ 	.word	0x00002690


	//   ....[22]....
        /*0150*/ 	.word	0x000026d0


	//   ....[23]....
        /*0154*/ 	.word	0x00002720


	//   ....[24]....
        /*0158*/ 	.word	0x00002770


	//   ....[25]....
        /*015c*/ 	.word	0x00003550


	//   ....[26]....
        /*0160*/ 	.word	0x000035d0


	//   ....[27]....
        /*0164*/ 	.word	0x00003620


	//   ....[28]....
        /*0168*/ 	.word	0x00003660


	//   ....[29]....
        /*016c*/ 	.word	0x00003690


	//----- nvinfo : EIATTR_VRC_CTA_INIT_COUNT
	.align		4
.L_288:
        /*0170*/ 	.byte	0x02, 0x4a
	.zero		1
	.zero		1


	//----- nvinfo : EIATTR_EXIT_INSTR_OFFSETS
	.align		4
        /*0174*/ 	.byte	0x04, 0x1c
        /*0176*/ 	.short	(.L_290 - .L_289)


	//   ....[0]....
.L_289:
        /*0178*/ 	.word	0x00000080


	//   ....[1]....
        /*017c*/ 	.word	0x000000c0


	//   ....[2]....
        /*0180*/ 	.word	0x000037b0


	//   ....[3]....
        /*0184*/ 	.word	0x00003800


	//----- nvinfo : EIATTR_MAX_THREADS
	.align		4
.L_290:
        /*0188*/ 	.byte	0x04, 0x05
        /*018a*/ 	.short	(.L_292 - .L_291)
.L_291:
        /*018c*/ 	.word	0x00000100
        /*0190*/ 	.word	0x00000001
        /*0194*/ 	.word	0x00000001


	//----- nvinfo : EIATTR_CRS_STACK_SIZE
	.align		4
.L_292:
        /*0198*/ 	.byte	0x04, 0x1e
        /*019a*/ 	.short	(.L_294 - .L_293)
.L_293:
        /*019c*/ 	.word	0x00000000


	//----- nvinfo : EIATTR_CBANK_PARAM_SIZE
	.align		4
.L_294:
        /*01a0*/ 	.byte	0x03, 0x19
        /*01a2*/ 	.short	0x001d


	//----- nvinfo : EIATTR_PARAM_CBANK
	.align		4
        /*01a4*/ 	.byte	0x04, 0x0a
        /*01a6*/ 	.short	(.L_296 - .L_295)
	.align		4
.L_295:
        /*01a8*/ 	.word	index@(.nv.constant0._ZN3cub18CUB_300001_SM_10006detail6reduce28DeviceReduceSingleTileKernelINS2_10policy_hubIjjN4cuda3__47maximumIjEEE10Policy1000EPjPiiS8_ijNS5_3std3__410__identityEEEvT0_T1_T2_T3_T4_T6_)
        /*01ac*/ 	.short	0x0380
        /*01ae*/ 	.short	0x001d


	//----- nvinfo : EIATTR_SW_WAR
	.align		4
.L_296:
        /*01b0*/ 	.byte	0x04, 0x36
        /*01b2*/ 	.short	(.L_298 - .L_297)
.L_297:
        /*01b4*/ 	.word	0x00000008
.L_298:


//--------------------- .nv.info._ZN3cub18CUB_300001_SM_10006detail6reduce18DeviceReduceKernelINS2_10policy_hubIjjN4cuda3__47maximumIjEEE10Policy1000EN6thrust24THRUST_300001_SM_1000_NS6detail15normal_iteratorINSC_10device_ptrIjEEEEjS8_jNS5_3std3__410__identityEEEvT0_PT3_T1_NS0_13GridEvenShareISO_EET2_T4_ --------------------------
	.section	.nv.info._ZN3cub18CUB_300001_SM_10006detail6reduce18DeviceReduceKernelINS2_10policy_hubIjjN4cuda3__47maximumIjEEE10Policy1000EN6thrust24THRUST_300001_SM_1000_NS6detail15normal_iteratorINSC_10device_ptrIjEEEEjS8_jNS5_3std3__410__identityEEEvT0_PT3_T1_NS0_13GridEvenShareISO_EET2_T4_,"",@"SHT_CUDA_INFO"
	.sectionflags	@""
	.align	4


	//----- nvinfo : EIATTR_CUDA_API_VERSION
	.align		4
        /*0000*/ 	.byte	0x04, 0x37
        /*0002*/ 	.short	(.L_300 - .L_299)
.L_299:
        /*0004*/ 	.word	0x00000082


	//----- nvinfo : EIATTR_KPARAM_INFO
	.align		4
.L_300:
        /*0008*/ 	.byte	0x04, 0x17
        /*000a*/ 	.short	(.L_302 - .L_301)
.L_301:
        /*000c*/ 	.word	0x00000000
        /*0010*/ 	.short	0x0005
        /*0012*/ 	.short	0x003d
        /*0014*/ 	.byte	0x00, 0xf0, 0x05, 0x00


	//----- nvinfo : EIATTR_KPARAM_INFO
	.align		4
.L_302:
        /*0018*/ 	.byte	0x04, 0x17
        /*001a*/ 	.short	(.L_304 - .L_303)
.L_303:
        /*001c*/ 	.word	0x00000000
        /*0020*/ 	.short	0x0004
        /*0022*/ 	.short	0x003c
        /*0024*/ 	.byte	0x00, 0xf0, 0x05, 0x00


	//----- nvinfo : EIATTR_KPARAM_INFO
	.align		4
.L_304:
        /*0028*/ 	.byte	0x04, 0x17
        /*002a*/ 	.short	(.L_306 - .L_305)
.L_305:
        /*002c*/ 	.word	0x00000000
        /*0030*/ 	.short	0x0003
        /*0032*/ 	.short	0x0014
        /*0034*/ 	.byte	0x00, 0xf0, 0xa1, 0x00


	//----- nvinfo : EIATTR_KPARAM_INFO
	.align		4
.L_306:
        /*0038*/ 	.byte	0x04, 0x17
        /*003a*/ 	.short	(.L_308 - .L_307)
.L_307:
        /*003c*/ 	.word	0x00000000
        /*0040*/ 	.short	0x0002
        /*0042*/ 	.short	0x0010
        /*0044*/ 	.byte	0x00, 0xf0, 0x11, 0x00


	//----- nvinfo : EIATTR_KPARAM_INFO
	.align		4
.L_308:
        /*0048*/ 	.byte	0x04, 0x17
        /*004a*/ 	.short	(.L_310 - .L_309)
.L_309:
        /*004c*/ 	.word	0x00000000
        /*0050*/ 	.short	0x0001
        /*0052*/ 	.short	0x0008
        /*0054*/ 	.byte	0x00, 0xf5, 0x21, 0x00


	//----- nvinfo : EIATTR_KPARAM_INFO
	.align		4
.L_310:
        /*0058*/ 	.byte	0x04, 0x17
        /*005a*/ 	.short	(.L_312 - .L_311)
.L_311:
        /*005c*/ 	.word	0x00000000
        /*0060*/ 	.short	0x0000
        /*0062*/ 	.short	0x0000
        /*0064*/ 	.byte	0x00, 0xf0, 0x21, 0x00


	//----- nvinfo : EIATTR_SPARSE_MMA_MASK
	.align		4
.L_312:
        /*0068*/ 	.byte	0x03, 0x50
        /*006a*/ 	.short	0x0000


	//----- nvinfo : EIATTR_MAXREG_COUNT
	.align		4
        /*006c*/ 	.byte	0x03, 0x1b
        /*006e*/ 	.short	0x00ff


	//----- nvinfo : EIATTR_NUM_BARRIERS
	.align		4
        /*0070*/ 	.byte	0x02, 0x4c
        /*0072*/ 	.byte	0x01
	.zero		1


	//----- nvinfo : EIATTR_MERCURY_ISA_VERSION
	.align		4
        /*0074*/ 	.byte	0x03, 0x5f
        /*0076*/ 	.short	0x0101


	//----- nvinfo : EIATTR_COOP_GROUP_MASK_REGIDS
	.align		4
        /*0078*/ 	.byte	0x04, 0x29
        /*007a*/ 	.short	(.L_314 - .L_313)


	//   ....[0]....
.L_313:
        /*007c*/ 	.word	0xffffffff


	//   ....[1]....
        /*0080*/ 	.word	0xffffffff


	//   ....[2]....
        /*0084*/ 	.word	0xffffffff


	//   ....[3]....
        /*0088*/ 	.word	0xffffffff


	//   ....[4]....
        /*008c*/ 	.word	0xffffffff


	//   ....[5]....
        /*0090*/ 	.word	0xffffffff


	//   ....[6]....
        /*0094*/ 	.word	0xffffffff


	//   ....[7]....
        /*0098*/ 	.word	0xffffffff


	//   ....[8]....
        /*009c*/ 	.word	0xffffffff


	//   ....[9]....
        /*00a0*/ 	.word	0xffffffff


	//   ....[10]....
        /*00a4*/ 	.word	0xffffffff


	//   ....[11]....
        /*00a8*/ 	.word	0xffffffff


	//   ....[12]....
        /*00ac*/ 	.word	0xffffffff


	//   ....[13]....
        /*00b0*/ 	.word	0xffffffff


	//   ....[14]....
        /*00b4*/ 	.word	0xffffffff


	//----- nvinfo : EIATTR_COOP_GROUP_INSTR_OFFSETS
	.align		4
.L_314:
        /*00b8*/ 	.byte	0x04, 0x28
        /*00ba*/ 	.short	(.L_316 - .L_315)


	//   ....[0]....
.L_315:
        /*00bc*/ 	.word	0x00000b10


	//   ....[1]....
        /*00c0*/ 	.word	0x00000b70


	//   ....[2]....
        /*00c4*/ 	.word	0x00000be0


	//   ....[3]....
        /*00c8*/ 	.word	0x00000c30


	//   ....[4]....
        /*00cc*/ 	.word	0x00000c60


	//   ....[5]....
        /*00d0*/ 	.word	0x00000df0


	//   ....[6]....
        /*00d4*/ 	.word	0x00000e80


	//   ....[7]....
        /*00d8*/ 	.word	0x00000ed0


	//   ....[8]....
        /*00dc*/ 	.word	0x00000f10


	//   ....[9]....
        /*00e0*/ 	.word	0x00000f50


	//   ....[10]....
        /*00e4*/ 	.word	0x00002060


	//   ....[11]....
        /*00e8*/ 	.word	0x000020f0


	//   ....[12]....
        /*00ec*/ 	.word	0x00002140


	//   ....[13]....
        /*00f0*/ 	.word	0x00002180


	//   ....[14]....
        /*00f4*/ 	.word	0x000021b0


	//----- nvinfo : EIATTR_VRC_CTA_INIT_COUNT
	.align		4
.L_316:
        /*00f8*/ 	.byte	0x02, 0x4a
	.zero		1
	.zero		1


	//----- nvinfo : EIATTR_EXIT_INSTR_OFFSETS
	.align		4
        /*00fc*/ 	.byte	0x04, 0x1c
        /*00fe*/ 	.short	(.L_318 - .L_317)


	//   ....[0]....
.L_317:
        /*0100*/ 	.word	0x000022d0


	//   ....[1]....
        /*0104*/ 	.word	0x00002310


	//----- nvinfo : EIATTR_MAX_THREADS
	.align		4
.L_318:
        /*0108*/ 	.byte	0x04, 0x05
        /*010a*/ 	.short	(.L_320 - .L_319)
.L_319:
        /*010c*/ 	.word	0x00000100
        /*0110*/ 	.word	0x00000001
        /*0114*/ 	.word	0x00000001


	//----- nvinfo : EIATTR_CRS_STACK_SIZE
	.align		4
.L_320:
        /*0118*/ 	.byte	0x04, 0x1e
        /*011a*/ 	.short	(.L_322 - .L_321)
.L_321:
        /*011c*/ 	.word	0x00000000


	//----- nvinfo : EIATTR_CBANK_PARAM_SIZE
	.align		4
.L_322:
        /*0120*/ 	.byte	0x03, 0x19
        /*0122*/ 	.short	0x003e


	//----- nvinfo : EIATTR_PARAM_CBANK
	.align		4
        /*0124*/ 	.byte	0x04, 0x0a
        /*0126*/ 	.short	(.L_324 - .L_323)
	.align		4
.L_323:
        /*0128*/ 	.word	index@(.nv.constant0._ZN3cub18CUB_300001_SM_10006detail6reduce18DeviceReduceKernelINS2_10policy_hubIjjN4cuda3__47maximumIjEEE10Policy1000EN6thrust24THRUST_300001_SM_1000_NS6detail15normal_iteratorINSC_10device_ptrIjEEEEjS8_jNS5_3std3__410__identityEEEvT0_PT3_T1_NS0_13GridEvenShareISO_EET2_T4_)
        /*012c*/ 	.short	0x0380
        /*012e*/ 	.short	0x003e


	//----- nvinfo : EIATTR_SW_WAR
	.align		4
.L_324:
        /*0130*/ 	.byte	0x04, 0x36
        /*0132*/ 	.short	(.L_326 - .L_325)
.L_325:
        /*0134*/ 	.word	0x00000008
.L_326:


//--------------------- .nv.info._ZN3cub18CUB_300001_SM_10006detail6reduce28DeviceReduceSingleTileKernelINS2_10policy_hubIjjN4cuda3__47maximumIjEEE10Policy1000EN6thrust24THRUST_300001_SM_1000_NS6detail15normal_iteratorINSC_10device_ptrIjEEEEPijS8_ijNS5_3std3__410__identityEEEvT0_T1_T2_T3_T4_T6_ --------------------------
	.section	.nv.info._ZN3cub18CUB_300001_SM_10006detail6reduce28DeviceReduceSingleTileKernelINS2_10policy_hubIjjN4cuda3__47maximumIjEEE10Policy1000EN6thrust24THRUST_300001_SM_1000_NS6detail15normal_iteratorINSC_10device_ptrIjEEEEPijS8_ijNS5_3std3__410__identityEEEvT0_T1_T2_T3_T4_T6_,"",@"SHT_CUDA_INFO"
	.sectionflags	@""
	.align	4


	//----- nvinfo : EIATTR_CUDA_API_VERSION
	.align		4
        /*0000*/ 	.byte	0x04, 0x37
        /*0002*/ 	.short	(.L_328 - .L_327)
.L_327:
        /*0004*/ 	.word	0x00000082


	//----- nvinfo : EIATTR_KPARAM_INFO
	.align		4
.L_328:
        /*0008*/ 	.byte	0x04, 0x17
        /*000a*/ 	.short	(.L_330 - .L_329)
.L_329:
        /*000c*/ 	.word	0x00000000
        /*0010*/ 	.short	0x0005
        /*0012*/ 	.short	0x001c
        /*0014*/ 	.byte	0x00, 0xf0, 0x05, 0x00


	//----- nvinfo : EIATTR_KPARAM_INFO
	.align		4
.L_330:
        /*0018*/ 	.byte	0x04, 0x17
        /*001a*/ 	.short	(.L_332 - .L_331)
.L_331:
        /*001c*/ 	.word	0x00000000
        /*0020*/ 	.short	0x0004
        /*0022*/ 	.short	0x0018
        /*0024*/ 	.byte	0x00, 0xf0, 0x11, 0x00


	//----- nvinfo : EIATTR_KPARAM_INFO
	.align		4
.L_332:
        /*0028*/ 	.byte	0x04, 0x17
        /*002a*/ 	.short	(.L_334 - .L_333)
.L_333:
        /*002c*/ 	.word	0x00000000
        /*0030*/ 	.short	0x0003
        /*0032*/ 	.short	0x0014
        /*0034*/ 	.byte	0x00, 0xf0, 0x05, 0x00


	//----- nvinfo : EIATTR_KPARAM_INFO
	.align		4
.L_334:
        /*0038*/ 	.byte	0x04, 0x17
        /*003a*/ 	.short	(.L_336 - .L_335)
.L_335:
        /*003c*/ 	.word	0x00000000
        /*0040*/ 	.short	0x0002
        /*0042*/ 	.short	0x0010
        /*0044*/ 	.byte	0x00, 0xf0, 0x11, 0x00


	//----- nvinfo : EIATTR_KPARAM_INFO
	.align		4
.L_336:
        /*0048*/ 	.byte	0x04, 0x17
        /*004a*/ 	.short	(.L_338 - .L_337)
.L_337:
        /*004c*/ 	.word	0x00000000
        /*0050*/ 	.short	0x0001
        /*0052*/ 	.short	0x0008
        /*0054*/ 	.byte	0x00, 0xf5, 0x21, 0x00


	//----- nvinfo : EIATTR_KPARAM_INFO
	.align		4
.L_338:
        /*0058*/ 	.byte	0x04, 0x17
        /*005a*/ 	.short	(.L_340 - .L_339)
.L_339:
        /*005c*/ 	.word	0x00000000
        /*0060*/ 	.short	0x0000
        /*0062*/ 	.short	0x0000
        /*0064*/ 	.byte	0x00, 0xf0, 0x21, 0x00


	//----- nvinfo : EIATTR_SPARSE_MMA_MASK
	.align		4
.L_340:
        /*0068*/ 	.byte	0x03, 0x50
        /*006a*/ 	.short	0x0000


	//----- nvinfo : EIATTR_MAXREG_COUNT
	.align		4
        /*006c*/ 	.byte	0x03, 0x1b
        /*006e*/ 	.short	0x00ff


	//----- nvinfo : EIATTR_NUM_BARRIERS
	.align		4
        /*0070*/ 	.byte	0x02, 0x4c
        /*0072*/ 	.byte	0x01
	.zero		1


	//----- nvinfo : EIATTR_MERCURY_ISA_VERSION
	.align		4
        /*0074*/ 	.byte	0x03, 0x5f
        /*0076*/ 	.short	0x0101


	//----- nvinfo : EIATTR_COOP_GROUP_MASK_REGIDS
	.align		4
        /*0078*/ 	.byte	0x04, 0x29
        /*007a*/ 	.short	(.L_342 - .L_341)


	//   ....[0]....
.L_341:
        /*007c*/ 	.word	0xffffffff


	//   ....[1]....
        /*0080*/ 	.word	0xffffffff


	//   ....[2]....
        /*0084*/ 	.word	0xffffffff


	//   ....[3]....
        /*0088*/ 	.word	0xffffffff


	//   ....[4]....
        /*008c*/ 	.word	0xffffffff


	//   ....[5]....
        /*0090*/ 	.word	0xffffffff


	//   ....[6]....
        /*0094*/ 	.word	0xffffffff


	//   ....[7]....
        /*0098*/ 	.word	0xffffffff


	//   ....[8]....
        /*009c*/ 	.word	0xffffffff


	//   ....[9]....
        /*00a0*/ 	.word	0xffffffff


	//   ....[10]....
        /*00a4*/ 	.word	0xffffffff


	//   ....[11]....
        /*00a8*/ 	.word	0xffffffff


	//   ....[12]....
        /*00ac*/ 	.word	0xffffffff


	//   ....[13]....
        /*00b0*/ 	.word	0xffffffff


	//   ....[14]....
        /*00b4*/ 	.word	0xffffffff


	//----- nvinfo : EIATTR_COOP_GROUP_INSTR_OFFSETS
	.align		4
.L_342:
        /*00b8*/ 	.byte	0x04, 0x28
        /*00ba*/ 	.short	(.L_344 - .L_343)


	//   ....[0]....
.L_343:
        /*00bc*/ 	.word	0x00000840


	//   ....[1]....
        /*00c0*/ 	.word	0x000008a0


	//   ....[2]....
        /*00c4*/ 	.word	0x00000910


	//   ....[3]....
        /*00c8*/ 	.word	0x00000960


	//   ....[4]....
        /*00cc*/ 	.word	0x00000990


	//   ....[5]....
        /*00d0*/ 	.word	0x00000b20


	//   ....[6]....
        /*00d4*/ 	.word	0x00000bb0


	//   ....[7]....
        /*00d8*/ 	.word	0x00000c00


	//   ....[8]....
        /*00dc*/ 	.word	0x00000c40


	//   ....[9]....
        /*00e0*/ 	.word	0x00000c80


	//   ....[10]....
        /*00e4*/ 	.word	0x00001c30


	//   ....[11]....
        /*00e8*/ 	.word	0x00001cb0


	//   ....[12]....
        /*00ec*/ 	.word	0x00001d00


	//   ....[13]....
        /*00f0*/ 	.word	0x00001d40


	//   ....[14]....
        /*00f4*/ 	.word	0x00001d70


	//----- nvinfo : EIATTR_VRC_CTA_INIT_COUNT
	.align		4
.L_344:
        /*00f8*/ 	.byte	0x02, 0x4a
	.zero		1
	.zero		1


	//----- nvinfo : EIATTR_EXIT_INSTR_OFFSETS
	.align		4
        /*00fc*/ 	.byte	0x04, 0x1c
        /*00fe*/ 	.short	(.L_346 - .L_345)


	//   ....[0]....
.L_345:
        /*0100*/ 	.word	0x00000080


	//   ....[1]....
        /*0104*/ 	.word	0x000000c0


	//   ....[2]....
        /*0108*/ 	.word	0x00001e90


	//   ....[3]....
        /*010c*/ 	.word	0x00001ee0


	//----- nvinfo : EIATTR_MAX_THREADS
	.align		4
.L_346:
        /*0110*/ 	.byte	0x04, 0x05
        /*0112*/ 	.short	(.L_348 - .L_347)
.L_347:
        /*0114*/ 	.word	0x00000100
        /*0118*/ 	.word	0x00000001
        /*011c*/ 	.word	0x00000001


	//----- nvinfo : EIATTR_CRS_STACK_SIZE
	.align		4
.L_348:
        /*0120*/ 	.byte	0x04, 0x1e
        /*0122*/ 	.short	(.L_350 - .L_349)
.L_349:
        /*0124*/ 	.word	0x00000000


	//----- nvinfo : EIATTR_CBANK_PARAM_SIZE
	.align		4
.L_350:
        /*0128*/ 	.byte	0x03, 0x19
        /*012a*/ 	.short	0x001d


	//----- nvinfo : EIATTR_PARAM_CBANK
	.align		4
        /*012c*/ 	.byte	0x04, 0x0a
        /*012e*/ 	.short	(.L_352 - .L_351)
	.align		4
.L_351:
        /*0130*/ 	.word	index@(.nv.constant0._ZN3cub18CUB_300001_SM_10006detail6reduce28DeviceReduceSingleTileKernelINS2_10policy_hubIjjN4cuda3__47maximumIjEEE10Policy1000EN6thrust24THRUST_300001_SM_1000_NS6detail15normal_iteratorINSC_10device_ptrIjEEEEPijS8_ijNS5_3std3__410__identityEEEvT0_T1_T2_T3_T4_T6_)
        /*0134*/ 	.short	0x0380
        /*0136*/ 	.short	0x001d


	//----- nvinfo : EIATTR_SW_WAR
	.align		4
.L_352:
        /*0138*/ 	.byte	0x04, 0x36
        /*013a*/ 	.short	(.L_354 - .L_353)
.L_353:
        /*013c*/ 	.word	0x00000008
.L_354:


//--------------------- .nv.info._ZN3cub18CUB_300001_SM_10006detail9transform16transform_kernelINS2_10policy_hubILb1EN4cuda3std3__45tupleIJN6thrust24THRUST_300001_SM_1000_NS17counting_iteratorIjNSA_11use_defaultESC_SC_EEEEEE10policy1000El13initRandomPrgNSA_6detail15normal_iteratorINSA_10device_ptrI4BodyEEEEJSD_EEEvT0_iT1_T2_DpNS2_10kernel_argIT3_EE --------------------------
	.section	.nv.info._ZN3cub18CUB_300001_SM_10006detail9transform16transform_kernelINS2_10policy_hubILb1EN4cuda3std3__45tupleIJN6thrust24THRUST_300001_SM_1000_NS17counting_iteratorIjNSA_11use_defaultESC_SC_EEEEEE10policy1000El13initRandomPrgNSA_6detail15normal_iteratorINSA_10device_ptrI4BodyEEEEJSD_EEEvT0_iT1_T2_DpNS2_10kernel_argIT3_EE,"",@"SHT_CUDA_INFO"
	.sectionflags	@""
	.align	4


	//----- nvinfo : EIATTR_CUDA_API_VERSION
	.align		4
        /*0000*/ 	.byte	0x04, 0x37
        /*0002*/ 	.short	(.L_356 - .L_355)
.L_355:
        /*0004*/ 	.word	0x00000082


	//----- nvinfo : EIATTR_KPARAM_INFO
	.align		4
.L_356:
        /*0008*/ 	.byte	0x04, 0x17
        /*000a*/ 	.short	(.L_358 - .L_357)
.L_357:
        /*000c*/ 	.word	0x00000000
        /*0010*/ 	.short	0x0004
        /*0012*/ 	.short	0x0020
        /*0014*/ 	.byte	0x00, 0xf0, 0x41, 0x00


	//----- nvinfo : EIATTR_KPARAM_INFO
	.align		4
.L_358:
        /*0018*/ 	.byte	0x04, 0x17
        /*001a*/ 	.short	(.L_360 - .L_359)
.L_359:
        /*001c*/ 	.word	0x00000000
        /*0020*/ 	.short	0x0003
        /*0022*/ 	.short	0x0018
        /*0024*/ 	.byte	0x00, 0xf0, 0x21, 0x00


	//----- nvinfo : EIATTR_KPARAM_INFO
	.align		4
.L_360:
        /*0028*/ 	.byte	0x04, 0x17
        /*002a*/ 	.short	(.L_362 - .L_361)
.L_361:
        /*002c*/ 	.word	0x00000000
        /*0030*/ 	.short	0x0002
        /*0032*/ 	.short	0x000c
        /*0034*/ 	.byte	0x00, 0xf0, 0x21, 0x00


	//----- nvinfo : EIATTR_KPARAM_INFO
	.align		4
.L_362:
        /*0038*/ 	.byte	0x04, 0x17
        /*003a*/ 	.short	(.L_364 - .L_363)
.L_363:
        /*003c*/ 	.word	0x00000000
        /*0040*/ 	.short	0x0001
        /*0042*/ 	.short	0x0008
        /*0044*/ 	.byte	0x00, 0xf0, 0x11, 0x00


	//----- nvinfo : EIATTR_KPARAM_INFO
	.align		4
.L_364:
        /*0048*/ 	.byte	0x04, 0x17
        /*004a*/ 	.short	(.L_366 - .L_365)
.L_365:
        /*004c*/ 	.word	0x00000000
        /*0050*/ 	.short	0x0000
        /*0052*/ 	.short	0x0000
        /*0054*/ 	.byte	0x00, 0xf0, 0x21, 0x00


	//----- nvinfo : EIATTR_SPARSE_MMA_MASK
	.align		4
.L_366:
        /*0058*/ 	.byte	0x03, 0x50
        /*005a*/ 	.short	0x0000


	//----- nvinfo : EIATTR_MAXREG_COUNT
	.align		4
        /*005c*/ 	.byte	0x03, 0x1b
        /*005e*/ 	.short	0x00ff


	//----- nvinfo : EIATTR_MERCURY_ISA_VERSION
	.align		4
        /*0060*/ 	.byte	0x03, 0x5f
        /*0062*/ 	.short	0x0101


	//----- nvinfo : EIATTR_VRC_CTA_INIT_COUNT
	.align		4
        /*0064*/ 	.byte	0x02, 0x4a
	.zero		1
	.zero		1


	//----- nvinfo : EIATTR_EXIT_INSTR_OFFSETS
	.align		4
        /*0068*/ 	.byte	0x04, 0x1c
        /*006a*/ 	.short	(.L_368 - .L_367)


	//   ....[0]....
.L_367:
        /*006c*/ 	.word	0x00000170


	//   ....[1]....
        /*0070*/ 	.word	0x00000a30


	//   ....[2]....
        /*0074*/ 	.word	0x00000a50


	//   ....[3]....
        /*0078*/ 	.word	0x000012b0


	//----- nvinfo : EIATTR_MAX_THREADS
	.align		4
.L_368:
        /*007c*/ 	.byte	0x04, 0x05
        /*007e*/ 	.short	(.L_370 - .L_369)
.L_369:
        /*0080*/ 	.word	0x00000080
        /*0084*/ 	.word	0x00000001
        /*0088*/ 	.word	0x00000001


	//----- nvinfo : EIATTR_CRS_STACK_SIZE
	.align		4
.L_370:
        /*008c*/ 	.byte	0x04, 0x1e
        /*008e*/ 	.short	(.L_372 - .L_371)
.L_371:
        /*0090*/ 	.word	0x00000000


	//----- nvinfo : EIATTR_CBANK_PARAM_SIZE
	.align		4
.L_372:
        /*0094*/ 	.byte	0x03, 0x19
        /*0096*/ 	.short	0x0030


	//----- nvinfo : EIATTR_PARAM_CBANK
	.align		4
        /*0098*/ 	.byte	0x04, 0x0a
        /*009a*/ 	.short	(.L_374 - .L_373)
	.align		4
.L_373:
        /*009c*/ 	.word	index@(.nv.constant0._ZN3cub18CUB_300001_SM_10006detail9transform16transform_kernelINS2_10policy_hubILb1EN4cuda3std3__45tupleIJN6thrust24THRUST_300001_SM_1000_NS17counting_iteratorIjNSA_11use_defaultESC_SC_EEEEEE10policy1000El13initRandomPrgNSA_6detail15normal_iteratorINSA_10device_ptrI4BodyEEEEJSD_EEEvT0_iT1_T2_DpNS2_10kernel_argIT3_EE)
        /*00a0*/ 	.short	0x0380
        /*00a2*/ 	.short	0x0030


	//----- nvinfo : EIATTR_SW_WAR
	.align		4
.L_374:
        /*00a4*/ 	.byte	0x04, 0x36
        /*00a6*/ 	.short	(.L_376 - .L_375)
.L_375:
        /*00a8*/ 	.word	0x00000008
.L_376:


//--------------------- .nv.info._ZN3cub18CUB_300001_SM_10006detail9transform16transform_kernelINS2_10policy_hubILb1EN4cuda3std3__45tupleIJPK4BodyEEEE10policy1000ElNS7_10__identityEN6thrust24THRUST_300001_SM_1000_NS10device_ptrIS9_EEJSB_EEEvT0_iT1_T2_DpNS2_10kernel_argIT3_EE --------------------------
	.section	.nv.info._ZN3cub18CUB_300001_SM_10006detail9transform16transform_kernelINS2_10policy_hubILb1EN4cuda3std3__45tupleIJPK4BodyEEEE10policy1000ElNS7_10__identityEN6thrust24THRUST_300001_SM_1000_NS10device_ptrIS9_EEJSB_EEEvT0_iT1_T2_DpNS2_10kernel_argIT3_EE,"",@"SHT_CUDA_INFO"
	.sectionflags	@""
	.align	4


	//----- nvinfo : EIATTR_CUDA_API_VERSION
	.align		4
        /*0000*/ 	.byte	0x04, 0x37
        /*0002*/ 	.short	(.L_378 - .L_377)
.L_377:
        /*0004*/ 	.word	0x00000082


	//----- nvinfo : EIATTR_KPARAM_INFO
	.align		4
.L_378:
        /*0008*/ 	.byte	0x04, 0x17
        /*000a*/ 	.short	(.L_380 - .L_379)
.L_379:
        /*000c*/ 	.word	0x00000000
        /*0010*/ 	.short	0x0004
        /*0012*/ 	.short	0x0018
        /*0014*/ 	.byte	0x00, 0xf0, 0x41, 0x00


	//----- nvinfo : EIATTR_KPARAM_INFO
	.align		4
.L_380:
        /*0018*/ 	.byte	0x04, 0x17
        /*001a*/ 	.short	(.L_382 - .L_381)
.L_381:
        /*001c*/ 	.word	0x00000000
        /*0020*/ 	.short	0x0003
        /*0022*/ 	.short	0x0010
        /*0024*/ 	.byte	0x00, 0xf0, 0x21, 0x00


	//----- nvinfo : EIATTR_KPARAM_INFO
	.align		4
.L_382:
        /*0028*/ 	.byte	0x04, 0x17
        /*002a*/ 	.short	(.L_384 - .L_383)
.L_383:
        /*002c*/ 	.word	0x00000000
        /*0030*/ 	.short	0x0002
        /*0032*/ 	.short	0x000c
        /*0034*/ 	.byte	0x00, 0xf0, 0x05, 0x00


	//----- nvinfo : EIATTR_KPARAM_INFO
	.align		4
.L_384:
        /*0038*/ 	.byte	0x04, 0x17
        /*003a*/ 	.short	(.L_386 - .L_385)
.L_385:
        /*003c*/ 	.word	0x00000000
        /*0040*/ 	.short	0x0001
        /*0042*/ 	.short	0x0008
        /*0044*/ 	.byte	0x00, 0xf0, 0x11, 0x00


	//----- nvinfo : EIATTR_KPARAM_INFO
	.align		4
.L_386:
        /*0048*/ 	.byte	0x04, 0x17
        /*004a*/ 	.short	(.L_388 - .L_387)
.L_387:
        /*004c*/ 	.word	0x00000000
        /*0050*/ 	.short	0x0000
        /*0052*/ 	.short	0x0000
        /*0054*/ 	.byte	0x00, 0xf0, 0x21, 0x00


	//----- nvinfo : EIATTR_SPARSE_MMA_MASK
	.align		4
.L_388:
        /*0058*/ 	.byte	0x03, 0x50
        /*005a*/ 	.short	0x0000


	//----- nvinfo : EIATTR_MAXREG_COUNT
	.align		4
        /*005c*/ 	.byte	0x03, 0x1b
        /*005e*/ 	.short	0x00ff


	//----- nvinfo : EIATTR_MERCURY_ISA_VERSION
	.align		4
        /*0060*/ 	.byte	0x03, 0x5f
        /*0062*/ 	.short	0x0101


	//----- nvinfo : EIATTR_VRC_CTA_INIT_COUNT
	.align		4
        /*0064*/ 	.byte	0x02, 0x4a
	.zero		1
	.zero		1


	//----- nvinfo : EIATTR_EXIT_INSTR_OFFSETS
	.align		4
        /*0068*/ 	.byte	0x04, 0x1c
        /*006a*/ 	.short	(.L_390 - .L_389)


	//   ....[0]....
.L_389:
        /*006c*/ 	.word	0x000002a0


	//   ....[1]....
        /*0070*/ 	.word	0x00000f30


	//   ....[2]....
        /*0074*/ 	.word	0x000012a0


	//   ....[3]....
        /*0078*/ 	.word	0x00001480


	//   ....[4]....
        /*007c*/ 	.word	0x000014b0


	//   ....[5]....
        /*0080*/ 	.word	0x00001560


	//   ....[6]....
        /*0084*/ 	.word	0x00001580


	//   ....[7]....
        /*0088*/ 	.word	0x00001b20


	//   ....[8]....
        /*008c*/ 	.word	0x00001db0


	//   ....[9]....
        /*0090*/ 	.word	0x00001f40


	//   ....[10]....
        /*0094*/ 	.word	0x00002000


	//----- nvinfo : EIATTR_MAX_THREADS
	.align		4
.L_390:
        /*0098*/ 	.byte	0x04, 0x05
        /*009a*/ 	.short	(.L_392 - .L_391)
.L_391:
        /*009c*/ 	.word	0x00000080
        /*00a0*/ 	.word	0x00000001
        /*00a4*/ 	.word	0x00000001


	//----- nvinfo : EIATTR_CRS_STACK_SIZE
	.align		4
.L_392:
        /*00a8*/ 	.byte	0x04, 0x1e
        /*00aa*/ 	.short	(.L_394 - .L_393)
.L_393:
        /*00ac*/ 	.word	0x00000000


	//----- nvinfo : EIATTR_CBANK_PARAM_SIZE
	.align		4
.L_394:
        /*00b0*/ 	.byte	0x03, 0x19
        /*00b2*/ 	.short	0x0028


	//----- nvinfo : EIATTR_PARAM_CBANK
	.align		4
        /*00b4*/ 	.byte	0x04, 0x0a
        /*00b6*/ 	.short	(.L_396 - .L_395)
	.align		4
.L_395:
        /*00b8*/ 	.word	index@(.nv.constant0._ZN3cub18CUB_300001_SM_10006detail9transform16transform_kernelINS2_10policy_hubILb1EN4cuda3std3__45tupleIJPK4BodyEEEE10policy1000ElNS7_10__identityEN6thrust24THRUST_300001_SM_1000_NS10device_ptrIS9_EEJSB_EEEvT0_iT1_T2_DpNS2_10kernel_argIT3_EE)
        /*00bc*/ 	.short	0x0380
        /*00be*/ 	.short	0x0028


	//----- nvinfo : EIATTR_SW_WAR
	.align		4
.L_396:
        /*00c0*/ 	.byte	0x04, 0x36
        /*00c2*/ 	.short	(.L_398 - .L_397)
.L_397:
        /*00c4*/ 	.word	0x00000008
.L_398:


//--------------------- .nv.info._ZN3cub18CUB_300001_SM_10006detail9transform16transform_kernelINS2_10policy_hubILb1EN4cuda3std3__45tupleIJPK4BodyEEEE10policy1000EiNS7_10__identityEN6thrust24THRUST_300001_SM_1000_NS10device_ptrIS9_EEJSB_EEEvT0_iT1_T2_DpNS2_10kernel_argIT3_EE --------------------------
	.section	.nv.info._ZN3cub18CUB_300001_SM_10006detail9transform16transform_kernelINS2_10policy_hubILb1EN4cuda3std3__45tupleIJPK4BodyEEEE10policy1000EiNS7_10__identityEN6thrust24THRUST_300001_SM_1000_NS10device_ptrIS9_EEJSB_EEEvT0_iT1_T2_DpNS2_10kernel_argIT3_EE,"",@"SHT_CUDA_INFO"
	.sectionflags	@""
	.align	4


	//----- nvinfo : EIATTR_CUDA_API_VERSION
	.align		4
        /*0000*/ 	.byte	0x04, 0x37
        /*0002*/ 	.short	(.L_400 - .L_399)
.L_399:
        /*0004*/ 	.word	0x00000082


	//----- nvinfo : EIATTR_KPARAM_INFO
	.align		4
.L_400:
        /*0008*/ 	.byte	0x04, 0x17
        /*000a*/ 	.short	(.L_402 - .L_401)
.L_401:
        /*000c*/ 	.word	0x00000000
        /*0010*/ 	.short	0x0004
        /*0012*/ 	.short	0x0018
        /*0014*/ 	.byte	0x00, 0xf0, 0x41, 0x00


	//----- nvinfo : EIATTR_KPARAM_INFO
	.align		4
.L_402:
        /*0018*/ 	.byte	0x04, 0x17
        /*001a*/ 	.short	(.L_404 - .L_403)
.L_403:
        /*001c*/ 	.word	0x00000000
        /*0020*/ 	.short	0x0003
        /*0022*/ 	.short	0x0010
        /*0024*/ 	.byte	0x00, 0xf0, 0x21, 0x00


	//----- nvinfo : EIATTR_KPARAM_INFO
	.align		4
.L_404:
        /*0028*/ 	.byte	0x04, 0x17
        /*002a*/ 	.short	(.L_406 - .L_405)
.L_405:
        /*002c*/ 	.word	0x00000000
        /*0030*/ 	.short	0x0002
        /*0032*/ 	.short	0x0008
        /*0034*/ 	.byte	0x00, 0xf0, 0x05, 0x00


	//----- nvinfo : EIATTR_KPARAM_INFO
	.align		4
.L_406:
        /*0038*/ 	.byte	0x04, 0x17
        /*003a*/ 	.short	(.L_408 - .L_407)
.L_407:
        /*003c*/ 	.word	0x00000000
        /*0040*/ 	.short	0x0001
        /*0042*/ 	.short	0x0004
        /*0044*/ 	.byte	0x00, 0xf0, 0x11, 0x00


	//----- nvinfo : EIATTR_KPARAM_INFO
	.align		4
.L_408:
        /*0048*/ 	.byte	0x04, 0x17
        /*004a*/ 	.short	(.L_410 - .L_409)
.L_409:
        /*004c*/ 	.word	0x00000000
        /*0050*/ 	.short	0x0000
        /*0052*/ 	.short	0x0000
        /*0054*/ 	.byte	0x00, 0xf0, 0x11, 0x00


	//----- nvinfo : EIATTR_SPARSE_MMA_MASK
	.align		4
.L_410:
        /*0058*/ 	.byte	0x03, 0x50
        /*005a*/ 	.short	0x0000


	//----- nvinfo : EIATTR_MAXREG_COUNT
	.align		4
        /*005c*/ 	.byte	0x03, 0x1b
        /*005e*/ 	.short	0x00ff


	//----- nvinfo : EIATTR_MERCURY_ISA_VERSION
	.align		4
        /*0060*/ 	.byte	0x03, 0x5f
        /*0062*/ 	.short	0x0101


	//----- nvinfo : EIATTR_VRC_CTA_INIT_COUNT
	.align		4
        /*0064*/ 	.byte	0x02, 0x4a
	.zero		1
	.zero		1


	//----- nvinfo : EIATTR_EXIT_INSTR_OFFSETS
	.align		4
        /*0068*/ 	.byte	0x04, 0x1c
        /*006a*/ 	.short	(.L_412 - .L_411)


	//   ....[0]....
.L_411:
        /*006c*/ 	.word	0x00000210


	//   ....[1]....
        /*0070*/ 	.word	0x000007c0


	//   ....[2]....
        /*0074*/ 	.word	0x00000a60


	//   ....[3]....
        /*0078*/ 	.word	0x00000bf0


	//   ....[4]....
        /*007c*/ 	.word	0x00000cb0


	//   ....[5]....
        /*0080*/ 	.word	0x00000cd0


	//   ....[6]....
        /*0084*/ 	.word	0x000012f0


	//   ....[7]....
        /*0088*/ 	.word	0x00001660


	//   ....[8]....
        /*008c*/ 	.word	0x00001840


	//   ....[9]....
        /*0090*/ 	.word	0x00001870


	//   ....[10]....
        /*0094*/ 	.word	0x00001920


	//----- nvinfo : EIATTR_MAX_THREADS
	.align		4
.L_412:
        /*0098*/ 	.byte	0x04, 0x05
        /*009a*/ 	.short	(.L_414 - .L_413)
.L_413:
        /*009c*/ 	.word	0x00000080
        /*00a0*/ 	.word	0x00000001
        /*00a4*/ 	.word	0x00000001


	//----- nvinfo : EIATTR_CRS_STACK_SIZE
	.align		4
.L_414:
        /*00a8*/ 	.byte	0x04, 0x1e
        /*00aa*/ 	.short	(.L_416 - .L_415)
.L_415:
        /*00ac*/ 	.word	0x00000000


	//----- nvinfo : EIATTR_CBANK_PARAM_SIZE
	.align		4
.L_416:
        /*00b0*/ 	.byte	0x03, 0x19
        /*00b2*/ 	.short	0x0028


	//----- nvinfo : EIATTR_PARAM_CBANK
	.align		4
        /*00b4*/ 	.byte	0x04, 0x0a
        /*00b6*/ 	.short	(.L_418 - .L_417)
	.align		4
.L_417:
        /*00b8*/ 	.word	index@(.nv.constant0._ZN3cub18CUB_300001_SM_10006detail9transform16transform_kernelINS2_10policy_hubILb1EN4cuda3std3__45tupleIJPK4BodyEEEE10policy1000EiNS7_10__identityEN6thrust24THRUST_300001_SM_1000_NS10device_ptrIS9_EEJSB_EEEvT0_iT1_T2_DpNS2_10kernel_argIT3_EE)
        /*00bc*/ 	.short	0x0380
        /*00be*/ 	.short	0x0028


	//----- nvinfo : EIATTR_SW_WAR
	.align		4
.L_418:
        /*00c0*/ 	.byte	0x04, 0x36
        /*00c2*/ 	.short	(.L_420 - .L_419)
.L_419:
        /*00c4*/ 	.word	0x00000008
.L_420:


//--------------------- .nv.info._ZN3cub18CUB_300001_SM_10006detail9transform16transform_kernelINS2_10policy_hubILb1EN4cuda3std3__45tupleIJN6thrust24THRUST_300001_SM_1000_NS7pointerI4BodyNSA_8cuda_cub3tagENSA_11use_defaultESF_EEEEEE10policy1000ElNS7_10__identityEPSC_JSL_EEEvT0_iT1_T2_DpNS2_10kernel_argIT3_EE --------------------------
	.section	.nv.info._ZN3cub18CUB_300001_SM_10006detail9transform16transform_kernelINS2_10policy_hubILb1EN4cuda3std3__45tupleIJN6thrust24THRUST_300001_SM_1000_NS7pointerI4BodyNSA_8cuda_cub3tagENSA_11use_defaultESF_EEEEEE10policy1000ElNS7_10__identityEPSC_JSL_EEEvT0_iT1_T2_DpNS2_10kernel_argIT3_EE,"",@"SHT_CUDA_INFO"
	.sectionflags	@""
	.align	4


	//----- nvinfo : EIATTR_CUDA_API_VERSION
	.align		4
        /*0000*/ 	.byte	0x04, 0x37
        /*0002*/ 	.short	(.L_422 - .L_421)
.L_421:
        /*0004*/ 	.word	0x00000082


	//----- nvinfo : EIATTR_KPARAM_INFO
	.align		4
.L_422:
        /*0008*/ 	.byte	0x04, 0x17
        /*000a*/ 	.short	(.L_424 - .L_423)
.L_423:
        /*000c*/ 	.word	0x00000000
        /*0010*/ 	.short	0x0004
        /*0012*/ 	.short	0x0018
        /*0014*/ 	.byte	0x00, 0xf0, 0x41, 0x00


	//----- nvinfo : EIATTR_KPARAM_INFO
	.align		4
.L_424:
        /*0018*/ 	.byte	0x04, 0x17
        /*001a*/ 	.short	(.L_426 - .L_425)
.L_425:
        /*001c*/ 	.word	0x00000000
        /*0020*/ 	.short	0x0003
        /*0022*/ 	.short	0x0010
        /*0024*/ 	.byte	0x00, 0xf5, 0x21, 0x00


	//----- nvinfo : EIATTR_KPARAM_INFO
	.align		4
.L_426:
        /*0028*/ 	.byte	0x04, 0x17
        /*002a*/ 	.short	(.L_428 - .L_427)
.L_427:
        /*002c*/ 	.word	0x00000000
        /*0030*/ 	.short	0x0002
        /*0032*/ 	.short	0x000c
        /*0034*/ 	.byte	0x00, 0xf0, 0x05, 0x00


	//----- nvinfo : EIATTR_KPARAM_INFO
	.align		4
.L_428:
        /*0038*/ 	.byte	0x04, 0x17
        /*003a*/ 	.short	(.L_430 - .L_429)
.L_429:
        /*003c*/ 	.word	0x00000000
        /*0040*/ 	.short	0x0001
        /*0042*/ 	.short	0x0008
        /*0044*/ 	.byte	0x00, 0xf0, 0x11, 0x00


	//----- nvinfo : EIATTR_KPARAM_INFO
	.align		4
.L_430:
        /*0048*/ 	.byte	0x04, 0x17
        /*004a*/ 	.short	(.L_432 - .L_431)
.L_431:
        /*004c*/ 	.word	0x00000000
        /*0050*/ 	.short	0x0000
        /*0052*/ 	.short	0x0000
        /*0054*/ 	.byte	0x00, 0xf0, 0x21, 0x00


	//----- nvinfo : EIATTR_SPARSE_MMA_MASK
	.align		4
.L_432:
        /*0058*/ 	.byte	0x03, 0x50
        /*005a*/ 	.short	0x0000


	//----- nvinfo : EIATTR_MAXREG_COUNT
	.align		4
        /*005c*/ 	.byte	0x03, 0x1b
        /*005e*/ 	.short	0x00ff


	//----- nvinfo : EIATTR_MERCURY_ISA_VERSION
	.align		4
        /*0060*/ 	.byte	0x03, 0x5f
        /*0062*/ 	.short	0x0101


	//----- nvinfo : EIATTR_VRC_CTA_INIT_COUNT
	.align		4
        /*0064*/ 	.byte	0x02, 0x4a
	.zero		1
	.zero		1


	//----- nvinfo : EIATTR_EXIT_INSTR_OFFSETS
	.align		4
        /*0068*/ 	.byte	0x04, 0x1c
        /*006a*/ 	.short	(.L_434 - .L_433)


	//   ....[0]....
.L_433:
        /*006c*/ 	.word	0x000002a0


	//   ....[1]....
        /*0070*/ 	.word	0x00000f30


	//   ....[2]....
        /*0074*/ 	.word	0x000012a0


	//   ....[3]....
        /*0078*/ 	.word	0x00001480


	//   ....[4]....
        /*007c*/ 	.word	0x000014b0


	//   ....[5]....
        /*0080*/ 	.word	0x00001560


	//   ....[6]....
        /*0084*/ 	.word	0x00001580


	//   ....[7]....
        /*0088*/ 	.word	0x00001b20


	//   ....[8]....
        /*008c*/ 	.word	0x00001db0


	//   ....[9]....
        /*0090*/ 	.word	0x00001f40


	//   ....[10]....
        /*0094*/ 	.word	0x00002000


	//----- nvinfo : EIATTR_MAX_THREADS
	.align		4
.L_434:
        /*0098*/ 	.byte	0x04, 0x05
        /*009a*/ 	.short	(.L_436 - .L_435)
.L_435:
        /*009c*/ 	.word	0x00000080
        /*00a0*/ 	.word	0x00000001
        /*00a4*/ 	.word	0x00000001


	//----- nvinfo : EIATTR_CRS_STACK_SIZE
	.align		4
.L_436:
        /*00a8*/ 	.byte	0x04, 0x1e
        /*00aa*/ 	.short	(.L_438 - .L_437)
.L_437:
        /*00ac*/ 	.word	0x00000000


	//----- nvinfo : EIATTR_CBANK_PARAM_SIZE
	.align		4
.L_438:
        /*00b0*/ 	.byte	0x03, 0x19
        /*00b2*/ 	.short	0x0028


	//----- nvinfo : EIATTR_PARAM_CBANK
	.align		4
        /*00b4*/ 	.byte	0x04, 0x0a
        /*00b6*/ 	.short	(.L_440 - .L_439)
	.align		4
.L_439:
        /*00b8*/ 	.word	index@(.nv.constant0._ZN3cub18CUB_300001_SM_10006detail9transform16transform_kernelINS2_10policy_hubILb1EN4cuda3std3__45tupleIJN6thrust24THRUST_300001_SM_1000_NS7pointerI4BodyNSA_8cuda_cub3tagENSA_11use_defaultESF_EEEEEE10policy1000ElNS7_10__identityEPSC_JSL_EEEvT0_iT1_T2_DpNS2_10kernel_argIT3_EE)
        /*00bc*/ 	.short	0x0380
        /*00be*/ 	.short	0x0028


	//----- nvinfo : EIATTR_SW_WAR
	.align		4
.L_440:
        /*00c0*/ 	.byte	0x04, 0x36
        /*00c2*/ 	.short	(.L_442 - .L_441)
.L_441:
        /*00c4*/ 	.word	0x00000008
.L_442:


//--------------------- .nv.info._ZN3cub18CUB_300001_SM_10006detail9transform16transform_kernelINS2_10policy_hubILb1EN4cuda3std3__45tupleIJN6thrust24THRUST_300001_SM_1000_NS7pointerI4BodyNSA_8cuda_cub3tagENSA_11use_defaultESF_EEEEEE10policy1000EiNS7_10__identityEPSC_JSL_EEEvT0_iT1_T2_DpNS2_10kernel_argIT3_EE --------------------------
	.section	.nv.info._ZN3cub18CUB_300001_SM_10006detail9transform16transform_kernelINS2_10policy_hubILb1EN4cuda3std3__45tupleIJN6thrust24THRUST_300001_SM_1000_NS7pointerI4BodyNSA_8cuda_cub3tagENSA_11use_defaultESF_EEEEEE10policy1000EiNS7_10__identityEPSC_JSL_EEEvT0_iT1_T2_DpNS2_10kernel_argIT3_EE,"",@"SHT_CUDA_INFO"
	.sectionflags	@""
	.align	4


	//----- nvinfo : EIATTR_CUDA_API_VERSION
	.align		4
        /*0000*/ 	.byte	0x04, 0x37
        /*0002*/ 	.short	(.L_444 - .L_443)
.L_443:
        /*0004*/ 	.word	0x00000082


	//----- nvinfo : EIATTR_KPARAM_INFO
	.align		4
.L_444:
        /*0008*/ 	.byte	0x04, 0x17
        /*000a*/ 	.short	(.L_446 - .L_445)
.L_445:
        /*000c*/ 	.word	0x00000000
        /*0010*/ 	.short	0x0004
        /*0012*/ 	.short	0x0018
        /*0014*/ 	.byte	0x00, 0xf0, 0x41, 0x00


	//----- nvinfo : EIATTR_KPARAM_INFO
	.align		4
.L_446:
        /*0018*/ 	.byte	0x04, 0x17
        /*001a*/ 	.short	(.L_448 - .L_447)
.L_447:
        /*001c*/ 	.word	0x00000000
        /*0020*/ 	.short	0x0003
        /*0022*/ 	.short	0x0010
        /*0024*/ 	.byte	0x00, 0xf5, 0x21, 0x00


	//----- nvinfo : EIATTR_KPARAM_INFO
	.align		4
.L_448:
        /*0028*/ 	.byte	0x04, 0x17
        /*002a*/ 	.short	(.L_450 - .L_449)
.L_449:
        /*002c*/ 	.word	0x00000000
        /*0030*/ 	.short	0x0002
        /*0032*/ 	.short	0x0008
        /*0034*/ 	.byte	0x00, 0xf0, 0x05, 0x00


	//----- nvinfo : EIATTR_KPARAM_INFO
	.align		4
.L_450:
        /*0038*/ 	.byte	0x04, 0x17
        /*003a*/ 	.short	(.L_452 - .L_451)
.L_451:
        /*003c*/ 	.word	0x00000000
        /*0040*/ 	.short	0x0001
        /*0042*/ 	.short	0x0004
        /*0044*/ 	.byte	0x00, 0xf0, 0x11, 0x00


	//----- nvinfo : EIATTR_KPARAM_INFO
	.align		4
.L_452:
        /*0048*/ 	.byte	0x04, 0x17
        /*004a*/ 	.short	(.L_454 - .L_453)
.L_453:
        /*004c*/ 	.word	0x00000000
        /*0050*/ 	.short	0x0000
        /*0052*/ 	.short	0x0000
        /*0054*/ 	.byte	0x00, 0xf0, 0x11, 0x00


	//----- nvinfo : EIATTR_SPARSE_MMA_MASK
	.align		4
.L_454:
        /*0058*/ 	.byte	0x03, 0x50
        /*005a*/ 	.short	0x0000


	//----- nvinfo : EIATTR_MAXREG_COUNT
	.align		4
        /*005c*/ 	.byte	0x03, 0x1b
        /*005e*/ 	.short	0x00ff


	//----- nvinfo : EIATTR_MERCURY_ISA_VERSION
	.align		4
        /*0060*/ 	.byte	0x03, 0x5f
        /*0062*/ 	.short	0x0101


	//----- nvinfo : EIATTR_VRC_CTA_INIT_COUNT
	.align		4
        /*0064*/ 	.byte	0x02, 0x4a
	.zero		1
	.zero		1


	//----- nvinfo : EIATTR_EXIT_INSTR_OFFSETS
	.align		4
        /*0068*/ 	.byte	0x04, 0x1c
        /*006a*/ 	.short	(.L_456 - .L_455)


	//   ....[0]....
.L_455:
        /*006c*/ 	.word	0x00000210


	//   ....[1]....
        /*0070*/ 	.word	0x000007c0


	//   ....[2]....
        /*0074*/ 	.word	0x00000a60


	//   ....[3]....
        /*0078*/ 	.word	0x00000bf0


	//   ....[4]....
        /*007c*/ 	.word	0x00000cb0


	//   ....[5]....
        /*0080*/ 	.word	0x00000cd0


	//   ....[6]....
        /*0084*/ 	.word	0x000012f0


	//   ....[7]....
        /*0088*/ 	.word	0x00001660


	//   ....[8]....
        /*008c*/ 	.word	0x00001840


	//   ....[9]....
        /*0090*/ 	.word	0x00001870


	//   ....[10]....
        /*0094*/ 	.word	0x00001920


	//----- nvinfo : EIATTR_MAX_THREADS
	.align		4
.L_456:
        /*0098*/ 	.byte	0x04, 0x05
        /*009a*/ 	.short	(.L_458 - .L_457)
.L_457:
        /*009c*/ 	.word	0x00000080
        /*00a0*/ 	.word	0x00000001
        /*00a4*/ 	.word	0x00000001


	//----- nvinfo : EIATTR_CRS_STACK_SIZE
	.align		4
.L_458:
        /*00a8*/ 	.byte	0x04, 0x1e
        /*00aa*/ 	.short	(.L_460 - .L_459)
.L_459:
        /*00ac*/ 	.word	0x00000000


	//----- nvinfo : EIATTR_CBANK_PARAM_SIZE
	.align		4
.L_460:
        /*00b0*/ 	.byte	0x03, 0x19
        /*00b2*/ 	.short	0x0028


	//----- nvinfo : EIATTR_PARAM_CBANK
	.align		4
        /*00b4*/ 	.byte	0x04, 0x0a
        /*00b6*/ 	.short	(.L_462 - .L_461)
	.align		4
.L_461:
        /*00b8*/ 	.word	index@(.nv.constant0._ZN3cub18CUB_300001_SM_10006detail9transform16transform_kernelINS2_10policy_hubILb1EN4cuda3std3__45tupleIJN6thrust24THRUST_300001_SM_1000_NS7pointerI4BodyNSA_8cuda_cub3tagENSA_11use_defaultESF_EEEEEE10policy1000EiNS7_10__identityEPSC_JSL_EEEvT0_iT1_T2_DpNS2_10kernel_argIT3_EE)
        /*00bc*/ 	.short	0x0380
        /*00be*/ 	.short	0x0028


	//----- nvinfo : EIATTR_SW_WAR
	.align		4
.L_462:
        /*00c0*/ 	.byte	0x04, 0x36
        /*00c2*/ 	.short	(.L_464 - .L_463)
.L_463:
        /*00c4*/ 	.word	0x00000008
.L_464:


//--------------------- .nv.info._ZN3cub18CUB_300001_SM_10006detail9transform16transform_kernelINS2_10policy_hubILb1EN4cuda3std3__45tupleIJN6thrust24THRUST_300001_SM_1000_NS7pointerI4BodyNSA_8cuda_cub3tagENSA_11use_defaultESF_EEEEEE10policy1000ElNS7_10__identityENSA_10device_ptrISC_EEJPSC_EEEvT0_iT1_T2_DpNS2_10kernel_argIT3_EE --------------------------
	.section	.nv.info._ZN3cub18CUB_300001_SM_10006detail9transform16transform_kernelINS2_10policy_hubILb1EN4cuda3std3__45tupleIJN6thrust24THRUST_300001_SM_1000_NS7pointerI4BodyNSA_8cuda_cub3tagENSA_11use_defaultESF_EEEEEE10policy1000ElNS7_10__identityENSA_10device_ptrISC_EEJPSC_EEEvT0_iT1_T2_DpNS2_10kernel_argIT3_EE,"",@"SHT_CUDA_INFO"
	.sectionflags	@""
	.align	4


	//----- nvinfo : EIATTR_CUDA_API_VERSION
	.align		4
        /*0000*/ 	.byte	0x04, 0x37
        /*0002*/ 	.short	(.L_466 - .L_465)
.L_465:
        /*0004*/ 	.word	0x00000082


	//----- nvinfo : EIATTR_KPARAM_INFO
	.align		4
.L_466:
        /*0008*/ 	.byte	0x04, 0x17
        /*000a*/ 	.short	(.L_468 - .L_467)
.L_467:
        /*000c*/ 	.word	0x00000000
        /*0010*/ 	.short	0x0004
        /*0012*/ 	.short	0x0018
        /*0014*/ 	.byte	0x00, 0xf0, 0x41, 0x00


	//----- nvinfo : EIATTR_KPARAM_INFO
	.align		4
.L_468:
        /*0018*/ 	.byte	0x04, 0x17
        /*001a*/ 	.short	(.L_470 - .L_469)
.L_469:
        /*001c*/ 	.word	0x00000000
        /*0020*/ 	.short	0x0003
        /*0022*/ 	.short	0x0010
        /*0024*/ 	.byte	0x00, 0xf0, 0x21, 0x00


	//----- nvinfo : EIATTR_KPARAM_INFO
	.align		4
.L_470:
        /*0028*/ 	.byte	0x04, 0x17
        /*002a*/ 	.short	(.L_472 - .L_471)
.L_471:
        /*002c*/ 	.word	0x00000000
        /*0030*/ 	.short	0x0002
        /*0032*/ 	.short	0x000c
        /*0034*/ 	.byte	0x00, 0xf0, 0x05, 0x00


	//----- nvinfo : EIATTR_KPARAM_INFO
	.align		4
.L_472:
        /*0038*/ 	.byte	0x04, 0x17
        /*003a*/ 	.short	(.L_474 - .L_473)
.L_473:
        /*003c*/ 	.word	0x00000000
        /*0040*/ 	.short	0x0001
        /*0042*/ 	.short	0x0008
        /*0044*/ 	.byte	0x00, 0xf0, 0x11, 0x00


	//----- nvinfo : EIATTR_KPARAM_INFO
	.align		4
.L_474:
        /*0048*/ 	.byte	0x04, 0x17
        /*004a*/ 	.short	(.L_476 - .L_475)
.L_475:
        /*004c*/ 	.word	0x00000000
        /*0050*/ 	.short	0x0000
        /*0052*/ 	.short	0x0000
        /*0054*/ 	.byte	0x00, 0xf0, 0x21, 0x00


	//----- nvinfo : EIATTR_SPARSE_MMA_MASK
	.align		4
.L_476:
        /*0058*/ 	.byte	0x03, 0x50
        /*005a*/ 	.short	0x0000


	//----- nvinfo : EIATTR_MAXREG_COUNT
	.align		4
        /*005c*/ 	.byte	0x03, 0x1b
        /*005e*/ 	.short	0x00ff


	//----- nvinfo : EIATTR_MERCURY_ISA_VERSION
	.align		4
        /*0060*/ 	.byte	0x03, 0x5f
        /*0062*/ 	.short	0x0101


	//----- nvinfo : EIATTR_VRC_CTA_INIT_COUNT
	.align		4
        /*0064*/ 	.byte	0x02, 0x4a
	.zero		1
	.zero		1


	//----- nvinfo : EIATTR_EXIT_INSTR_OFFSETS
	.align		4
        /*0068*/ 	.byte	0x04, 0x1c
        /*006a*/ 	.short	(.L_478 - .L_477)


	//   ....[0]....
.L_477:
        /*006c*/ 	.word	0x000002a0


	//   ....[1]....
        /*0070*/ 	.word	0x00000f30


	//   ....[2]....
        /*0074*/ 	.word	0x000012a0


	//   ....[3]....
        /*0078*/ 	.word	0x00001480


	//   ....[4]....
        /*007c*/ 	.word	0x000014b0


	//   ....[5]....
        /*0080*/ 	.word	0x00001560


	//   ....[6]....
        /*0084*/ 	.word	0x00001580


	//   ....[7]....
        /*0088*/ 	.word	0x00001b20


	//   ....[8]....
        /*008c*/ 	.word	0x00001db0


	//   ....[9]....
        /*0090*/ 	.word	0x00001f40


	//   ....[10]....
        /*0094*/ 	.word	0x00002000


	//----- nvinfo : EIATTR_MAX_THREADS
	.align		4
.L_478:
        /*0098*/ 	.byte	0x04, 0x05
        /*009a*/ 	.short	(.L_480 - .L_479)
.L_479:
        /*009c*/ 	.word	0x00000080
        /*00a0*/ 	.word	0x00000001
        /*00a4*/ 	.word	0x00000001


	//----- nvinfo : EIATTR_CRS_STACK_SIZE
	.align		4
.L_480:
        /*00a8*/ 	.byte	0x04, 0x1e
        /*00aa*/ 	.short	(.L_482 - .L_481)
.L_481:
        /*00ac*/ 	.word	0x00000000


	//----- nvinfo : EIATTR_CBANK_PARAM_SIZE
	.align		4
.L_482:
        /*00b0*/ 	.byte	0x03, 0x19
        /*00b2*/ 	.short	0x0028


	//----- nvinfo : EIATTR_PARAM_CBANK
	.align		4
        /*00b4*/ 	.byte	0x04, 0x0a
        /*00b6*/ 	.short	(.L_484 - .L_483)
	.align		4
.L_483:
        /*00b8*/ 	.word	index@(.nv.constant0._ZN3cub18CUB_300001_SM_10006detail9transform16transform_kernelINS2_10policy_hubILb1EN4cuda3std3__45tupleIJN6thrust24THRUST_300001_SM_1000_NS7pointerI4BodyNSA_8cuda_cub3tagENSA_11use_defaultESF_EEEEEE10policy1000ElNS7_10__identityENSA_10device_ptrISC_EEJPSC_EEEvT0_iT1_T2_DpNS2_10kernel_argIT3_EE)
        /*00bc*/ 	.short	0x0380
        /*00be*/ 	.short	0x0028


	//----- nvinfo : EIATTR_SW_WAR
	.align		4
.L_484:
        /*00c0*/ 	.byte	0x04, 0x36
        /*00c2*/ 	.short	(.L_486 - .L_485)
.L_485:
        /*00c4*/ 	.word	0x00000008
.L_486:


//--------------------- .nv.info._ZN3cub18CUB_300001_SM_10006detail9transform16transform_kernelINS2_10policy_hubILb1EN4cuda3std3__45tupleIJN6thrust24THRUST_300001_SM_1000_NS7pointerI4BodyNSA_8cuda_cub3tagENSA_11use_defaultESF_EEEEEE10policy1000EiNS7_10__identityENSA_10device_ptrISC_EEJPSC_EEEvT0_iT1_T2_DpNS2_10kernel_argIT3_EE --------------------------
	.section	.nv.info._ZN3cub18CUB_300001_SM_10006detail9transform16transform_kernelINS2_10policy_hubILb1EN4cuda3std3__45tupleIJN6thrust24THRUST_300001_SM_1000_NS7pointerI4BodyNSA_8cuda_cub3tagENSA_11use_defaultESF_EEEEEE10policy1000EiNS7_10__identityENSA_10device_ptrISC_EEJPSC_EEEvT0_iT1_T2_DpNS2_10kernel_argIT3_EE,"",@"SHT_CUDA_INFO"
	.sectionflags	@""
	.align	4


	//----- nvinfo : EIATTR_CUDA_API_VERSION
	.align		4
        /*0000*/ 	.byte	0x04, 0x37
        /*0002*/ 	.short	(.L_488 - .L_487)
.L_487:
        /*0004*/ 	.word	0x00000082


	//----- nvinfo : EIATTR_KPARAM_INFO
	.align		4
.L_488:
        /*0008*/ 	.byte	0x04, 0x17
        /*000a*/ 	.short	(.L_490 - .L_489)
.L_489:
        /*000c*/ 	.word	0x00000000
        /*0010*/ 	.short	0x0004
        /*0012*/ 	.short	0x0018
        /*0014*/ 	.byte	0x00, 0xf0, 0x41, 0x00


	//----- nvinfo : EIATTR_KPARAM_INFO
	.align		4
.L_490:
        /*0018*/ 	.byte	0x04, 0x17
        /*001a*/ 	.short	(.L_492 - .L_491)
.L_491:
        /*001c*/ 	.word	0x00000000
        /*0020*/ 	.short	0x0003
        /*0022*/ 	.short	0x0010
        /*0024*/ 	.byte	0x00, 0xf0, 0x21, 0x00


	//----- nvinfo : EIATTR_KPARAM_INFO
	.align		4
.L_492:
        /*0028*/ 	.byte	0x04, 0x17
        /*002a*/ 	.short	(.L_494 - .L_493)
.L_493:
        /*002c*/ 	.word	0x00000000
        /*0030*/ 	.short	0x0002
        /*0032*/ 	.short	0x0008
        /*0034*/ 	.byte	0x00, 0xf0, 0x05, 0x00


	//----- nvinfo : EIATTR_KPARAM_INFO
	.align		4
.L_494:
        /*0038*/ 	.byte	0x04, 0x17
        /*003a*/ 	.short	(.L_496 - .L_495)
.L_495:
        /*003c*/ 	.word	0x00000000
        /*0040*/ 	.short	0x0001
        /*0042*/ 	.short	0x0004
        /*0044*/ 	.byte	0x00, 0xf0, 0x11, 0x00


	//----- nvinfo : EIATTR_KPARAM_INFO
	.align		4
.L_496:
        /*0048*/ 	.byte	0x04, 0x17
        /*004a*/ 	.short	(.L_498 - .L_497)
.L_497:
        /*004c*/ 	.word	0x00000000
        /*0050*/ 	.short	0x0000
        /*0052*/ 	.short	0x0000
        /*0054*/ 	.byte	0x00, 0xf0, 0x11, 0x00


	//----- nvinfo : EIATTR_SPARSE_MMA_MASK
	.align		4
.L_498:
        /*0058*/ 	.byte	0x03, 0x50
        /*005a*/ 	.short	0x0000


	//----- nvinfo : EIATTR_MAXREG_COUNT
	.align		4
        /*005c*/ 	.byte	0x03, 0x1b
        /*005e*/ 	.short	0x00ff


	//----- nvinfo : EIATTR_MERCURY_ISA_VERSION
	.align		4
        /*0060*/ 	.byte	0x03, 0x5f
        /*0062*/ 	.short	0x0101


	//----- nvinfo : EIATTR_VRC_CTA_INIT_COUNT
	.align		4
        /*0064*/ 	.byte	0x02, 0x4a
	.zero		1
	.zero		1


	//----- nvinfo : EIATTR_EXIT_INSTR_OFFSETS
	.align		4
        /*0068*/ 	.byte	0x04, 0x1c
        /*006a*/ 	.short	(.L_500 - .L_499)


	//   ....[0]....
.L_499:
        /*006c*/ 	.word	0x00000210


	//   ....[1]....
        /*0070*/ 	.word	0x000007c0


	//   ....[2]....
        /*0074*/ 	.word	0x00000a60


	//   ....[3]....
        /*0078*/ 	.word	0x00000bf0


	//   ....[4]....
        /*007c*/ 	.word	0x00000cb0


	//   ....[5]....
        /*0080*/ 	.word	0x00000cd0


	//   ....[6]....
        /*0084*/ 	.word	0x000012f0


	//   ....[7]....
        /*0088*/ 	.word	0x00001660


	//   ....[8]....
        /*008c*/ 	.word	0x00001840


	//   ....[9]....
        /*0090*/ 	.word	0x00001870


	//   ....[10]....
        /*0094*/ 	.word	0x00001920


	//----- nvinfo : EIATTR_MAX_THREADS
	.align		4
.L_500:
        /*0098*/ 	.byte	0x04, 0x05
        /*009a*/ 	.short	(.L_502 - .L_501)
.L_501:
        /*009c*/ 	.word	0x00000080
        /*00a0*/ 	.word	0x00000001
        /*00a4*/ 	.word	0x00000001


	//----- nvinfo : EIATTR_CRS_STACK_SIZE
	.align		4
.L_502:
        /*00a8*/ 	.byte	0x04, 0x1e
        /*00aa*/ 	.short	(.L_504 - .L_503)
.L_503:
        /*00ac*/ 	.word	0x00000000


	//----- nvinfo : EIATTR_CBANK_PARAM_SIZE
	.align		4
.L_504:
        /*00b0*/ 	.byte	0x03, 0x19
        /*00b2*/ 	.short	0x0028


	//----- nvinfo : EIATTR_PARAM_CBANK
	.align		4
        /*00b4*/ 	.byte	0x04, 0x0a
        /*00b6*/ 	.short	(.L_506 - .L_505)
	.align		4
.L_505:
        /*00b8*/ 	.word	index@(.nv.constant0._ZN3cub18CUB_300001_SM_10006detail9transform16transform_kernelINS2_10policy_hubILb1EN4cuda3std3__45tupleIJN6thrust24THRUST_300001_SM_1000_NS7pointerI4BodyNSA_8cuda_cub3tagENSA_11use_defaultESF_EEEEEE10policy1000EiNS7_10__identityENSA_10device_ptrISC_EEJPSC_EEEvT0_iT1_T2_DpNS2_10kernel_argIT3_EE)
        /*00bc*/ 	.short	0x0380
        /*00be*/ 	.short	0x0028


	//----- nvinfo : EIATTR_SW_WAR
	.align		4
.L_506:
        /*00c0*/ 	.byte	0x04, 0x36
        /*00c2*/ 	.short	(.L_508 - .L_507)
.L_507:
        /*00c4*/ 	.word	0x00000008
.L_508:


//--------------------- .nv.info._ZN3cub18CUB_300001_SM_10006detail9transform16transform_kernelINS2_10policy_hubILb1EN4cuda3std3__45tupleIJN6thrust24THRUST_300001_SM_1000_NS17counting_iteratorIjNSA_11use_defaultESC_SC_EEEEEE10policy1000Ei13initRandomPrgNSA_6detail15normal_iteratorINSA_10device_ptrI4BodyEEEEJSD_EEEvT0_iT1_T2_DpNS2_10kernel_argIT3_EE --------------------------
	.section	.nv.info._ZN3cub18CUB_300001_SM_10006detail9transform16transform_kernelINS2_10policy_hubILb1EN4cuda3std3__45tupleIJN6thrust24THRUST_300001_SM_1000_NS17counting_iteratorIjNSA_11use_defaultESC_SC_EEEEEE10policy1000Ei13initRandomPrgNSA_6detail15normal_iteratorINSA_10device_ptrI4BodyEEEEJSD_EEEvT0_iT1_T2_DpNS2_10kernel_argIT3_EE,"",@"SHT_CUDA_INFO"
	.sectionflags	@""
	.align	4


	//----- nvinfo : EIATTR_CUDA_API_VERSION
	.align		4
        /*0000*/ 	.byte	0x04, 0x37
        /*0002*/ 	.short	(.L_510 - .L_509)
.L_509:
        /*0004*/ 	.word	0x00000082


	//----- nvinfo : EIATTR_KPARAM_INFO
	.align		4
.L_510:
        /*0008*/ 	.byte	0x04, 0x17
        /*000a*/ 	.short	(.L_512 - .L_511)
.L_511:
        /*000c*/ 	.word	0x00000000
        /*0010*/ 	.short	0x0004
        /*0012*/ 	.short	0x0018
        /*0014*/ 	.byte	0x00, 0xf0, 0x41, 0x00


	//----- nvinfo : EIATTR_KPARAM_INFO
	.align		4
.L_512:
        /*0018*/ 	.byte	0x04, 0x17
        /*001a*/ 	.short	(.L_514 - .L_513)
.L_513:
        /*001c*/ 	.word	0x00000000
        /*0020*/ 	.short	0x0003
        /*0022*/ 	.short	0x0010
        /*0024*/ 	.byte	0x00, 0xf0, 0x21, 0x00


	//----- nvinfo : EIATTR_KPARAM_INFO
	.align		4
.L_514:
        /*0028*/ 	.byte	0x04, 0x17
        /*002a*/ 	.short	(.L_516 - .L_515)
.L_515:
        /*002c*/ 	.word	0x00000000
        /*0030*/ 	.short	0x0002
        /*0032*/ 	.short	0x0008
        /*0034*/ 	.byte	0x00, 0xf0, 0x21, 0x00


	//----- nvinfo : EIATTR_KPARAM_INFO
	.align		4
.L_516:
        /*0038*/ 	.byte	0x04, 0x17
        /*003a*/ 	.short	(.L_518 - .L_517)
.L_517:
        /*003c*/ 	.word	0x00000000
        /*0040*/ 	.short	0x0001
        /*0042*/ 	.short	0x0004
        /*0044*/ 	.byte	0x00, 0xf0, 0x11, 0x00


	//----- nvinfo : EIATTR_KPARAM_INFO
	.align		4
.L_518:
        /*0048*/ 	.byte	0x04, 0x17
        /*004a*/ 	.short	(.L_520 - .L_519)
.L_519:
        /*004c*/ 	.word	0x00000000
        /*0050*/ 	.short	0x0000
        /*0052*/ 	.short	0x0000
        /*0054*/ 	.byte	0x00, 0xf0, 0x11, 0x00


	//----- nvinfo : EIATTR_SPARSE_MMA_MASK
	.align		4
.L_520:
        /*0058*/ 	.byte	0x03, 0x50
        /*005a*/ 	.short	0x0000


	//----- nvinfo : EIATTR_MAXREG_COUNT
	.align		4
        /*005c*/ 	.byte	0x03, 0x1b
        /*005e*/ 	.short	0x00ff


	//----- nvinfo : EIATTR_MERCURY_ISA_VERSION
	.align		4
        /*0060*/ 	.byte	0x03, 0x5f
        /*0062*/ 	.short	0x0101


	//----- nvinfo : EIATTR_VRC_CTA_INIT_COUNT
	.align		4
        /*0064*/ 	.byte	0x02, 0x4a
	.zero		1
	.zero		1


	//----- nvinfo : EIATTR_EXIT_INSTR_OFFSETS
	.align		4
        /*0068*/ 	.byte	0x04, 0x1c
        /*006a*/ 	.short	(.L_522 - .L_521)


	//   ....[0]....
.L_521:
        /*006c*/ 	.word	0x000000f0


	//   ....[1]....
        /*0070*/ 	.word	0x00000950


	//   ....[2]....
        /*0074*/ 	.word	0x00000980


	//   ....[3]....
        /*0078*/ 	.word	0x00001230


	//----- nvinfo : EIATTR_MAX_THREADS
	.align		4
.L_522:
        /*007c*/ 	.byte	0x04, 0x05
        /*007e*/ 	.short	(.L_524 - .L_523)
.L_523:
        /*0080*/ 	.word	0x00000080
        /*0084*/ 	.word	0x00000001
        /*0088*/ 	.word	0x00000001


	//----- nvinfo : EIATTR_CRS_STACK_SIZE
	.align		4
.L_524:
        /*008c*/ 	.byte	0x04, 0x1e
        /*008e*/ 	.short	(.L_526 - .L_525)
.L_525:
        /*0090*/ 	.word	0x00000000


	//----- nvinfo : EIATTR_CBANK_PARAM_SIZE
	.align		4
.L_526:
        /*0094*/ 	.byte	0x03, 0x19
        /*0096*/ 	.short	0x0028


	//----- nvinfo : EIATTR_PARAM_CBANK
	.align		4
        /*0098*/ 	.byte	0x04, 0x0a
        /*009a*/ 	.short	(.L_528 - .L_527)
	.align		4
.L_527:
        /*009c*/ 	.word	index@(.nv.constant0._ZN3cub18CUB_300001_SM_10006detail9transform16transform_kernelINS2_10policy_hubILb1EN4cuda3std3__45tupleIJN6thrust24THRUST_300001_SM_1000_NS17counting_iteratorIjNSA_11use_defaultESC_SC_EEEEEE10policy1000Ei13initRandomPrgNSA_6detail15normal_iteratorINSA_10device_ptrI4BodyEEEEJSD_EEEvT0_iT1_T2_DpNS2_10kernel_argIT3_EE)
        /*00a0*/ 	.short	0x0380
        /*00a2*/ 	.short	0x0028


	//----- nvinfo : EIATTR_SW_WAR
	.align		4
.L_528:
        /*00a4*/ 	.byte	0x04, 0x36
        /*00a6*/ 	.short	(.L_530 - .L_529)
.L_529:
        /*00a8*/ 	.word	0x00000008
.L_530:


//--------------------- .nv.info._ZN3cub18CUB_300001_SM_10006detail9transform16transform_kernelINS2_10policy_hubILb1EN4cuda3std3__45tupleIJN6thrust24THRUST_300001_SM_1000_NS10device_ptrI4BodyEEEEEE10policy1000ElNS7_10__identityEPSC_JSI_EEEvT0_iT1_T2_DpNS2_10kernel_argIT3_EE --------------------------
	.section	.nv.info._ZN3cub18CUB_300001_SM_10006detail9transform16transform_kernelINS2_10policy_hubILb1EN4cuda3std3__45tupleIJN6thrust24THRUST_300001_SM_1000_NS10device_ptrI4BodyEEEEEE10policy1000ElNS7_10__identityEPSC_JSI_EEEvT0_iT1_T2_DpNS2_10kernel_argIT3_EE,"",@"SHT_CUDA_INFO"
	.sectionflags	@""
	.align	4


	//----- nvinfo : EIATTR_CUDA_API_VERSION
	.align		4
        /*0000*/ 	.byte	0x04, 0x37
        /*0002*/ 	.short	(.L_532 - .L_531)
.L_531:
        /*0004*/ 	.word	0x00000082


	//----- nvinfo : EIATTR_KPARAM_INFO
	.align		4
.L_532:
        /*0008*/ 	.byte	0x04, 0x17
        /*000a*/ 	.short	(.L_534 - .L_533)
.L_533:
        /*000c*/ 	.word	0x00000000
        /*0010*/ 	.short	0x0004
        /*0012*/ 	.short	0x0018
        /*0014*/ 	.byte	0x00, 0xf0, 0x41, 0x00


	//----- nvinfo : EIATTR_KPARAM_INFO
	.align		4
.L_534:
        /*0018*/ 	.byte	0x04, 0x17
        /*001a*/ 	.short	(.L_536 - .L_535)
.L_535:
        /*001c*/ 	.word	0x00000000
        /*0020*/ 	.short	0x0003
        /*0022*/ 	.short	0x0010
        /*0024*/ 	.byte	0x00, 0xf5, 0x21, 0x00


	//----- nvinfo : EIATTR_KPARAM_INFO
	.align		4
.L_536:
        /*0028*/ 	.byte	0x04, 0x17
        /*002a*/ 	.short	(.L_538 - .L_537)
.L_537:
        /*002c*/ 	.word	0x00000000
        /*0030*/ 	.short	0x0002
        /*0032*/ 	.short	0x000c
        /*0034*/ 	.byte	0x00, 0xf0, 0x05, 0x00


	//----- nvinfo : EIATTR_KPARAM_INFO
	.align		4
.L_538:
        /*0038*/ 	.byte	0x04, 0x17
        /*003a*/ 	.short	(.L_540 - .L_539)
.L_539:
        /*003c*/ 	.word	0x00000000
        /*0040*/ 	.short	0x0001
        /*0042*/ 	.short	0x0008
        /*0044*/ 	.byte	0x00, 0xf0, 0x11, 0x00


	//----- nvinfo : EIATTR_KPARAM_INFO
	.align		4
.L_540:
        /*0048*/ 	.byte	0x04, 0x17
        /*004a*/ 	.short	(.L_542 - .L_541)
.L_541:
        /*004c*/ 	.word	0x00000000
        /*0050*/ 	.short	0x0000
        /*0052*/ 	.short	0x0000
        /*0054*/ 	.byte	0x00, 0xf0, 0x21, 0x00


	//----- nvinfo : EIATTR_SPARSE_MMA_MASK
	.align		4
.L_542:
        /*0058*/ 	.byte	0x03, 0x50
        /*005a*/ 	.short	0x0000


	//----- nvinfo : EIATTR_MAXREG_COUNT
	.align		4
        /*005c*/ 	.byte	0x03, 0x1b
        /*005e*/ 	.short	0x00ff


	//----- nvinfo : EIATTR_MERCURY_ISA_VERSION
	.align		4
        /*0060*/ 	.byte	0x03, 0x5f
        /*0062*/ 	.short	0x0101


	//----- nvinfo : EIATTR_VRC_CTA_INIT_COUNT
	.align		4
        /*0064*/ 	.byte	0x02, 0x4a
	.zero		1
	.zero		1


	//----- nvinfo : EIATTR_EXIT_INSTR_OFFSETS
	.align		4
        /*0068*/ 	.byte	0x04, 0x1c
        /*006a*/ 	.short	(.L_544 - .L_543)


	//   ....[0]....
.L_543:
        /*006c*/ 	.word	0x000002a0


	//   ....[1]....
        /*0070*/ 	.word	0x00000f30


	//   ....[2]....
        /*0074*/ 	.word	0x000012a0


	//   ....[3]....
        /*0078*/ 	.word	0x00001480


	//   ....[4]....
        /*007c*/ 	.word	0x000014b0


	//   ....[5]....
        /*0080*/ 	.word	0x00001560


	//   ....[6]....
        /*0084*/ 	.word	0x00001580


	//   ....[7]....
        /*0088*/ 	.word	0x00001b20


	//   ....[8]....
        /*008c*/ 	.word	0x00001db0


	//   ....[9]....
        /*0090*/ 	.word	0x00001f40


	//   ....[10]....
        /*0094*/ 	.word	0x00002000


	//----- nvinfo : EIATTR_MAX_THREADS
	.align		4
.L_544:
        /*0098*/ 	.byte	0x04, 0x05
        /*009a*/ 	.short	(.L_546 - .L_545)
.L_545:
        /*009c*/ 	.word	0x00000080
        /*00a0*/ 	.word	0x00000001
        /*00a4*/ 	.word	0x00000001


	//----- nvinfo : EIATTR_CRS_STACK_SIZE
	.align		4
.L_546:
        /*00a8*/ 	.byte	0x04, 0x1e
        /*00aa*/ 	.short	(.L_548 - .L_547)
.L_547:
        /*00ac*/ 	.word	0x00000000


	//----- nvinfo : EIATTR_CBANK_PARAM_SIZE
	.align		4
.L_548:
        /*00b0*/ 	.byte	0x03, 0x19
        /*00b2*/ 	.short	0x0028


	//----- nvinfo : EIATTR_PARAM_CBANK
	.align		4
        /*00b4*/ 	.byte	0x04, 0x0a
        /*00b6*/ 	.short	(.L_550 - .L_549)
	.align		4
.L_549:
        /*00b8*/ 	.word	index@(.nv.constant0._ZN3cub18CUB_300001_SM_10006detail9transform16transform_kernelINS2_10policy_hubILb1EN4cuda3std3__45tupleIJN6thrust24THRUST_300001_SM_1000_NS10device_ptrI4BodyEEEEEE10policy1000ElNS7_10__identityEPSC_JSI_EEEvT0_iT1_T2_DpNS2_10kernel_argIT3_EE)
        /*00bc*/ 	.short	0x0380
        /*00be*/ 	.short	0x0028


	//----- nvinfo : EIATTR_SW_WAR
	.align		4
.L_550:
        /*00c0*/ 	.byte	0x04, 0x36
        /*00c2*/ 	.short	(.L_552 - .L_551)
.L_551:
        /*00c4*/ 	.word	0x00000008
.L_552:


//--------------------- .nv.info._ZN3cub18CUB_300001_SM_10006detail9transform16transform_kernelINS2_10policy_hubILb1EN4cuda3std3__45tupleIJN6thrust24THRUST_300001_SM_1000_NS10device_ptrI4BodyEEEEEE10policy1000EiNS7_10__identityEPSC_JSI_EEEvT0_iT1_T2_DpNS2_10kernel_argIT3_EE --------------------------
	.section	.nv.info._ZN3cub18CUB_300001_SM_10006detail9transform16transform_kernelINS2_10policy_hubILb1EN4cuda3std3__45tupleIJN6thrust24THRUST_300001_SM_1000_NS10device_ptrI4BodyEEEEEE10policy1000EiNS7_10__identityEPSC_JSI_EEEvT0_iT1_T2_DpNS2_10kernel_argIT3_EE,"",@"SHT_CUDA_INFO"
	.sectionflags	@""
	.align	4


	//----- nvinfo : EIATTR_CUDA_API_VERSION
	.align		4
        /*0000*/ 	.byte	0x04, 0x37
        /*0002*/ 	.short	(.L_554 - .L_553)
.L_553:
        /*0004*/ 	.word	0x00000082


	//----- nvinfo : EIATTR_KPARAM_INFO
	.align		4
.L_554:
        /*0008*/ 	.byte	0x04, 0x17
        /*000a*/ 	.short	(.L_556 - .L_555)
.L_555:
        /*000c*/ 	.word	0x00000000
        /*0010*/ 	.short	0x0004
        /*0012*/ 	.short	0x0018
        /*0014*/ 	.byte	0x00, 0xf0, 0x41, 0x00


	//----- nvinfo : EIATTR_KPARAM_INFO
	.align		4
.L_556:
        /*0018*/ 	.byte	0x04, 0x17
        /*001a*/ 	.short	(.L_558 - .L_557)
.L_557:
        /*001c*/ 	.word	0x00000000
        /*0020*/ 	.short	0x0003
        /*0022*/ 	.short	0x0010
        /*0024*/ 	.byte	0x00, 0xf5, 0x21, 0x00


	//----- nvinfo : EIATTR_KPARAM_INFO
	.align		4
.L_558:
        /*0028*/ 	.byte	0x04, 0x17
        /*002a*/ 	.short	(.L_560 - .L_559)
.L_559:
        /*002c*/ 	.word	0x00000000
        /*0030*/ 	.short	0x0002
        /*0032*/ 	.short	0x0008
        /*0034*/ 	.byte	0x00, 0xf0, 0x05, 0x00


	//----- nvinfo : EIATTR_KPARAM_INFO
	.align		4
.L_560:
        /*0038*/ 	.byte	0x04, 0x17
        /*003a*/ 	.short	(.L_562 - .L_561)
.L_561:
        /*003c*/ 	.word	0x00000000
        /*0040*/ 	.short	0x0001
        /*0042*/ 	.short	0x0004
        /*0044*/ 	.byte	0x00, 0xf0, 0x11, 0x00


	//----- nvinfo : EIATTR_KPARAM_INFO
	.align		4
.L_562:
        /*0048*/ 	.byte	0x04, 0x17
        /*004a*/ 	.short	(.L_564 - .L_563)
.L_563:
        /*004c*/ 	.word	0x00000000
        /*0050*/ 	.short	0x0000
        /*0052*/ 	.short	0x0000
        /*0054*/ 	.byte	0x00, 0xf0, 0x11, 0x00


	//----- nvinfo : EIATTR_SPARSE_MMA_MASK
	.align		4
.L_564:
        /*0058*/ 	.byte	0x03, 0x50
        /*005a*/ 	.short	0x0000


	//----- nvinfo : EIATTR_MAXREG_COUNT
	.align		4
        /*005c*/ 	.byte	0x03, 0x1b
        /*005e*/ 	.short	0x00ff


	//----- nvinfo : EIATTR_MERCURY_ISA_VERSION
	.align		4
        /*0060*/ 	.byte	0x03, 0x5f
        /*0062*/ 	.short	0x0101


	//----- nvinfo : EIATTR_VRC_CTA_INIT_COUNT
	.align		4
        /*0064*/ 	.byte	0x02, 0x4a
	.zero		1
	.zero		1


	//----- nvinfo : EIATTR_EXIT_INSTR_OFFSETS
	.align		4
        /*0068*/ 	.byte	0x04, 0x1c
        /*006a*/ 	.short	(.L_566 - .L_565)


	//   ....[0]....
.L_565:
        /*006c*/ 	.word	0x00000210


	//   ....[1]....
        /*0070*/ 	.word	0x000007c0


	//   ....[2]....
        /*0074*/ 	.word	0x00000a60


	//   ....[3]....
        /*0078*/ 	.word	0x00000bf0


	//   ....[4]....
        /*007c*/ 	.word	0x00000cb0


	//   ....[5]....
        /*0080*/ 	.word	0x00000cd0


	//   ....[6]....
        /*0084*/ 	.word	0x000012f0


	//   ....[7]....
        /*0088*/ 	.word	0x00001660


	//   ....[8]....
        /*008c*/ 	.word	0x00001840


	//   ....[9]....
        /*0090*/ 	.word	0x00001870


	//   ....[10]....
        /*0094*/ 	.word	0x00001920


	//----- nvinfo : EIATTR_MAX_THREADS
	.align		4
.L_566:
        /*0098*/ 	.byte	0x04, 0x05
        /*009a*/ 	.short	(.L_568 - .L_567)
.L_567:
        /*009c*/ 	.word	0x00000080
        /*00a0*/ 	.word	0x00000001
        /*00a4*/ 	.word	0x00000001


	//----- nvinfo : EIATTR_CRS_STACK_SIZE
	.align		4
.L_568:
        /*00a8*/ 	.byte	0x04, 0x1e
        /*00aa*/ 	.short	(.L_570 - .L_569)
.L_569:
        /*00ac*/ 	.word	0x00000000


	//----- nvinfo : EIATTR_CBANK_PARAM_SIZE
	.align		4
.L_570:
        /*00b0*/ 	.byte	0x03, 0x19
        /*00b2*/ 	.short	0x0028


	//----- nvinfo : EIATTR_PARAM_CBANK
	.align		4
        /*00b4*/ 	.byte	0x04, 0x0a
        /*00b6*/ 	.short	(.L_572 - .L_571)
	.align		4
.L_571:
        /*00b8*/ 	.word	index@(.nv.constant0._ZN3cub18CUB_300001_SM_10006detail9transform16transform_kernelINS2_10policy_hubILb1EN4cuda3std3__45tupleIJN6thrust24THRUST_300001_SM_1000_NS10device_ptrI4BodyEEEEEE10policy1000EiNS7_10__identityEPSC_JSI_EEEvT0_iT1_T2_DpNS2_10kernel_argIT3_EE)
        /*00bc*/ 	.short	0x0380
        /*00be*/ 	.short	0x0028


	//----- nvinfo : EIATTR_SW_WAR
	.align		4
.L_572:
        /*00c0*/ 	.byte	0x04, 0x36
        /*00c2*/ 	.short	(.L_574 - .L_573)
.L_573:
        /*00c4*/ 	.word	0x00000008
.L_574:


//--------------------- .nv.info._ZN3cub18CUB_300001_SM_10006detail8for_each13static_kernelINS2_12policy_hub_t12policy_500_tElNS2_12op_wrapper_tIl20mapBodyToPixelCountsN6thrust24THRUST_300001_SM_1000_NS6detail15normal_iteratorINS9_10device_ptrI4BodyEEEEEEEEvT0_T1_ --------------------------
	.section	.nv.info._ZN3cub18CUB_300001_SM_10006detail8for_each13static_kernelINS2_12policy_hub_t12policy_500_tElNS2_12op_wrapper_tIl20mapBodyToPixelCountsN6thrust24THRUST_300001_SM_1000_NS6detail15normal_iteratorINS9_10device_ptrI4BodyEEEEEEEEvT0_T1_,"",@"SHT_CUDA_INFO"
	.sectionflags	@""
	.align	4


	//----- nvinfo : EIATTR_CUDA_API_VERSION
	.align		4
        /*0000*/ 	.byte	0x04, 0x37
        /*0002*/ 	.short	(.L_576 - .L_575)
.L_575:
        /*0004*/ 	.word	0x00000082


	//----- nvinfo : EIATTR_KPARAM_INFO
	.align		4
.L_576:
        /*0008*/ 	.byte	0x04, 0x17
        /*000a*/ 	.short	(.L_578 - .L_577)
.L_577:
        /*000c*/ 	.word	0x00000000
        /*0010*/ 	.short	0x0001
        /*0012*/ 	.short	0x0008
        /*0014*/ 	.byte	0x00, 0xf0, 0x61, 0x00


	//----- nvinfo : EIATTR_KPARAM_INFO
	.align		4
.L_578:
        /*0018*/ 	.byte	0x04, 0x17
        /*001a*/ 	.short	(.L_580 - .L_579)
.L_579:
        /*001c*/ 	.word	0x00000000
        /*0020*/ 	.short	0x0000
        /*0022*/ 	.short	0x0000
        /*0024*/ 	.byte	0x00, 0xf0, 0x21, 0x00


	//----- nvinfo : EIATTR_SPARSE_MMA_MASK
	.align		4
.L_580:
        /*0028*/ 	.byte	0x03, 0x50
        /*002a*/ 	.short	0x0000


	//----- nvinfo : EIATTR_MAXREG_COUNT
	.align		4
        /*002c*/ 	.byte	0x03, 0x1b
        /*002e*/ 	.short	0x00ff


	//----- nvinfo : EIATTR_MERCURY_ISA_VERSION
	.align		4
        /*0030*/ 	.byte	0x03, 0x5f
        /*0032*/ 	.short	0x0101


	//----- nvinfo : EIATTR_VRC_CTA_INIT_COUNT
	.align		4
        /*0034*/ 	.byte	0x02, 0x4a
	.zero		1
	.zero		1


	//----- nvinfo : EIATTR_EXIT_INSTR_OFFSETS
	.align		4
        /*0038*/ 	.byte	0x04, 0x1c
        /*003a*/ 	.short	(.L_582 - .L_581)


	//   ....[0]....
.L_581:
        /*003c*/ 	.word	0x000002f0


	//   ....[1]....
        /*0040*/ 	.word	0x00000530


	//   ....[2]....
        /*0044*/ 	.word	0x00000630


	//----- nvinfo : EIATTR_MAX_THREADS
	.align		4
.L_582:
        /*0048*/ 	.byte	0x04, 0x05
        /*004a*/ 	.short	(.L_584 - .L_583)
.L_583:
        /*004c*/ 	.word	0x00000100
        /*0050*/ 	.word	0x00000001
        /*0054*/ 	.word	0x00000001


	//----- nvinfo : EIATTR_CRS_STACK_SIZE
	.align		4
.L_584:
        /*0058*/ 	.byte	0x04, 0x1e
        /*005a*/ 	.short	(.L_586 - .L_585)
.L_585:
        /*005c*/ 	.word	0x00000000


	//----- nvinfo : EIATTR_CBANK_PARAM_SIZE
	.align		4
.L_586:
        /*0060*/ 	.byte	0x03, 0x19
        /*0062*/ 	.short	0x0020


	//----- nvinfo : EIATTR_PARAM_CBANK
	.align		4
        /*0064*/ 	.byte	0x04, 0x0a
        /*0066*/ 	.short	(.L_588 - .L_587)
	.align		4
.L_587:
        /*0068*/ 	.word	index@(.nv.constant0._ZN3cub18CUB_300001_SM_10006detail8for_each13static_kernelINS2_12policy_hub_t12policy_500_tElNS2_12op_wrapper_tIl20mapBodyToPixelCountsN6thrust24THRUST_300001_SM_1000_NS6detail15normal_iteratorINS9_10device_ptrI4BodyEEEEEEEEvT0_T1_)
        /*006c*/ 	.short	0x0380
        /*006e*/ 	.short	0x0020


	//----- nvinfo : EIATTR_SW_WAR
	.align		4
.L_588:
        /*0070*/ 	.byte	0x04, 0x36
        /*0072*/ 	.short	(.L_590 - .L_589)
.L_589:
        /*0074*/ 	.word	0x00000008
.L_590:


//--------------------- .nv.info._ZN3cub18CUB_300001_SM_10006detail8for_each13static_kernelINS2_12policy_hub_t12policy_500_tElN6thrust24THRUST_300001_SM_1000_NS8cuda_cub6__fill7functorINS7_6detail15normal_iteratorINS7_10device_ptrIjEEEEiEEEEvT0_T1_ --------------------------
	.section	.nv.info._ZN3cub18CUB_300001_SM_10006detail8for_each13static_kernelINS2_12policy_hub_t12policy_500_tElN6thrust24THRUST_300001_SM_1000_NS8cuda_cub6__fill7functorINS7_6detail15normal_iteratorINS7_10device_ptrIjEEEEiEEEEvT0_T1_,"",@"SHT_CUDA_INFO"
	.sectionflags	@""
	.align	4


	//----- nvinfo : EIATTR_CUDA_API_VERSION
	.align		4
        /*0000*/ 	.byte	0x04, 0x37
        /*0002*/ 	.short	(.L_592 - .L_591)
.L_591:
        /*0004*/ 	.word	0x00000082


	//----- nvinfo : EIATTR_KPARAM_INFO
	.align		4
.L_592:
        /*0008*/ 	.byte	0x04, 0x17
        /*000a*/ 	.short	(.L_594 - .L_593)
.L_593:
        /*000c*/ 	.word	0x00000000
        /*0010*/ 	.short	0x0001
        /*0012*/ 	.short	0x0008
        /*0014*/ 	.byte	0x00, 0xf0, 0x41, 0x00


	//----- nvinfo : EIATTR_KPARAM_INFO
	.align		4
.L_594:
        /*0018*/ 	.byte	0x04, 0x17
        /*001a*/ 	.short	(.L_596 - .L_595)
.L_595:
        /*001c*/ 	.word	0x00000000
        /*0020*/ 	.short	0x0000
        /*0022*/ 	.short	0x0000
        /*0024*/ 	.byte	0x00, 0xf0, 0x21, 0x00


	//----- nvinfo : EIATTR_SPARSE_MMA_MASK
	.align		4
.L_596:
        /*0028*/ 	.byte	0x03, 0x50
        /*002a*/ 	.short	0x0000


	//----- nvinfo : EIATTR_MAXREG_COUNT
	.align		4
        /*002c*/ 	.byte	0x03, 0x1b
        /*002e*/ 	.short	0x00ff


	//----- nvinfo : EIATTR_MERCURY_ISA_VERSION
	.align		4
        /*0030*/ 	.byte	0x03, 0x5f
        /*0032*/ 	.short	0x0101


	//----- nvinfo : EIATTR_VRC_CTA_INIT_COUNT
	.align		4
        /*0034*/ 	.byte	0x02, 0x4a
	.zero		1
	.zero		1


	//----- nvinfo : EIATTR_EXIT_INSTR_OFFSETS
	.align		4
        /*0038*/ 	.byte	0x04, 0x1c
        /*003a*/ 	.short	(.L_598 - .L_597)


	//   ....[0]....
.L_597:
        /*003c*/ 	.word	0x00000130


	//   ....[1]....
        /*0040*/ 	.word	0x00000240


	//   ....[2]....
        /*0044*/ 	.word	0x00000270


	//----- nvinfo : EIATTR_MAX_THREADS
	.align		4
.L_598:
        /*0048*/ 	.byte	0x04, 0x05
        /*004a*/ 	.short	(.L_600 - .L_599)
.L_599:
        /*004c*/ 	.word	0x00000100
        /*0050*/ 	.word	0x00000001
        /*0054*/ 	.word	0x00000001


	//----- nvinfo : EIATTR_CBANK_PARAM_SIZE
	.align		4
.L_600:
        /*0058*/ 	.byte	0x03, 0x19
        /*005a*/ 	.short	0x0018


	//----- nvinfo : EIATTR_PARAM_CBANK
	.align		4
        /*005c*/ 	.byte	0x04, 0x0a
        /*005e*/ 	.short	(.L_602 - .L_601)
	.align		4
.L_601:
        /*0060*/ 	.word	index@(.nv.constant0._ZN3cub18CUB_300001_SM_10006detail8for_each13static_kernelINS2_12policy_hub_t12policy_500_tElN6thrust24THRUST_300001_SM_1000_NS8cuda_cub6__fill7functorINS7_6detail15normal_iteratorINS7_10device_ptrIjEEEEiEEEEvT0_T1_)
        /*0064*/ 	.short	0x0380
        /*0066*/ 	.short	0x0018


	//----- nvinfo : EIATTR_SW_WAR
	.align		4
.L_602:
        /*0068*/ 	.byte	0x04, 0x36
        /*006a*/ 	.short	(.L_604 - .L_603)
.L_603:
        /*006c*/ 	.word	0x00000008
.L_604:


//--------------------- .nv.info._ZN3cub18CUB_300001_SM_10006detail8for_each13static_kernelINS2_12policy_hub_t12policy_500_tEmN6thrust24THRUST_300001_SM_1000_NS8cuda_cub20__uninitialized_fill7functorINS7_10device_ptrIjEEjEEEEvT0_T1_ --------------------------
	.section	.nv.info._ZN3cub18CUB_300001_SM_10006detail8for_each13static_kernelINS2_12policy_hub_t12policy_500_tEmN6thrust24THRUST_300001_SM_1000_NS8cuda_cub20__uninitialized_fill7functorINS7_10device_ptrIjEEjEEEEvT0_T1_,"",@"SHT_CUDA_INFO"
	.sectionflags	@""
	.align	4


	//----- nvinfo : EIATTR_CUDA_API_VERSION
	.align		4
        /*0000*/ 	.byte	0x04, 0x37
        /*0002*/ 	.short	(.L_606 - .L_605)
.L_605:
        /*0004*/ 	.word	0x00000082


	//----- nvinfo : EIATTR_KPARAM_INFO
	.align		4
.L_606:
        /*0008*/ 	.byte	0x04, 0x17
        /*000a*/ 	.short	(.L_608 - .L_607)
.L_607:
        /*000c*/ 	.word	0x00000000
        /*0010*/ 	.short	0x0001
        /*0012*/ 	.short	0x0008
        /*0014*/ 	.byte	0x00, 0xf0, 0x41, 0x00


	//----- nvinfo : EIATTR_KPARAM_INFO
	.align		4
.L_608:
        /*0018*/ 	.byte	0x04, 0x17
        /*001a*/ 	.short	(.L_610 - .L_609)
.L_609:
        /*001c*/ 	.word	0x00000000
        /*0020*/ 	.short	0x0000
        /*0022*/ 	.short	0x0000
        /*0024*/ 	.byte	0x00, 0xf0, 0x21, 0x00


	//----- nvinfo : EIATTR_SPARSE_MMA_MASK
	.align		4
.L_610:
        /*0028*/ 	.byte	0x03, 0x50
        /*002a*/ 	.short	0x0000


	//----- nvinfo : EIATTR_MAXREG_COUNT
	.align		4
        /*002c*/ 	.byte	0x03, 0x1b
        /*002e*/ 	.short	0x00ff


	//----- nvinfo : EIATTR_MERCURY_ISA_VERSION
	.align		4
        /*0030*/ 	.byte	0x03, 0x5f
        /*0032*/ 	.short	0x0101


	//----- nvinfo : EIATTR_VRC_CTA_INIT_COUNT
	.align		4
        /*0034*/ 	.byte	0x02, 0x4a
	.zero		1
	.zero		1


	//----- nvinfo : EIATTR_EXIT_INSTR_OFFSETS
	.align		4
        /*0038*/ 	.byte	0x04, 0x1c
        /*003a*/ 	.short	(.L_612 - .L_611)


	//   ....[0]....
.L_611:
        /*003c*/ 	.word	0x00000130


	//   ....[1]....
        /*0040*/ 	.word	0x00000230


	//   ....[2]....
        /*0044*/ 	.word	0x00000260


	//----- nvinfo : EIATTR_MAX_THREADS
	.align		4
.L_612:
        /*0048*/ 	.byte	0x04, 0x05
        /*004a*/ 	.short	(.L_614 - .L_613)
.L_613:
        /*004c*/ 	.word	0x00000100
        /*0050*/ 	.word	0x00000001
        /*0054*/ 	.word	0x00000001


	//----- nvinfo : EIATTR_CBANK_PARAM_SIZE
	.align		4
.L_614:
        /*0058*/ 	.byte	0x03, 0x19
        /*005a*/ 	.short	0x0018


	//----- nvinfo : EIATTR_PARAM_CBANK
	.align		4
        /*005c*/ 	.byte	0x04, 0x0a
        /*005e*/ 	.short	(.L_616 - .L_615)
	.align		4
.L_615:
        /*0060*/ 	.word	index@(.nv.constant0._ZN3cub18CUB_300001_SM_10006detail8for_each13static_kernelINS2_12policy_hub_t12policy_500_tEmN6thrust24THRUST_300001_SM_1000_NS8cuda_cub20__uninitialized_fill7functorINS7_10device_ptrIjEEjEEEEvT0_T1_)
        /*0064*/ 	.short	0x0380
        /*0066*/ 	.short	0x0018


	//----- nvinfo : EIATTR_SW_WAR
	.align		4
.L_616:
        /*0068*/ 	.byte	0x04, 0x36
        /*006a*/ 	.short	(.L_618 - .L_617)
.L_617:
        /*006c*/ 	.word	0x00000008
.L_618:


//--------------------- .nv.info._ZN3cub18CUB_300001_SM_10006detail8for_each13static_kernelINS2_12policy_hub_t12policy_500_tElN6thrust24THRUST_300001_SM_1000_NS8cuda_cub20__uninitialized_copy7functorINS7_7pointerI4BodyNS8_3tagENS7_11use_defaultESE_EESF_EEEEvT0_T1_ --------------------------
	.section	.nv.info._ZN3cub18CUB_300001_SM_10006detail8for_each13static_kernelINS2_12policy_hub_t12policy_500_tElN6thrust24THRUST_300001_SM_1000_NS8cuda_cub20__uninitialized_copy7functorINS7_7pointerI4BodyNS8_3tagENS7_11use_defaultESE_EESF_EEEEvT0_T1_,"",@"SHT_CUDA_INFO"
	.sectionflags	@""
	.align	4


	//----- nvinfo : EIATTR_CUDA_API_VERSION
	.align		4
        /*0000*/ 	.byte	0x04, 0x37
        /*0002*/ 	.short	(.L_620 - .L_619)
.L_619:
        /*0004*/ 	.word	0x00000082


	//----- nvinfo : EIATTR_KPARAM_INFO
	.align		4
.L_620:
        /*0008*/ 	.byte	0x04, 0x17
        /*000a*/ 	.short	(.L_622 - .L_621)
.L_621:
        /*000c*/ 	.word	0x00000000
        /*0010*/ 	.short	0x0001
        /*0012*/ 	.short	0x0008
        /*0014*/ 	.byte	0x00, 0xf0, 0x41, 0x00


	//----- nvinfo : EIATTR_KPARAM_INFO
	.align		4
.L_622:
        /*0018*/ 	.byte	0x04, 0x17
        /*001a*/ 	.short	(.L_624 - .L_623)
.L_623:
        /*001c*/ 	.word	0x00000000
        /*0020*/ 	.short	0x0000
        /*0022*/ 	.short	0x0000
        /*0024*/ 	.byte	0x00, 0xf0, 0x21, 0x00


	//----- nvinfo : EIATTR_SPARSE_MMA_MASK
	.align		4
.L_624:
        /*0028*/ 	.byte	0x03, 0x50
        /*002a*/ 	.short	0x0000


	//----- nvinfo : EIATTR_MAXREG_COUNT
	.align		4
        /*002c*/ 	.byte	0x03, 0x1b
        /*002e*/ 	.short	0x00ff


	//----- nvinfo : EIATTR_MERCURY_ISA_VERSION
	.align		4
        /*0030*/ 	.byte	0x03, 0x5f
        /*0032*/ 	.short	0x0101


	//----- nvinfo : EIATTR_VRC_CTA_INIT_COUNT
	.align		4
        /*0034*/ 	.byte	0x02, 0x4a
	.zero		1
	.zero		1


	//----- nvinfo : EIATTR_EXIT_INSTR_OFFSETS
	.align		4
        /*0038*/ 	.byte	0x04, 0x1c
        /*003a*/ 	.short	(.L_626 - .L_625)


	//   ....[0]....
.L_625:
        /*003c*/ 	.word	0x00000250


	//   ....[1]....
        /*0040*/ 	.word	0x00000440


	//   ....[2]....
        /*0044*/ 	.word	0x00000570


	//----- nvinfo : EIATTR_MAX_THREADS
	.align		4
.L_626:
        /*0048*/ 	.byte	0x04, 0x05
        /*004a*/ 	.short	(.L_628 - .L_627)
.L_627:
        /*004c*/ 	.word	0x00000100
        /*0050*/ 	.word	0x00000001
        /*0054*/ 	.word	0x00000001


	//----- nvinfo : EIATTR_CRS_STACK_SIZE
	.align		4
.L_628:
        /*0058*/ 	.byte	0x04, 0x1e
        /*005a*/ 	.short	(.L_630 - .L_629)
.L_629:
        /*005c*/ 	.word	0x00000000


	//----- nvinfo : EIATTR_CBANK_PARAM_SIZE
	.align		4
.L_630:
        /*0060*/ 	.byte	0x03, 0x19
        /*0062*/ 	.short	0x0018


	//----- nvinfo : EIATTR_PARAM_CBANK
	.align		4
        /*0064*/ 	.byte	0x04, 0x0a
        /*0066*/ 	.short	(.L_632 - .L_631)
	.align		4
.L_631:
        /*0068*/ 	.word	index@(.nv.constant0._ZN3cub18CUB_300001_SM_10006detail8for_each13static_kernelINS2_12policy_hub_t12policy_500_tElN6thrust24THRUST_300001_SM_1000_NS8cuda_cub20__uninitialized_copy7functorINS7_7pointerI4BodyNS8_3tagENS7_11use_defaultESE_EESF_EEEEvT0_T1_)
        /*006c*/ 	.short	0x0380
        /*006e*/ 	.short	0x0018


	//----- nvinfo : EIATTR_SW_WAR
	.align		4
.L_632:
        /*0070*/ 	.byte	0x04, 0x36
        /*0072*/ 	.short	(.L_634 - .L_633)
.L_633:
        /*0074*/ 	.word	0x00000008
.L_634:


//--------------------- .nv.info._ZN3cub18CUB_300001_SM_10006detail8for_each13static_kernelINS2_12policy_hub_t12policy_500_tEmNS2_12op_wrapper_tImN6thrust24THRUST_300001_SM_1000_NS6detail23allocator_traits_detail24construct1_via_allocatorINS8_16device_allocatorI4BodyEEEENS8_10device_ptrISD_EEEEEEvT0_T1_ --------------------------
	.section	.nv.info._ZN3cub18CUB_300001_SM_10006detail8for_each13static_kernelINS2_12policy_hub_t12policy_500_tEmNS2_12op_wrapper_tImN6thrust24THRUST_300001_SM_1000_NS6detail23allocator_traits_detail24construct1_via_allocatorINS8_16device_allocatorI4BodyEEEENS8_10device_ptrISD_EEEEEEvT0_T1_,"",@"SHT_CUDA_INFO"
	.sectionflags	@""
	.align	4


	//----- nvinfo : EIATTR_CUDA_API_VERSION
	.align		4
        /*0000*/ 	.byte	0x04, 0x37
        /*0002*/ 	.short	(.L_636 - .L_635)
.L_635:
        /*0004*/ 	.word	0x00000082


	//----- nvinfo : EIATTR_KPARAM_INFO
	.align		4
.L_636:
        /*0008*/ 	.byte	0x04, 0x17
        /*000a*/ 	.short	(.L_638 - .L_637)
.L_637:
        /*000c*/ 	.word	0x00000000
        /*0010*/ 	.short	0x0001
        /*0012*/ 	.short	0x0008
        /*0014*/ 	.byte	0x00, 0xf0, 0x41, 0x00


	//----- nvinfo : EIATTR_KPARAM_INFO
	.align		4
.L_638:
        /*0018*/ 	.byte	0x04, 0x17
        /*001a*/ 	.short	(.L_640 - .L_639)
.L_639:
        /*001c*/ 	.word	0x00000000
        /*0020*/ 	.short	0x0000
        /*0022*/ 	.short	0x0000
        /*0024*/ 	.byte	0x00, 0xf0, 0x21, 0x00


	//----- nvinfo : EIATTR_SPARSE_MMA_MASK
	.align		4
.L_640:
        /*0028*/ 	.byte	0x03, 0x50
        /*002a*/ 	.short	0x0000


	//----- nvinfo : EIATTR_MAXREG_COUNT
	.align		4
        /*002c*/ 	.byte	0x03, 0x1b
        /*002e*/ 	.short	0x00ff


	//----- nvinfo : EIATTR_MERCURY_ISA_VERSION
	.align		4
        /*0030*/ 	.byte	0x03, 0x5f
        /*0032*/ 	.short	0x0101


	//----- nvinfo : EIATTR_VRC_CTA_INIT_COUNT
	.align		4
        /*0034*/ 	.byte	0x02, 0x4a
	.zero		1
	.zero		1


	//----- nvinfo : EIATTR_EXIT_INSTR_OFFSETS
	.align		4
        /*0038*/ 	.byte	0x04, 0x1c
        /*003a*/ 	.short	(.L_642 - .L_641)


	//   ....[0]....
.L_641:
        /*003c*/ 	.word	0x00000010


	//----- nvinfo : EIATTR_MAX_THREADS
	.align		4
.L_642:
        /*0040*/ 	.byte	0x04, 0x05
        /*0042*/ 	.short	(.L_644 - .L_643)
.L_643:
        /*0044*/ 	.word	0x00000100
        /*0048*/ 	.word	0x00000001
        /*004c*/ 	.word	0x00000001


	//----- nvinfo : EIATTR_CBANK_PARAM_SIZE
	.align		4
.L_644:
        /*0050*/ 	.byte	0x03, 0x19
        /*0052*/ 	.short	0x0018


	//----- nvinfo : EIATTR_PARAM_CBANK
	.align		4
        /*0054*/ 	.byte	0x04, 0x0a
        /*0056*/ 	.short	(.L_646 - .L_645)
	.align		4
.L_645:
        /*0058*/ 	.word	index@(.nv.constant0._ZN3cub18CUB_300001_SM_10006detail8for_each13static_kernelINS2_12policy_hub_t12policy_500_tEmNS2_12op_wrapper_tImN6thrust24THRUST_300001_SM_1000_NS6detail23allocator_traits_detail24construct1_via_allocatorINS8_16device_allocatorI4BodyEEEENS8_10device_ptrISD_EEEEEEvT0_T1_)
        /*005c*/ 	.short	0x0380
        /*005e*/ 	.short	0x0018


	//----- nvinfo : EIATTR_SW_WAR
	.align		4
.L_646:
        /*0060*/ 	.byte	0x04, 0x36
        /*0062*/ 	.short	(.L_648 - .L_647)
.L_647:
        /*0064*/ 	.word	0x00000008
.L_648:


//--------------------- .nv.info._ZN3cub18CUB_300001_SM_10006detail8for_each13static_kernelINS2_12policy_hub_t12policy_500_tElN6thrust24THRUST_300001_SM_1000_NS8cuda_cub20__uninitialized_copy7functorINS7_10device_ptrI4BodyEENS7_7pointerISC_NS8_3tagENS7_11use_defaultESG_EEEEEEvT0_T1_ --------------------------
	.section	.nv.info._ZN3cub18CUB_300001_SM_10006detail8for_each13static_kernelINS2_12policy_hub_t12policy_500_tElN6thrust24THRUST_300001_SM_1000_NS8cuda_cub20__uninitialized_copy7functorINS7_10device_ptrI4BodyEENS7_7pointerISC_NS8_3tagENS7_11use_defaultESG_EEEEEEvT0_T1_,"",@"SHT_CUDA_INFO"
	.sectionflags	@""
	.align	4


	//----- nvinfo : EIATTR_CUDA_API_VERSION
	.align		4
        /*0000*/ 	.byte	0x04, 0x37
        /*0002*/ 	.short	(.L_650 - .L_649)
.L_649:
        /*0004*/ 	.word	0x00000082


	//----- nvinfo : EIATTR_KPARAM_INFO
	.align		4
.L_650:
        /*0008*/ 	.byte	0x04, 0x17
        /*000a*/ 	.short	(.L_652 - .L_651)
.L_651:
        /*000c*/ 	.word	0x00000000
        /*0010*/ 	.short	0x0001
        /*0012*/ 	.short	0x0008
        /*0014*/ 	.byte	0x00, 0xf0, 0x41, 0x00


	//----- nvinfo : EIATTR_KPARAM_INFO
	.align		4
.L_652:
        /*0018*/ 	.byte	0x04, 0x17
        /*001a*/ 	.short	(.L_654 - .L_653)
.L_653:
        /*001c*/ 	.word	0x00000000
        /*0020*/ 	.short	0x0000
        /*0022*/ 	.short	0x0000
        /*0024*/ 	.byte	0x00, 0xf0, 0x21, 0x00


	//----- nvinfo : EIATTR_SPARSE_MMA_MASK
	.align		4
.L_654:
        /*0028*/ 	.byte	0x03, 0x50
        /*002a*/ 	.short	0x0000


	//----- nvinfo : EIATTR_MAXREG_COUNT
	.align		4
        /*002c*/ 	.byte	0x03, 0x1b
        /*002e*/ 	.short	0x00ff


	//----- nvinfo : EIATTR_MERCURY_ISA_VERSION
	.align		4
        /*0030*/ 	.byte	0x03, 0x5f
        /*0032*/ 	.short	0x0101


	//----- nvinfo : EIATTR_VRC_CTA_INIT_COUNT
	.align		4
        /*0034*/ 	.byte	0x02, 0x4a
	.zero		1
	.zero		1


	//----- nvinfo : EIATTR_EXIT_INSTR_OFFSETS
	.align		4
        /*0038*/ 	.byte	0x04, 0x1c
        /*003a*/ 	.short	(.L_656 - .L_655)


	//   ....[0]....
.L_655:
        /*003c*/ 	.word	0x00000250


	//   ....[1]....
        /*0040*/ 	.word	0x00000440


	//   ....[2]....
        /*0044*/ 	.word	0x00000570


	//----- nvinfo : EIATTR_MAX_THREADS
	.align		4
.L_656:
        /*0048*/ 	.byte	0x04, 0x05
        /*004a*/ 	.short	(.L_658 - .L_657)
.L_657:
        /*004c*/ 	.word	0x00000100
        /*0050*/ 	.word	0x00000001
        /*0054*/ 	.word	0x00000001


	//----- nvinfo : EIATTR_CRS_STACK_SIZE
	.align		4
.L_658:
        /*0058*/ 	.byte	0x04, 0x1e
        /*005a*/ 	.short	(.L_660 - .L_659)
.L_659:
        /*005c*/ 	.word	0x00000000


	//----- nvinfo : EIATTR_CBANK_PARAM_SIZE
	.align		4
.L_660:
        /*0060*/ 	.byte	0x03, 0x19
        /*0062*/ 	.short	0x0018


	//----- nvinfo : EIATTR_PARAM_CBANK
	.align		4
        /*0064*/ 	.byte	0x04, 0x0a
        /*0066*/ 	.short	(.L_662 - .L_661)
	.align		4
.L_661:
        /*0068*/ 	.word	index@(.nv.constant0._ZN3cub18CUB_300001_SM_10006detail8for_each13static_kernelINS2_12policy_hub_t12policy_500_tElN6thrust24THRUST_300001_SM_1000_NS8cuda_cub20__uninitialized_copy7functorINS7_10device_ptrI4BodyEENS7_7pointerISC_NS8_3tagENS7_11use_defaultESG_EEEEEEvT0_T1_)
        /*006c*/ 	.short	0x0380
        /*006e*/ 	.short	0x0018


	//----- nvinfo : EIATTR_SW_WAR
	.align		4
.L_662:
        /*0070*/ 	.byte	0x04, 0x36
        /*0072*/ 	.short	(.L_664 - .L_663)
.L_663:
        /*0074*/ 	.word	0x00000008
.L_664:


//--------------------- .nv.info._ZN3cub18CUB_300001_SM_10006detail8for_each13static_kernelINS2_12policy_hub_t12policy_500_tEmNS2_12op_wrapper_tImN6thrust24THRUST_300001_SM_1000_NS6detail23allocator_traits_detail24construct1_via_allocatorINS9_18no_throw_allocatorINS9_19temporary_allocatorI4BodyNS8_8cuda_cub3tagEEEEEEENS8_7pointerISE_SG_NS8_11use_defaultESL_EEEEEEvT0_T1_ --------------------------
	.section	.nv.info._ZN3cub18CUB_300001_SM_10006detail8for_each13static_kernelINS2_12policy_hub_t12policy_500_tEmNS2_12op_wrapper_tImN6thrust24THRUST_300001_SM_1000_NS6detail23allocator_traits_detail24construct1_via_allocatorINS9_18no_throw_allocatorINS9_19temporary_allocatorI4BodyNS8_8cuda_cub3tagEEEEEEENS8_7pointerISE_SG_NS8_11use_defaultESL_EEEEEEvT0_T1_,"",@"SHT_CUDA_INFO"
	.sectionflags	@""
	.align	4


	//----- nvinfo : EIATTR_CUDA_API_VERSION
	.align		4
        /*0000*/ 	.byte	0x04, 0x37
        /*0002*/ 	.short	(.L_666 - .L_665)
.L_665:
        /*0004*/ 	.word	0x00000082


	//----- nvinfo : EIATTR_KPARAM_INFO
	.align		4
.L_666:
        /*0008*/ 	.byte	0x04, 0x17
        /*000a*/ 	.short	(.L_668 - .L_667)
.L_667:
        /*000c*/ 	.word	0x00000000
        /*0010*/ 	.short	0x0001
        /*0012*/ 	.short	0x0008
        /*0014*/ 	.byte	0x00, 0xf0, 0x41, 0x00


	//----- nvinfo : EIATTR_KPARAM_INFO
	.align		4
.L_668:
        /*0018*/ 	.byte	0x04, 0x17
        /*001a*/ 	.short	(.L_670 - .L_669)
.L_669:
        /*001c*/ 	.word	0x00000000
        /*0020*/ 	.short	0x0000
        /*0022*/ 	.short	0x0000
        /*0024*/ 	.byte	0x00, 0xf0, 0x21, 0x00


	//----- nvinfo : EIATTR_SPARSE_MMA_MASK
	.align		4
.L_670:
        /*0028*/ 	.byte	0x03, 0x50
        /*002a*/ 	.short	0x0000


	//----- nvinfo : EIATTR_MAXREG_COUNT
	.align		4
        /*002c*/ 	.byte	0x03, 0x1b
        /*002e*/ 	.short	0x00ff


	//----- nvinfo : EIATTR_MERCURY_ISA_VERSION
	.align		4
        /*0030*/ 	.byte	0x03, 0x5f
        /*0032*/ 	.short	0x0101


	//----- nvinfo : EIATTR_VRC_CTA_INIT_COUNT
	.align		4
        /*0034*/ 	.byte	0x02, 0x4a
	.zero		1
	.zero		1


	//----- nvinfo : EIATTR_EXIT_INSTR_OFFSETS
	.align		4
        /*0038*/ 	.byte	0x04, 0x1c
        /*003a*/ 	.short	(.L_672 - .L_671)


	//   ....[0]....
.L_671:
        /*003c*/ 	.word	0x00000010


	//----- nvinfo : EIATTR_MAX_THREADS
	.align		4
.L_672:
        /*0040*/ 	.byte	0x04, 0x05
        /*0042*/ 	.short	(.L_674 - .L_673)
.L_673:
        /*0044*/ 	.word	0x00000100
        /*0048*/ 	.word	0x00000001
        /*004c*/ 	.word	0x00000001


	//----- nvinfo : EIATTR_CBANK_PARAM_SIZE
	.align		4
.L_674:
        /*0050*/ 	.byte	0x03, 0x19
        /*0052*/ 	.short	0x0018


	//----- nvinfo : EIATTR_PARAM_CBANK
	.align		4
        /*0054*/ 	.byte	0x04, 0x0a
        /*0056*/ 	.short	(.L_676 - .L_675)
	.align		4
.L_675:
        /*0058*/ 	.word	index@(.nv.constant0._ZN3cub18CUB_300001_SM_10006detail8for_each13static_kernelINS2_12policy_hub_t12policy_500_tEmNS2_12op_wrapper_tImN6thrust24THRUST_300001_SM_1000_NS6detail23allocator_traits_detail24construct1_via_allocatorINS9_18no_throw_allocatorINS9_19temporary_allocatorI4BodyNS8_8cuda_cub3tagEEEEEEENS8_7pointerISE_SG_NS8_11use_defaultESL_EEEEEEvT0_T1_)
        /*005c*/ 	.short	0x0380
        /*005e*/ 	.short	0x0018


	//----- nvinfo : EIATTR_SW_WAR
	.align		4
.L_676:
        /*0060*/ 	.byte	0x04, 0x36
        /*0062*/ 	.short	(.L_678 - .L_677)
.L_677:
        /*0064*/ 	.word	0x00000008
.L_678:


//--------------------- .nv.info._ZN3cub18CUB_300001_SM_10006detail11EmptyKernelIvEEvv --------------------------
	.section	.nv.info._ZN3cub18CUB_300001_SM_10006detail11EmptyKernelIvEEvv,"",@"SHT_CUDA_INFO"
	.sectionflags	@""
	.align	4


	//----- nvinfo : EIATTR_CUDA_API_VERSION
	.align		4
        /*0000*/ 	.byte	0x04, 0x37
        /*0002*/ 	.short	(.L_680 - .L_679)
.L_679:
        /*0004*/ 	.word	0x00000082


	//----- nvinfo : EIATTR_SPARSE_MMA_MASK
	.align		4
.L_680:
        /*0008*/ 	.byte	0x03, 0x50
        /*000a*/ 	.short	0x0000


	//----- nvinfo : EIATTR_MAXREG_COUNT
	.align		4
        /*000c*/ 	.byte	0x03, 0x1b
        /*000e*/ 	.short	0x00ff


	//----- nvinfo : EIATTR_MERCURY_ISA_VERSION
	.align		4
        /*0010*/ 	.byte	0x03, 0x5f
        /*0012*/ 	.short	0x0101


	//----- nvinfo : EIATTR_VRC_CTA_INIT_COUNT
	.align		4
        /*0014*/ 	.byte	0x02, 0x4a
	.zero		1
	.zero		1


	//----- nvinfo : EIATTR_EXIT_INSTR_OFFSETS
	.align		4
        /*0018*/ 	.byte	0x04, 0x1c
        /*001a*/ 	.short	(.L_682 - .L_681)


	//   ....[0]....
.L_681:
        /*001c*/ 	.word	0x00000010


	//----- nvinfo : EIATTR_SW_WAR
	.align		4
.L_682:
        /*0020*/ 	.byte	0x04, 0x36
        /*0022*/ 	.short	(.L_684 - .L_683)
.L_683:
        /*0024*/ 	.word	0x00000008
.L_684:


//--------------------- .nv.callgraph             --------------------------
	.section	.nv.callgraph,"",@"SHT_CUDA_CALLGRAPH"
	.align	4
	.sectionentsize	8
	.align		4
        /*0000*/ 	.word	0x00000000
	.align		4
        /*0004*/ 	.word	0xffffffff
	.align		4
        /*0008*/ 	.word	0x00000000
	.align		4
        /*000c*/ 	.word	0xfffffffe
	.align		4
        /*0010*/ 	.word	0x00000000
	.align		4
        /*0014*/ 	.word	0xfffffffd
	.align		4
        /*0018*/ 	.word	0x00000000
	.align		4
        /*001c*/ 	.word	0xfffffffc


//--------------------- .nv.constant4             --------------------------
	.section	.nv.constant4,"a",@progbits
	.align	8
	.align		8
.nv.constant4:
        /*0000*/ 	.dword	_ZN30_INTERNAL_ba2ade04_4_k_cu_main4cuda3std3__45__cpo5beginE
	.align		8
        /*0008*/ 	.dword	_ZN30_INTERNAL_ba2ade04_4_k_cu_main4cuda3std3__45__cpo3endE
	.align		8
        /*0010*/ 	.dword	_ZN30_INTERNAL_ba2ade04_4_k_cu_main4cuda3std3__45__cpo6cbeginE
	.align		8
        /*0018*/ 	.dword	_ZN30_INTERNAL_ba2ade04_4_k_cu_main4cuda3std3__45__cpo4cendE
	.align		8
        /*0020*/ 	.dword	_ZN30_INTERNAL_ba2ade04_4_k_cu_main4cuda3std3__45__cpo6rbeginE
	.align		8
        /*0028*/ 	.dword	_ZN30_INTERNAL_ba2ade04_4_k_cu_main4cuda3std3__45__cpo4rendE
	.align		8
        /*0030*/ 	.dword	_ZN30_INTERNAL_ba2ade04_4_k_cu_main4cuda3std3__45__cpo7crbeginE
	.align		8
        /*0038*/ 	.dword	_ZN30_INTERNAL_ba2ade04_4_k_cu_main4cuda3std3__45__cpo5crendE
	.align		8
        /*0040*/ 	.dword	_ZN30_INTERNAL_ba2ade04_4_k_cu_main4cuda3std3__432_GLOBAL__N__ba2ade04_4_k_cu_main6ignoreE
	.align		8
        /*0048*/ 	.dword	_ZN30_INTERNAL_ba2ade04_4_k_cu_main4cuda3std3__419piecewise_constructE
	.align		8
        /*0050*/ 	.dword	_ZN30_INTERNAL_ba2ade04_4_k_cu_main4cuda3std3__48in_placeE
	.align		8
        /*0058*/ 	.dword	_ZN30_INTERNAL_ba2ade04_4_k_cu_main4cuda3std3__420unreachable_sentinelE
	.align		8
        /*0060*/ 	.dword	_ZN30_INTERNAL_ba2ade04_4_k_cu_main4cuda3std3__47nulloptE
	.align		8
        /*0068*/ 	.dword	_ZN30_INTERNAL_ba2ade04_4_k_cu_main4cuda3std3__48unexpectE
	.align		8
        /*0070*/ 	.dword	_ZN30_INTERNAL_ba2ade04_4_k_cu_main4cuda3std6ranges3__45__cpo4swapE
	.align		8
        /*0078*/ 	.dword	_ZN30_INTERNAL_ba2ade04_4_k_cu_main4cuda3std6ranges3__45__cpo9iter_moveE
	.align		8
        /*0080*/ 	.dword	_ZN30_INTERNAL_ba2ade04_4_k_cu_main4cuda3std6ranges3__45__cpo5beginE
	.align		8
        /*0088*/ 	.dword	_ZN30_INTERNAL_ba2ade04_4_k_cu_main4cuda3std6ranges3__45__cpo3endE
	.align		8
        /*0090*/ 	.dword	_ZN30_INTERNAL_ba2ade04_4_k_cu_main4cuda3std6ranges3__45__cpo6cbeginE
	.align		8
        /*0098*/ 	.dword	_ZN30_INTERNAL_ba2ade04_4_k_cu_main4cuda3std6ranges3__45__cpo4cendE
	.align		8
        /*00a0*/ 	.dword	_ZN30_INTERNAL_ba2ade04_4_k_cu_main4cuda3std6ranges3__45__cpo7advanceE
	.align		8
        /*00a8*/ 	.dword	_ZN30_INTERNAL_ba2ade04_4_k_cu_main4cuda3std6ranges3__45__cpo9iter_swapE
	.align		8
        /*00b0*/ 	.dword	_ZN30_INTERNAL_ba2ade04_4_k_cu_main4cuda3std6ranges3__45__cpo4nextE
	.align		8
        /*00b8*/ 	.dword	_ZN30_INTERNAL_ba2ade04_4_k_cu_main4cuda3std6ranges3__45__cpo4prevE
	.align		8
        /*00c0*/ 	.dword	_ZN30_INTERNAL_ba2ade04_4_k_cu_main4cuda3std6ranges3__45__cpo4dataE
	.align		8
        /*00c8*/ 	.dword	_ZN30_INTERNAL_ba2ade04_4_k_cu_main4cuda3std6ranges3__45__cpo5cdataE
	.align		8
        /*00d0*/ 	.dword	_ZN30_INTERNAL_ba2ade04_4_k_cu_main4cuda3std6ranges3__45__cpo4sizeE
	.align		8
        /*00d8*/ 	.dword	_ZN30_INTERNAL_ba2ade04_4_k_cu_main4cuda3std6ranges3__45__cpo5ssizeE
	.align		8
        /*00e0*/ 	.dword	_ZN30_INTERNAL_ba2ade04_4_k_cu_main4cuda3std6ranges3__45__cpo8distanceE
	.align		8
        /*00e8*/ 	.dword	_ZN30_INTERNAL_ba2ade04_4_k_cu_main6thrust24THRUST_300001_SM_1000_NS8cuda_cub3parE
	.align		8
        /*00f0*/ 	.dword	_ZN30_INTERNAL_ba2ade04_4_k_cu_main6thrust24THRUST_300001_SM_1000_NS8cuda_cub10par_nosyncE
	.align		8
        /*00f8*/ 	.dword	_ZN30_INTERNAL_ba2ade04_4_k_cu_main6thrust24THRUST_300001_SM_1000_NS6system6detail10sequential3seqE
	.align		8
        /*0100*/ 	.dword	_ZN30_INTERNAL_ba2ade04_4_k_cu_main6thrust24THRUST_300001_SM_1000_NS12placeholders2_1E
	.align		8
        /*0108*/ 	.dword	_ZN30_INTERNAL_ba2ade04_4_k_cu_main6thrust24THRUST_300001_SM_1000_NS12placeholders2_2E
	.align		8
        /*0110*/ 	.dword	_ZN30_INTERNAL_ba2ade04_4_k_cu_main6thrust24THRUST_300001_SM_1000_NS12placeholders2_3E
	.align		8
        /*0118*/ 	.dword	_ZN30_INTERNAL_ba2ade04_4_k_cu_main6thrust24THRUST_300001_SM_1000_NS12placeholders2_4E
	.align		8
        /*0120*/ 	.dword	_ZN30_INTERNAL_ba2ade04_4_k_cu_main6thrust24THRUST_300001_SM_1000_NS12placeholders2_5E
	.align		8
        /*0128*/ 	.dword	_ZN30_INTERNAL_ba2ade04_4_k_cu_main6thrust24THRUST_300001_SM_1000_NS12placeholders2_6E
	.align		8
        /*0130*/ 	.dword	_ZN30_INTERNAL_ba2ade04_4_k_cu_main6thrust24THRUST_300001_SM_1000_NS12placeholders2_7E
	.align		8
        /*0138*/ 	.dword	_ZN30_INTERNAL_ba2ade04_4_k_cu_main6thrust24THRUST_300001_SM_1000_NS12placeholders2_8E
	.align		8
        /*0140*/ 	.dword	_ZN30_INTERNAL_ba2ade04_4_k_cu_main6thrust24THRUST_300001_SM_1000_NS12placeholders2_9E
	.align		8
        /*0148*/ 	.dword	_ZN30_INTERNAL_ba2ade04_4_k_cu_main6thrust24THRUST_300001_SM_1000_NS12placeholders3_10E
	.align		8
        /*0150*/ 	.dword	_ZN30_INTERNAL_ba2ade04_4_k_cu_main6thrust24THRUST_300001_SM_1000_NS3seqE


//--------------------- .text._ZN3cub18CUB_300001_SM_10006detail6reduce28DeviceReduceSingleTileKernelINS2_10policy_hubIjyN4cuda3__47maximumIjEEE10Policy1000EPjPiiS8_ijNS5_3std3__410__identityEEEvT0_T1_T2_T3_T4_T6_ --------------------------
	.section	.text._ZN3cub18CUB_300001_SM_10006detail6reduce28DeviceReduceSingleTileKernelINS2_10policy_hubIjyN4cuda3__47maximumIjEEE10Policy1000EPjPiiS8_ijNS5_3std3__410__identityEEEvT0_T1_T2_T3_T4_T6_,"ax",@progbits
	.align	128
        .global         _ZN3cub18CUB_300001_SM_10006detail6reduce28DeviceReduceSingleTileKernelINS2_10policy_hubIjyN4cuda3__47maximumIjEEE10Policy1000EPjPiiS8_ijNS5_3std3__410__identityEEEvT0_T1_T2_T3_T4_T6_
        .type           _ZN3cub18CUB_300001_SM_10006detail6reduce28DeviceReduceSingleTileKernelINS2_10policy_hubIjyN4cuda3__47maximumIjEEE10Policy1000EPjPiiS8_ijNS5_3std3__410__identityEEEvT0_T1_T2_T3_T4_T6_,@function
        .size           _ZN3cub18CUB_300001_SM_10006detail6reduce28DeviceReduceSingleTileKernelINS2_10policy_hubIjyN4cuda3__47maximumIjEEE10Policy1000EPjPiiS8_ijNS5_3std3__410__identityEEEvT0_T1_T2_T3_T4_T6_,(.L_x_458 - _ZN3cub18CUB_300001_SM_10006detail6reduce28DeviceReduceSingleTileKernelINS2_10policy_hubIjyN4cuda3__47maximumIjEEE10Policy1000EPjPiiS8_ijNS5_3std3__410__identityEEEvT0_T1_T2_T3_T4_T6_)
        .other          _ZN3cub18CUB_300001_SM_10006detail6reduce28DeviceReduceSingleTileKernelINS2_10policy_hubIjyN4cuda3__47maximumIjEEE10Policy1000EPjPiiS8_ijNS5_3std3__410__identityEEEvT0_T1_T2_T3_T4_T6_,@"STO_CUDA_ENTRY STV_DEFAULT"
_ZN3cub18CUB_300001_SM_10006detail6reduce28DeviceReduceSingleTileKernelINS2_10policy_hubIjyN4cuda3__47maximumIjEEE10Policy1000EPjPiiS8_ijNS5_3std3__410__identityEEEvT0_T1_T2_T3_T4_T6_:
.text._ZN3cub18CUB_300001_SM_10006detail6reduce28DeviceReduceSingleTileKernelINS2_10policy_hubIjyN4cuda3__47maximumIjEEE10Policy1000EPjPiiS8_ijNS5_3std3__410__identityEEEvT0_T1_T2_T3_T4_T6_:
[----:B------:R-:W-:Y:S01]  /*0000*/  LDC R1, c[0x0][0x37c] ;  /* 0x0000df00ff017b82 */ /* 0x000fe20000000800 */
[----:B------:R-:W0:Y:S01]  /*0010*/  LDCU UR4, c[0x0][0x390] ;  /* 0x00007200ff0477ac */ /* 0x000e220008000800 */
[----:B------:R-:W1:Y:S01]  /*0020*/  LDCU.64 UR6, c[0x0][0x358] ;  /* 0x00006b00ff0677ac */ /* 0x000e620008000a00 */
[----:B0-----:R-:W-:-:S05]  /*0030*/  IMAD.U32 R2, RZ, RZ, UR4 ;  /* 0x00000004ff027e24 */ /* 0x001fca000f8e00ff */
[----:B------:R-:W-:-:S13]  /*0040*/  ISETP.NE.AND P0, PT, R2, RZ, PT ;  /* 0x000000ff0200720c */ /* 0x000fda0003f05270 */
[----:B-1----:R-:W-:Y:S05]  /*0050*/  @P0 BRA `(.L_x_0) ;  /* 0x00000000001c0947 */ /* 0x002fea0003800000 */
[----:B------:R-:W0:Y:S02]  /*0060*/  S2R R0, SR_TID.X ;  /* 0x0000000000007919 */ /* 0x000e240000002100 */
[----:B0-----:R-:W-:-:S13]  /*0070*/  ISETP.NE.AND P0, PT, R0, RZ, PT ;  /* 0x000000ff0000720c */ /* 0x001fda0003f05270 */
[----:B------:R-:W-:Y:S05]  /*0080*/  @P0 EXIT ;  /* 0x000000000000094d */ /* 0x000fea0003800000 */
[----:B------:R-:W0:Y:S08]  /*0090*/  LDC R5, c[0x0][0x398] ;  /* 0x0000e600ff057b82 */ /* 0x000e300000000800 */
[----:B------:R-:W0:Y:S02]  /*00a0*/  LDC.64 R2, c[0x0][0x388] ;  /* 0x0000e200ff027b82 */ /* 0x000e240000000a00 */
[----:B0-----:R-:W-:Y:S01]  /*00b0*/  STG.E desc[UR6][R2.64], R5 ;  /* 0x0000000502007986 */ /* 0x001fe2000c101906 */
[----:B------:R-:W-:Y:S05]  /*00c0*/  EXIT ;  /* 0x000000000000794d */ /* 0x000fea0003800000 */
.L_x_0:
[----:B------:R-:W0:Y:S01]  /*00d0*/  LDCU UR4, c[0x0][0x380] ;  /* 0x00007000ff0477ac */ /* 0x000e220008000800 */
[----:B------:R-:W-:Y:S01]  /*00e0*/  BSSY.RECONVERGENT B0, `(.L_x_1) ;  /* 0x000036c000007945 */ /* 0x000fe20003800200 */
[----:B0-----:R-:W-:-:S09]  /*00f0*/  ULOP3.LUT UP0, URZ, UR4, 0xf, URZ, 0xc0, !UPT ;  /* 0x0000000f04ff7892 */ /* 0x001fd2000f80c0ff */
[----:B------:R-:W-:Y:S05]  /*0100*/  BRA.U UP0, `(.L_x_2) ;  /* 0x0000001900a47547 */ /* 0x000fea000b800000 */
[----:B------:R-:W-:-:S13]  /*0110*/  ISETP.GT.AND P0, PT, R2, 0xfff, PT ;  /* 0x00000fff0200780c */ /* 0x000fda0003f04270 */
[----:B------:R-:W-:Y:S05]  /*0120*/  @P0 BRA `(.L_x_3) ;  /* 0x0000000c00640947 */ /* 0x000fea0003800000 */
[----:B------:R-:W0:Y:S01]  /*0130*/  S2R R3, SR_TID.X ;  /* 0x0000000000037919 */ /* 0x000e220000002100 */
[----:B------:R-:W-:Y:S01]  /*0140*/  BSSY.RECONVERGENT B1, `(.L_x_4) ;  /* 0x0000009000017945 */ /* 0x000fe20003800200 */
[----:B------:R-:W-:Y:S01]  /*0150*/  IMAD.MOV.U32 R0, RZ, RZ, RZ ;  /* 0x000000ffff007224 */ /* 0x000fe200078e00ff */
[----:B0-----:R-:W-:Y:S01]  /*0160*/  ISETP.GE.AND P0, PT, R3, R2, PT ;  /* 0x000000020300720c */ /* 0x001fe20003f06270 */
[----:B------:R-:W-:-:S12]  /*0170*/  IMAD.MOV.U32 R11, RZ, RZ, R3 ;  /* 0x000000ffff0b7224 */ /* 0x000fd800078e0003 */
[----:B------:R-:W-:Y:S05]  /*0180*/  @P0 BRA `(.L_x_5) ;  /* 0x0000000000100947 */ /* 0x000fea0003800000 */
[----:B------:R-:W0:Y:S02]  /*0190*/  LDC.64 R4, c[0x0][0x380] ;  /* 0x0000e000ff047b82 */ /* 0x000e240000000a00 */
[----:B0-----:R-:W-:-:S05]  /*01a0*/  IMAD.WIDE.U32 R4, R3, 0x4, R4 ;  /* 0x0000000403047825 */ /* 0x001fca00078e0004 */
[----:B------:R0:W5:Y:S01]  /*01b0*/  LDG.E.CONSTANT R0, desc[UR6][R4.64] ;  /* 0x0000000604007981 */ /* 0x000162000c1e9900 */
[----:B------:R-:W-:-:S07]  /*01c0*/  VIADD R11, R3, 0x100 ;  /* 0x00000100030b7836 */ /* 0x000fce0000000000 */
.L_x_5:
[----:B------:R-:W-:Y:S05]  /*01d0*/  BSYNC.RECONVERGENT B1 ;  /* 0x0000000000017941 */ /* 0x000fea0003800200 */
.L_x_4:
[----:B------:R-:W-:Y:S01]  /*01e0*/  ISETP.GE.AND P0, PT, R11, R2, PT ;  /* 0x000000020b00720c */ /* 0x000fe20003f06270 */
[----:B------:R-:W-:-:S12]  /*01f0*/  BSSY.RECONVERGENT B1, `(.L_x_6) ;  /* 0x0000066000017945 */ /* 0x000fd80003800200 */
[----:B------:R-:W-:Y:S05]  /*0200*/  @P0 BRA `(.L_x_7) ;  /* 0x0000000400900947 */ /* 0x000fea0003800000 */
[----:B0-----:R-:W-:Y:S01]  /*0210*/  LOP3.LUT R5, RZ, R11, RZ, 0x33, !PT ;  /* 0x0000000bff057212 */ /* 0x001fe200078e33ff */
[----:B------:R-:W-:Y:S04]  /*0220*/  BSSY.RECONVERGENT B2, `(.L_x_8) ;  /* 0x0000015000027945 */ /* 0x000fe80003800200 */
[----:B------:R-:W-:-:S05]  /*0230*/  IMAD.IADD R6, R5, 0x1, R2 ;  /* 0x0000000105067824 */ /* 0x000fca00078e0202 */
[C---:B------:R-:W-:Y:S02]  /*0240*/  LOP3.LUT R4, R6.reuse, 0x300, RZ, 0xc0, !PT ;  /* 0x0000030006047812 */ /* 0x040fe400078ec0ff */
[----:B------:R-:W-:Y:S02]  /*0250*/  ISETP.GE.U32.AND P1, PT, R6, 0x300, PT ;  /* 0x000003000600780c */ /* 0x000fe40003f26070 */
[----:B------:R-:W-:-:S13]  /*0260*/  ISETP.NE.AND P0, PT, R4, 0x300, PT ;  /* 0x000003000400780c */ /* 0x000fda0003f05270 */
[----:B------:R-:W-:Y:S05]  /*0270*/  @!P0 BRA `(.L_x_9) ;  /* 0x00000000003c8947 */ /* 0x000fea0003800000 */
[----:B------:R-:W0:Y:S01]  /*0280*/  LDC.64 R4, c[0x0][0x380] ;  /* 0x0000e000ff047b82 */ /* 0x000e220000000a00 */
[----:B------:R-:W-:-:S04]  /*0290*/  LEA.HI R6, R6, 0x1, RZ, 0x18 ;  /* 0x0000000106067811 */ /* 0x000fc800078fc0ff */
[----:B------:R-:W-:-:S05]  /*02a0*/  LOP3.LUT R6, R6, 0x3, RZ, 0xc0, !PT ;  /* 0x0000000306067812 */ /* 0x000fca00078ec0ff */
[----:B------:R-:W-:Y:S02]  /*02b0*/  IMAD.MOV R6, RZ, RZ, -R6 ;  /* 0x000000ffff067224 */ /* 0x000fe400078e0a06 */
[----:B0-----:R-:W-:-:S04]  /*02c0*/  IMAD.WIDE.U32 R4, R11, 0x4, R4 ;  /* 0x000000040b047825 */ /* 0x001fc800078e0004 */
[----:B------:R-:W-:-:S07]  /*02d0*/  IMAD.MOV.U32 R7, RZ, RZ, R5 ;  /* 0x000000ffff077224 */ /* 0x000fce00078e0005 */
.L_x_10:
[----:B------:R-:W-:-:S06]  /*02e0*/  IMAD.MOV.U32 R5, RZ, RZ, R7 ;  /* 0x000000ffff057224 */ /* 0x000fcc00078e0007 */
[----:B------:R0:W2:Y:S01]  /*02f0*/  LDG.E.CONSTANT R5, desc[UR6][R4.64] ;  /* 0x0000000604057981 */ /* 0x0000a2000c1e9900 */
[----:B------:R-:W-:Y:S02]  /*0300*/  VIADD R6, R6, 0x1 ;  /* 0x0000000106067836 */ /* 0x000fe40000000000 */
[----:B------:R-:W-:-:S03]  /*0310*/  VIADD R11, R11, 0x100 ;  /* 0x000001000b0b7836 */ /* 0x000fc60000000000 */
[----:B------:R-:W-:Y:S02]  /*0320*/  ISETP.NE.AND P0, PT, R6, RZ, PT ;  /* 0x000000ff0600720c */ /* 0x000fe40003f05270 */
[----:B0-----:R-:W-:-:S05]  /*0330*/  IADD3 R4, P2, PT, R4, 0x400, RZ ;  /* 0x0000040004047810 */ /* 0x001fca0007f5e0ff */
[----:B------:R-:W-:Y:S01]  /*0340*/  IMAD.X R7, RZ, RZ, R7, P2 ;  /* 0x000000ffff077224 */ /* 0x000fe200010e0607 */
[----:B--2--5:R-:W-:-:S05]  /*0350*/  VIMNMX.U32 R0, PT, PT, R5, R0, !PT ;  /* 0x0000000005007248 */ /* 0x024fca0007fe0000 */
[----:B------:R-:W-:Y:S05]  /*0360*/  @P0 BRA `(.L_x_10) ;  /* 0xfffffffc00dc0947 */ /* 0x000fea000383ffff */
.L_x_9:
[----:B------:R-:W-:Y:S05]  /*0370*/  BSYNC.RECONVERGENT B2 ;  /* 0x0000000000027941 */ /* 0x000fea0003800200 */
.L_x_8:
[----:B------:R-:W-:Y:S05]  /*0380*/  @!P1 BRA `(.L_x_7) ;  /* 0x0000000400309947 */ /* 0x000fea0003800000 */
[----:B------:R-:W-:Y:S01]  /*0390*/  IMAD.IADD R4, R2, 0x1, -R11 ;  /* 0x0000000102047824 */ /* 0x000fe200078e0a0b */
[----:B------:R-:W-:Y:S01]  /*03a0*/  BSSY.RECONVERGENT B2, `(.L_x_11) ;  /* 0x0000029000027945 */ /* 0x000fe20003800200 */
[----:B------:R-:W-:-:S03]  /*03b0*/  PLOP3.LUT P0, PT, PT, PT, PT, 0x80, 0x8 ;  /* 0x000000000008781c */ /* 0x000fc60003f0f070 */
[----:B------:R-:W-:-:S13]  /*03c0*/  ISETP.GT.AND P1, PT, R4, 0xc00, PT ;  /* 0x00000c000400780c */ /* 0x000fda0003f24270 */
[----:B------:R-:W-:Y:S05]  /*03d0*/  @!P1 BRA `(.L_x_12) ;  /* 0x0000000000949947 */ /* 0x000fea0003800000 */
[----:B------:R-:W-:Y:S01]  /*03e0*/  PLOP3.LUT P0, PT, PT, PT, PT, 0x8, 0x80 ;  /* 0x000000000080781c */ /* 0x000fe20003f0e170 */
[----:B------:R-:W-:-:S12]  /*03f0*/  VIADD R10, R2, 0xfffff400 ;  /* 0xfffff400020a7836 */ /* 0x000fd80000000000 */
.L_x_13:
[----:B------:R-:W0:Y:S01]  /*0400*/  LDC.64 R6, c[0x0][0x380] ;  /* 0x0000e000ff067b82 */ /* 0x000e220000000a00 */
[C---:B------:R-:W-:Y:S02]  /*0410*/  VIADD R9, R11.reuse, 0x400 ;  /* 0x000004000b097836 */ /* 0x040fe40000000000 */
[C---:B------:R-:W-:Y:S02]  /*0420*/  VIADD R5, R11.reuse, 0x800 ;  /* 0x000008000b057836 */ /* 0x040fe40000000000 */
[----:B0-----:R-:W-:-:S05]  /*0430*/  IMAD.WIDE R22, R11, 0x4, R6 ;  /* 0x000000040b167825 */ /* 0x001fca00078e0206 */
[----:B------:R-:W2:Y:S01]  /*0440*/  LDG.E.CONSTANT R12, desc[UR6][R22.64] ;  /* 0x00000006160c7981 */ /* 0x000ea2000c1e9900 */
[----:B------:R-:W-:-:S03]  /*0450*/  IMAD.WIDE R8, R9, 0x4, R6 ;  /* 0x0000000409087825 */ /* 0x000fc600078e0206 */
[----:B------:R-:W2:Y:S04]  /*0460*/  LDG.E.CONSTANT R13, desc[UR6][R22.64+0x400] ;  /* 0x00040006160d7981 */ /* 0x000ea8000c1e9900 */
[----:B------:R-:W3:Y:S04]  /*0470*/  LDG.E.CONSTANT R14, desc[UR6][R22.64+0x800] ;  /* 0x00080006160e7981 */ /* 0x000ee8000c1e9900 */
[----:B------:R-:W3:Y:S01]  /*0480*/  LDG.E.CONSTANT R21, desc[UR6][R22.64+0xc00] ;  /* 0x000c000616157981 */ /* 0x000ee2000c1e9900 */
[----:B------:R-:W-:-:S03]  /*0490*/  IMAD.WIDE R4, R5, 0x4, R6 ;  /* 0x0000000405047825 */ /* 0x000fc600078e0206 */
[----:B------:R-:W4:Y:S04]  /*04a0*/  LDG.E.CONSTANT R17, desc[UR6][R8.64] ;  /* 0x0000000608117981 */ /* 0x000f28000c1e9900 */
[----:B------:R-:W4:Y:S01]  /*04b0*/  LDG.E.CONSTANT R16, desc[UR6][R8.64+0x400] ;  /* 0x0004000608107981 */ /* 0x000f22000c1e9900 */
[----:B------:R-:W-:-:S03]  /*04c0*/  VIADD R25, R11, 0xc00 ;  /* 0x00000c000b197836 */ /* 0x000fc60000000000 */
[----:B------:R-:W4:Y:S04]  /*04d0*/  LDG.E.CONSTANT R15, desc[UR6][R8.64+0x800] ;  /* 0x00080006080f7981 */ /* 0x000f28000c1e9900 */
[----:B------:R-:W4:Y:S01]  /*04e0*/  LDG.E.CONSTANT R20, desc[UR6][R8.64+0xc00] ;  /* 0x000c000608147981 */ /* 0x000f22000c1e9900 */
[----:B------:R-:W-:-:S03]  /*04f0*/  IMAD.WIDE R6, R25, 0x4, R6 ;  /* 0x0000000419067825 */ /* 0x000fc600078e0206 */
[----:B------:R-:W4:Y:S04]  /*0500*/  LDG.E.CONSTANT R19, desc[UR6][R4.64] ;  /* 0x0000000604137981 */ /* 0x000f28000c1e9900 */
[----:B------:R-:W4:Y:S04]  /*0510*/  LDG.E.CONSTANT R18, desc[UR6][R4.64+0x400] ;  /* 0x0004000604127981 */ /* 0x000f28000c1e9900 */
[----:B------:R-:W4:Y:S04]  /*0520*/  LDG.E.CONSTANT R23, desc[UR6][R4.64+0x800] ;  /* 0x0008000604177981 */ /* 0x000f28000c1e9900 */
[----:B------:R-:W4:Y:S04]  /*0530*/  LDG.E.CONSTANT R24, desc[UR6][R4.64+0xc00] ;  /* 0x000c000604187981 */ /* 0x000f28000c1e9900 */
[----:B------:R-:W4:Y:S04]  /*0540*/  LDG.E.CONSTANT R25, desc[UR6][R6.64] ;  /* 0x0000000606197981 */ /* 0x000f28000c1e9900 */
[----:B------:R-:W4:Y:S04]  /*0550*/  LDG.E.CONSTANT R26, desc[UR6][R6.64+0x400] ;  /* 0x00040006061a7981 */ /* 0x000f28000c1e9900 */
[----:B------:R-:W4:Y:S04]  /*0560*/  LDG.E.CONSTANT R22, desc[UR6][R6.64+0x800] ;  /* 0x0008000606167981 */ /* 0x000f28000c1e9900 */
[----:B------:R-:W4:Y:S01]  /*0570*/  LDG.E.CONSTANT R27, desc[UR6][R6.64+0xc00] ;  /* 0x000c0006061b7981 */ /* 0x000f22000c1e9900 */
[----:B------:R-:W-:-:S05]  /*0580*/  VIADD R11, R11, 0x1000 ;  /* 0x000010000b0b7836 */ /* 0x000fca0000000000 */
[----:B------:R-:W-:Y:S02]  /*0590*/  ISETP.GE.AND P1, PT, R11, R10, PT ;  /* 0x0000000a0b00720c */ /* 0x000fe40003f26270 */
[----:B--2--5:R-:W-:-:S04]  /*05a0*/  VIMNMX3.U32 R12, R0, R12, R13, !PT ;  /* 0x0000000c000c720f */ /* 0x024fc8000780000d */
[----:B---3--:R-:W-:-:S04]  /*05b0*/  VIMNMX3.U32 R12, R12, R14, R21, !PT ;  /* 0x0000000e0c0c720f */ /* 0x008fc80007800015 */
[----:B----4-:R-:W-:-:S04]  /*05c0*/  VIMNMX3.U32 R12, R12, R17, R16, !PT ;  /* 0x000000110c0c720f */ /* 0x010fc80007800010 */
[----:B------:R-:W-:-:S04]  /*05d0*/  VIMNMX3.U32 R12, R12, R15, R20, !PT ;  /* 0x0000000f0c0c720f */ /* 0x000fc80007800014 */
[----:B------:R-:W-:-:S04]  /*05e0*/  VIMNMX3.U32 R12, R12, R19, R18, !PT ;  /* 0x000000130c0c720f */ /* 0x000fc80007800012 */
[----:B------:R-:W-:-:S04]  /*05f0*/  VIMNMX3.U32 R12, R12, R23, R24, !PT ;  /* 0x000000170c0c720f */ /* 0x000fc80007800018 */
[----:B------:R-:W-:-:S04]  /*0600*/  VIMNMX3.U32 R25, R12, R25, R26, !PT ;  /* 0x000000190c19720f */ /* 0x000fc8000780001a */
[----:B------:R-:W-:Y:S01]  /*0610*/  VIMNMX3.U32 R0, R25, R22, R27, !PT ;  /* 0x000000161900720f */ /* 0x000fe2000780001b */
[----:B------:R-:W-:Y:S06]  /*0620*/  @!P1 BRA `(.L_x_13) ;  /* 0xfffffffc00749947 */ /* 0x000fec000383ffff */
.L_x_12:
[----:B------:R-:W-:Y:S05]  /*0630*/  BSYNC.RECONVERGENT B2 ;  /* 0x0000000000027941 */ /* 0x000fea0003800200 */
.L_x_11:
[----:B------:R-:W-:Y:S01]  /*0640*/  IMAD.IADD R4, R2, 0x1, -R11 ;  /* 0x0000000102047824 */ /* 0x000fe200078e0a0b */
[----:B------:R-:W-:Y:S04]  /*0650*/  BSSY.RECONVERGENT B2, `(.L_x_14) ;  /* 0x0000015000027945 */ /* 0x000fe80003800200 */
[----:B------:R-:W-:-:S13]  /*0660*/  ISETP.GT.AND P1, PT, R4, 0x400, PT ;  /* 0x000004000400780c */ /* 0x000fda0003f24270 */
[----:B------:R-:W-:Y:S05]  /*0670*/  @!P1 BRA `(.L_x_15) ;  /* 0x0000000000489947 */ /* 0x000fea0003800000 */
[----:B------:R-:W0:Y:S01]  /*0680*/  LDC.64 R6, c[0x0][0x380] ;  /* 0x0000e000ff067b82 */ /* 0x000e220000000a00 */
[C---:B------:R-:W-:Y:S02]  /*0690*/  VIADD R13, R11.reuse, 0x400 ;  /* 0x000004000b0d7836 */ /* 0x040fe40000000000 */
[----:B0-----:R-:W-:-:S05]  /*06a0*/  IMAD.WIDE R4, R11, 0x4, R6 ;  /* 0x000000040b047825 */ /* 0x001fca00078e0206 */
[----:B------:R-:W2:Y:S01]  /*06b0*/  LDG.E.CONSTANT R9, desc[UR6][R4.64] ;  /* 0x0000000604097981 */ /* 0x000ea2000c1e9900 */
[----:B------:R-:W-:-:S03]  /*06c0*/  IMAD.WIDE R6, R13, 0x4, R6 ;  /* 0x000000040d067825 */ /* 0x000fc600078e0206 */
[----:B------:R-:W2:Y:S04]  /*06d0*/  LDG.E.CONSTANT R8, desc[UR6][R4.64+0x400] ;  /* 0x0004000604087981 */ /* 0x000ea8000c1e9900 */
[----:B------:R-:W3:Y:S04]  /*06e0*/  LDG.E.CONSTANT R13, desc[UR6][R4.64+0x800] ;  /* 0x00080006040d7981 */ /* 0x000ee8000c1e9900 */
[----:B------:R-:W3:Y:S04]  /*06f0*/  LDG.E.CONSTANT R10, desc[UR6][R4.64+0xc00] ;  /* 0x000c0006040a7981 */ /* 0x000ee8000c1e9900 */
[----:B------:R-:W4:Y:S04]  /*0700*/  LDG.E.CONSTANT R15, desc[UR6][R6.64] ;  /* 0x00000006060f7981 */ /* 0x000f28000c1e9900 */
[----:B------:R-:W4:Y:S04]  /*0710*/  LDG.E.CONSTANT R12, desc[UR6][R6.64+0x400] ;  /* 0x00040006060c7981 */ /* 0x000f28000c1e9900 */
[----:B------:R-:W4:Y:S04]  /*0720*/  LDG.E.CONSTANT R17, desc[UR6][R6.64+0x800] ;  /* 0x0008000606117981 */ /* 0x000f28000c1e9900 */
[----:B------:R-:W4:Y:S01]  /*0730*/  LDG.E.CONSTANT R14, desc[UR6][R6.64+0xc00] ;  /* 0x000c0006060e7981 */ /* 0x000f22000c1e9900 */
[----:B------:R-:W-:Y:S01]  /*0740*/  PLOP3.LUT P0, PT, PT, PT, PT, 0x8, 0x80 ;  /* 0x000000000080781c */ /* 0x000fe20003f0e170 */
[----:B------:R-:W-:Y:S01]  /*0750*/  VIADD R11, R11, 0x800 ;  /* 0x000008000b0b7836 */ /* 0x000fe20000000000 */
[----:B--2--5:R-:W-:-:S04]  /*0760*/  VIMNMX3.U32 R8, R0, R9, R8, !PT ;  /* 0x000000090008720f */ /* 0x024fc80007800008 */
[----:B---3--:R-:W-:-:S04]  /*0770*/  VIMNMX3.U32 R8, R8, R13, R10, !PT ;  /* 0x0000000d0808720f */ /* 0x008fc8000780000a */
[----:B----4-:R-:W-:-:S04]  /*0780*/  VIMNMX3.U32 R8, R8, R15, R12, !PT ;  /* 0x0000000f0808720f */ /* 0x010fc8000780000c */
[----:B------:R-:W-:-:S07]  /*0790*/  VIMNMX3.U32 R0, R8, R17, R14, !PT ;  /* 0x000000110800720f */ /* 0x000fce000780000e */
.L_x_15:
[----:B------:R-:W-:Y:S05]  /*07a0*/  BSYNC.RECONVERGENT B2 ;  /* 0x0000000000027941 */ /* 0x000fea0003800200 */
.L_x_14:
[----:B------:R-:W-:-:S13]  /*07b0*/  ISETP.LT.OR P0, PT, R11, R2, P0 ;  /* 0x000000020b00720c */ /* 0x000fda0000701670 */
[----:B------:R-:W-:Y:S05]  /*07c0*/  @!P0 BRA `(.L_x_7) ;  /* 0x0000000000208947 */ /* 0x000fea0003800000 */
[----:B------:R-:W0:Y:S02]  /*07d0*/  LDC.64 R4, c[0x0][0x380] ;  /* 0x0000e000ff047b82 */ /* 0x000e240000000a00 */
[----:B0-----:R-:W-:-:S05]  /*07e0*/  IMAD.WIDE R4, R11, 0x4, R4 ;  /* 0x000000040b047825 */ /* 0x001fca00078e0204 */
[----:B------:R-:W2:Y:S04]  /*07f0*/  LDG.E.CONSTANT R7, desc[UR6][R4.64] ;  /* 0x0000000604077981 */ /* 0x000ea8000c1e9900 */
[----:B------:R-:W2:Y:S04]  /*0800*/  LDG.E.CONSTANT R6, desc[UR6][R4.64+0x400] ;  /* 0x0004000604067981 */ /* 0x000ea8000c1e9900 */
[----:B------:R-:W3:Y:S04]  /*0810*/  LDG.E.CONSTANT R9, desc[UR6][R4.64+0x800] ;  /* 0x0008000604097981 */ /* 0x000ee8000c1e9900 */
[----:B------:R-:W3:Y:S01]  /*0820*/  LDG.E.CONSTANT R8, desc[UR6][R4.64+0xc00] ;  /* 0x000c000604087981 */ /* 0x000ee2000c1e9900 */
[----:B--2--5:R-:W-:-:S04]  /*0830*/  VIMNMX3.U32 R0, R0, R7, R6, !PT ;  /* 0x000000070000720f */ /* 0x024fc80007800006 */
[----:B---3--:R-:W-:-:S07]  /*0840*/  VIMNMX3.U32 R0, R0, R9, R8, !PT ;  /* 0x000000090000720f */ /* 0x008fce0007800008 */
.L_x_7:
[----:B------:R-:W-:Y:S05]  /*0850*/  BSYNC.RECONVERGENT B1 ;  /* 0x0000000000017941 */ /* 0x000fea0003800200 */
.L_x_6:
[----:B------:R-:W-:Y:S01]  /*0860*/  ISETP.GE.AND P0, PT, R2, 0x100, PT ;  /* 0x000001000200780c */ /* 0x000fe20003f06270 */
[----:B-----5:R-:W-:-:S12]  /*0870*/  IMAD.MOV.U32 R9, RZ, RZ, R0 ;  /* 0x000000ffff097224 */ /* 0x020fd800078e0000 */
[----:B------:R-:W-:Y:S05]  /*0880*/  @!P0 BRA `(.L_x_16) ;  /* 0x0000000000a08947 */ /* 0x000fea0003800000 */
[----:B------:R-:W1:Y:S01]  /*0890*/  S2R R6, SR_LANEID ;  /* 0x0000000000067919 */ /* 0x000e620000000000 */
[----:B------:R-:W2:Y:S02]  /*08a0*/  SHFL.DOWN PT, R0, R9, 0x1, 0x1f ;  /* 0x08201f0009007f89 */ /* 0x000ea400000e0000 */
[----:B--2---:R-:W-:Y:S02]  /*08b0*/  VIMNMX.U32 R0, PT, PT, R0, R9, !PT ;  /* 0x0000000900007248 */ /* 0x004fe40007fe0000 */
[C---:B-1----:R-:W-:Y:S02]  /*08c0*/  ISETP.GT.AND P0, PT, R6.reuse, 0x1e, PT ;  /* 0x0000001e0600780c */ /* 0x042fe40003f04270 */
[C---:B------:R-:W-:Y:S02]  /*08d0*/  ISETP.NE.AND P1, PT, R6.reuse, RZ, PT ;  /* 0x000000ff0600720c */ /* 0x040fe40003f25270 */
[----:B------:R-:W-:Y:S02]  /*08e0*/  SEL R0, R9, R0, P0 ;  /* 0x0000000009007207 */ /* 0x000fe40000000000 */
[----:B------:R-:W-:-:S03]  /*08f0*/  ISETP.GT.AND P0, PT, R6, 0x1d, PT ;  /* 0x0000001d0600780c */ /* 0x000fc60003f04270 */
[----:B0-----:R-:W0:Y:S06]  /*0900*/  SHFL.DOWN PT, R5, R0, 0x2, 0x1f ;  /* 0x08401f0000057f89 */ /* 0x001e2c00000e0000 */
[----:B------:R-:W1:Y:S01]  /*0910*/  @!P1 S2R R7, SR_CgaCtaId ;  /* 0x0000000000079919 */ /* 0x000e620000008800 */
[----:B------:R-:W-:Y:S02]  /*0920*/  @!P1 MOV R4, 0x400 ;  /* 0x0000040000049802 */ /* 0x000fe40000000f00 */
[----:B------:R-:W-:-:S04]  /*0930*/  @!P1 SHF.R.U32.HI R2, RZ, 0x3, R3 ;  /* 0x00000003ff029819 */ /* 0x000fc80000011603 */
[----:B------:R-:W-:Y:S02]  /*0940*/  @!P1 LOP3.LUT R2, R2, 0x7c, RZ, 0xc0, !PT ;  /* 0x0000007c02029812 */ /* 0x000fe400078ec0ff */
[----:B0-----:R-:W-:Y:S02]  /*0950*/  @!P0 VIMNMX.U32 R0, PT, PT, R0, R5, !PT ;  /* 0x0000000500008248 */ /* 0x001fe40007fe0000 */
[----:B------:R-:W-:-:S03]  /*0960*/  ISETP.GT.AND P0, PT, R6, 0x1b, PT ;  /* 0x0000001b0600780c */ /* 0x000fc60003f04270 */
[----:B------:R-:W0:Y:S01]  /*0970*/  SHFL.DOWN PT, R5, R0, 0x4, 0x1f ;  /* 0x08801f0000057f89 */ /* 0x000e2200000e0000 */
[----:B-1----:R-:W-:-:S05]  /*0980*/  @!P1 LEA R7, R7, R4, 0x18 ;  /* 0x0000000407079211 */ /* 0x002fca00078ec0ff */
[----:B------:R-:W-:-:S04]  /*0990*/  @!P1 IMAD.IADD R2, R2, 0x1, R7 ;  /* 0x0000000102029824 */ /* 0x000fc800078e0207 */
[----:B0-----:R-:W-:Y:S02]  /*09a0*/  @!P0 VIMNMX.U32 R0, PT, PT, R0, R5, !PT ;  /* 0x0000000500008248 */ /* 0x001fe40007fe0000 */
[----:B------:R-:W-:-:S03]  /*09b0*/  ISETP.GT.AND P0, PT, R6, 0x17, PT ;  /* 0x000000170600780c */ /* 0x000fc60003f04270 */
[----:B------:R-:W0:Y:S10]  /*09c0*/  SHFL.DOWN PT, R5, R0, 0x8, 0x1f ;  /* 0x09001f0000057f89 */ /* 0x000e3400000e0000 */
[----:B0-----:R-:W-:-:S02]  /*09d0*/  @!P0 VIMNMX.U32 R0, PT, PT, R0, R5, !PT ;  /* 0x0000000500008248 */ /* 0x001fc40007fe0000 */
[----:B------:R-:W-:-:S03]  /*09e0*/  ISETP.NE.AND P0, PT, R3, RZ, PT ;  /* 0x000000ff0300720c */ /* 0x000fc60003f05270 */
[----:B------:R-:W0:Y:S02]  /*09f0*/  SHFL.DOWN PT, R5, R0, 0x10, 0x1f ;  /* 0x0a001f0000057f89 */ /* 0x000e2400000e0000 */
[----:B0-----:R-:W-:-:S05]  /*0a00*/  VIMNMX.U32 R7, PT, PT, R0, R5, !PT ;  /* 0x0000000500077248 */ /* 0x001fca0007fe0000 */
[----:B------:R0:W-:Y:S01]  /*0a10*/  @!P1 STS [R2+0x8], R7 ;  /* 0x0000080702009388 */ /* 0x0001e20000000800 */
[----:B------:R-:W-:Y:S01]  /*0a20*/  BAR.SYNC.DEFER_BLOCKING 0x0 ;  /* 0x0000000000007b1d */ /* 0x000fe20000010000 */
[----:B------:R-:W-:-:S04]  /*0a30*/  ISETP.GT.AND P1, PT, R6, 0xf, PT ;  /* 0x0000000f0600780c */ /* 0x000fc80003f24270 */
[----:B------:R-:W-:Y:S01]  /*0a40*/  SEL R5, R0, R7, P1 ;  /* 0x0000000700057207 */ /* 0x000fe20000800000 */
[----:B------:R-:W-:Y:S08]  /*0a50*/  @P0 BRA `(.L_x_17) ;  /* 0x0000002c00500947 */ /* 0x000ff00003800000 */
[----:B------:R-:W1:Y:S01]  /*0a60*/  S2UR UR5, SR_CgaCtaId ;  /* 0x00000000000579c3 */ /* 0x000e620000008800 */
[----:B------:R-:W-:Y:S02]  /*0a70*/  UMOV UR4, 0x400 ;  /* 0x0000040000047882 */ /* 0x000fe40000000000 */
[----:B-1----:R-:W-:-:S09]  /*0a80*/  ULEA UR4, UR5, UR4, 0x18 ;  /* 0x0000000405047291 */ /* 0x002fd2000f8ec0ff */
[----:B------:R-:W-:Y:S04]  /*0a90*/  LDS R0, [UR4+0xc] ;  /* 0x00000c04ff007984 */ /* 0x000fe80008000800 */
[----:B------:R-:W1:Y:S04]  /*0aa0*/  LDS.128 R8, [UR4+0x10] ;  /* 0x00001004ff087984 */ /* 0x000e680008000c00 */
[----:B0-----:R-:W0:Y:S01]  /*0ab0*/  LDS.64 R2, [UR4+0x20] ;  /* 0x00002004ff027984 */ /* 0x001e220008000a00 */
[----:B-1----:R-:W-:-:S04]  /*0ac0*/  VIMNMX3.U32 R0, R5, R0, R8, !PT ;  /* 0x000000000500720f */ /* 0x002fc80007800008 */
[----:B------:R-:W-:-:S04]  /*0ad0*/  VIMNMX3.U32 R0, R0, R9, R10, !PT ;  /* 0x000000090000720f */ /* 0x000fc8000780000a */
[----:B0-----:R-:W-:-:S04]  /*0ae0*/  VIMNMX3.U32 R0, R0, R11, R2, !PT ;  /* 0x0000000b0000720f */ /* 0x001fc80007800002 */
[----:B------:R-:W-:Y:S01]  /*0af0*/  VIMNMX.U32 R5, PT, PT, R0, R3, !PT ;  /* 0x0000000300057248 */ /* 0x000fe20007fe0000 */
[----:B------:R-:W-:Y:S06]  /*0b00*/  BRA `(.L_x_17) ;  /* 0x0000002c00247947 */ /* 0x000fec0003800000 */
.L_x_16:
[----:B------:R-:W1:Y:S01]  /*0b10*/  S2R R6, SR_LANEID ;  /* 0x0000000000067919 */ /* 0x000e620000000000 */
[----:B------:R-:W-:-:S04]  /*0b20*/  LOP3.LUT R0, R3, 0x3e0, RZ, 0xc0, !PT ;  /* 0x000003e003007812 */ /* 0x000fc800078ec0ff */
[----:B------:R-:W-:Y:S01]  /*0b30*/  LOP3.LUT R7, RZ, R0, RZ, 0x33, !PT ;  /* 0x00000000ff077212 */ /* 0x000fe200078e33ff */
[----:B0-----:R-:W-:-:S04]  /*0b40*/  VIADD R5, R0, 0x20 ;  /* 0x0000002000057836 */ /* 0x001fc80000000000 */
[----:B------:R-:W-:Y:S01]  /*0b50*/  IMAD.IADD R7, R7, 0x1, R2 ;  /* 0x0000000107077824 */ /* 0x000fe200078e0202 */
[----:B------:R-:W-:-:S04]  /*0b60*/  ISETP.GT.AND P0, PT, R5, R2, PT ;  /* 0x000000020500720c */ /* 0x000fc80003f04270 */
[----:B------:R-:W-:-:S05]  /*0b70*/  SEL R7, R7, 0x1f, P0 ;  /* 0x0000001f07077807 */ /* 0x000fca0000000000 */
[----:B------:R-:W0:Y:S01]  /*0b80*/  SHFL.DOWN PT, R0, R9, 0x1, R7 ;  /* 0x0820000009007989 */ /* 0x000e2200000e0007 */
[C---:B-1----:R-:W-:Y:S01]  /*0b90*/  ISETP.GE.AND P0, PT, R6.reuse, R7, PT ;  /* 0x000000070600720c */ /* 0x042fe20003f06270 */
[C---:B------:R-:W-:Y:S01]  /*0ba0*/  VIADD R4, R6.reuse, 0x2 ;  /* 0x0000000206047836 */ /* 0x040fe20000000000 */
[----:B------:R-:W-:-:S11]  /*0bb0*/  ISETP.NE.AND P1, PT, R6, RZ, PT ;  /* 0x000000ff0600720c */ /* 0x000fd60003f25270 */
[----:B0-----:R-:W-:Y:S02]  /*0bc0*/  @!P0 VIMNMX.U32 R9, PT, PT, R0, R9, !PT ;  /* 0x0000000900098248 */ /* 0x001fe40007fe0000 */
[----:B------:R-:W-:Y:S01]  /*0bd0*/  ISETP.GT.AND P0, PT, R4, R7, PT ;  /* 0x000000070400720c */ /* 0x000fe20003f04270 */
[----:B------:R-:W-:Y:S01]  /*0be0*/  VIADD R4, R6, 0x4 ;  /* 0x0000000406047836 */ /* 0x000fe20000000000 */
[----:B------:R-:W0:Y:S01]  /*0bf0*/  @!P1 S2R R8, SR_CgaCtaId ;  /* 0x0000000000089919 */ /* 0x000e220000008800 */
[----:B------:R-:W-:Y:S01]  /*0c00*/  @!P1 MOV R5, 0x400 ;  /* 0x0000040000059802 */ /* 0x000fe20000000f00 */
[----:B------:R-:W1:Y:S09]  /*0c10*/  SHFL.DOWN PT, R0, R9, 0x2, R7 ;  /* 0x0840000009007989 */ /* 0x000e7200000e0007 */
[----:B-1----:R-:W-:-:S02]  /*0c20*/  @!P0 VIMNMX.U32 R9, PT, PT, R9, R0, !PT ;  /* 0x0000000009098248 */ /* 0x002fc40007fe0000 */
[----:B------:R-:W-:Y:S01]  /*0c30*/  ISETP.GT.AND P0, PT, R4, R7, PT ;  /* 0x000000070400720c */ /* 0x000fe20003f04270 */
[----:B------:R-:W-:Y:S01]  /*0c40*/  VIADD R4, R6, 0x8 ;  /* 0x0000000806047836 */ /* 0x000fe20000000000 */
[----:B0-----:R-:W-:Y:S01]  /*0c50*/  @!P1 LEA R5, R8, R5, 0x18 ;  /* 0x0000000508059211 */ /* 0x001fe200078ec0ff */
[----:B------:R-:W0:Y:S10]  /*0c60*/  SHFL.DOWN PT, R0, R9, 0x4, R7 ;  /* 0x0880000009007989 */ /* 0x000e3400000e0007 */
[----:B0-----:R-:W-:-:S02]  /*0c70*/  @!P0 VIMNMX.U32 R9, PT, PT, R9, R0, !PT ;  /* 0x0000000009098248 */ /* 0x001fc40007fe0000 */
[----:B------:R-:W-:Y:S01]  /*0c80*/  ISETP.GT.AND P0, PT, R4, R7, PT ;  /* 0x000000070400720c */ /* 0x000fe20003f04270 */
[----:B------:R-:W-:Y:S02]  /*0c90*/  VIADD R4, R6, 0x10 ;  /* 0x0000001006047836 */ /* 0x000fe40000000000 */
[----:B------:R-:W0:Y:S10]  /*0ca0*/  SHFL.DOWN PT, R0, R9, 0x8, R7 ;  /* 0x0900000009007989 */ /* 0x000e3400000e0007 */
[----:B0-----:R-:W-:-:S02]  /*0cb0*/  @!P0 VIMNMX.U32 R9, PT, PT, R9, R0, !PT ;  /* 0x0000000009098248 */ /* 0x001fc40007fe0000 */
[----:B------:R-:W-:Y:S02]  /*0cc0*/  ISETP.GT.AND P0, PT, R4, R7, PT ;  /* 0x000000070400720c */ /* 0x000fe40003f04270 */
[----:B------:R-:W-:Y:S01]  /*0cd0*/  @!P1 SHF.R.U32.HI R4, RZ, 0x3, R3 ;  /* 0x00000003ff049819 */ /* 0x000fe20000011603 */
[----:B------:R-:W0:Y:S03]  /*0ce0*/  SHFL.DOWN PT, R0, R9, 0x10, R7 ;  /* 0x0a00000009007989 */ /* 0x000e2600000e0007 */
[----:B------:R-:W-:-:S05]  /*0cf0*/  @!P1 LOP3.LUT R4, R4, 0x7c, RZ, 0xc0, !PT ;  /* 0x0000007c04049812 */ /* 0x000fca00078ec0ff */
[----:B------:R-:W-:Y:S02]  /*0d00*/  @!P1 IMAD.IADD R4, R4, 0x1, R5 ;  /* 0x0000000104049824 */ /* 0x000fe400078e0205 */
[----:B0-----:R-:W-:Y:S02]  /*0d10*/  @!P0 VIMNMX.U32 R9, PT, PT, R9, R0, !PT ;  /* 0x0000000009098248 */ /* 0x001fe40007fe0000 */
[----:B------:R-:W-:-:S03]  /*0d20*/  ISETP.NE.AND P0, PT, R3, RZ, PT ;  /* 0x000000ff0300720c */ /* 0x000fc60003f05270 */
[----:B------:R-:W-:-:S05]  /*0d30*/  IMAD.MOV.U32 R5, RZ, RZ, R9 ;  /* 0x000000ffff057224 */ /* 0x000fca00078e0009 */
[----:B------:R4:W-:Y:S01]  /*0d40*/  @!P1 STS [R4+0x8], R5 ;  /* 0x0000080504009388 */ /* 0x0009e20000000800 */
[----:B------:R-:W-:Y:S06]  /*0d50*/  BAR.SYNC.DEFER_BLOCKING 0x0 ;  /* 0x0000000000007b1d */ /* 0x000fec0000010000 */
[----:B------:R-:W-:Y:S05]  /*0d60*/  @P0 BRA `(.L_x_17) ;  /* 0x00000028008c0947 */ /* 0x000fea0003800000 */
[----:B------:R-:W0:Y:S01]  /*0d70*/  S2UR UR5, SR_CgaCtaId ;  /* 0x00000000000579c3 */ /* 0x000e220000008800 */
[----:B------:R-:W-:Y:S01]  /*0d80*/  UMOV UR4, 0x400 ;  /* 0x0000040000047882 */ /* 0x000fe20000000000 */
[C---:B------:R-:W-:Y:S02]  /*0d90*/  ISETP.GT.AND P2, PT, R2.reuse, 0x20, PT ;  /* 0x000000200200780c */ /* 0x040fe40003f44270 */
[C---:B------:R-:W-:Y:S02]  /*0da0*/  ISETP.GT.AND P4, PT, R2.reuse, 0x40, PT ;  /* 0x000000400200780c */ /* 0x040fe40003f84270 */
[C---:B------:R-:W-:Y:S02]  /*0db0*/  ISETP.GT.AND P3, PT, R2.reuse, 0x60, PT ;  /* 0x000000600200780c */ /* 0x040fe40003f64270 */
[----:B------:R-:W-:Y:S01]  /*0dc0*/  ISETP.GT.AND P1, PT, R2, 0x80, PT ;  /* 0x000000800200780c */ /* 0x000fe20003f24270 */
[----:B0-----:R-:W-:-:S09]  /*0dd0*/  ULEA UR4, UR5, UR4, 0x18 ;  /* 0x0000000405047291 */ /* 0x001fd2000f8ec0ff */
[----:B------:R-:W4:Y:S04]  /*0de0*/  LDS R0, [UR4+0xc] ;  /* 0x00000c04ff007984 */ /* 0x000f280008000800 */
[----:B------:R-:W0:Y:S04]  /*0df0*/  LDS.128 R8, [UR4+0x10] ;  /* 0x00001004ff087984 */ /* 0x000e280008000c00 */
[----:B------:R-:W1:Y:S01]  /*0e00*/  LDS.64 R6, [UR4+0x20] ;  /* 0x00002004ff067984 */ /* 0x000e620008000a00 */
[----:B----4-:R-:W-:Y:S02]  /*0e10*/  @P2 VIMNMX.U32 R5, PT, PT, R5, R0, !PT ;  /* 0x0000000005052248 */ /* 0x010fe40007fe0000 */
[----:B------:R-:W-:-:S02]  /*0e20*/  ISETP.GT.AND P2, PT, R2, 0xa0, PT ;  /* 0x000000a00200780c */ /* 0x000fc40003f44270 */
[----:B0-----:R-:W-:Y:S02]  /*0e30*/  @P4 VIMNMX.U32 R5, PT, PT, R5, R8, !PT ;  /* 0x0000000805054248 */ /* 0x001fe40007fe0000 */
[C---:B------:R-:W-:Y:S02]  /*0e40*/  ISETP.GT.AND P4, PT, R2.reuse, 0xc0, PT ;  /* 0x000000c00200780c */ /* 0x040fe40003f84270 */
[----:B------:R-:W-:Y:S02]  /*0e50*/  @P3 VIMNMX.U32 R5, PT, PT, R5, R9, !PT ;  /* 0x0000000905053248 */ /* 0x000fe40007fe0000 */
[----:B------:R-:W-:Y:S02]  /*0e60*/  ISETP.GT.AND P3, PT, R2, 0xe0, PT ;  /* 0x000000e00200780c */ /* 0x000fe40003f64270 */
[----:B------:R-:W-:-:S04]  /*0e70*/  @P1 VIMNMX.U32 R5, PT, PT, R5, R10, !PT ;  /* 0x0000000a05051248 */ /* 0x000fc80007fe0000 */
[----:B------:R-:W-:-:S04]  /*0e80*/  @P2 VIMNMX.U32 R5, PT, PT, R5, R11, !PT ;  /* 0x0000000b05052248 */ /* 0x000fc80007fe0000 */
[----:B-1----:R-:W-:-:S04]  /*0e90*/  @P4 VIMNMX.U32 R5, PT, PT, R5, R6, !PT ;  /* 0x0000000605054248 */ /* 0x002fc80007fe0000 */
[----:B------:R-:W-:Y:S01]  /*0ea0*/  @P3 VIMNMX.U32 R5, PT, PT, R5, R7, !PT ;  /* 0x0000000705053248 */ /* 0x000fe20007fe0000 */
[----:B------:R-:W-:Y:S06]  /*0eb0*/  BRA `(.L_x_17) ;  /* 0x0000002800387947 */ /* 0x000fec0003800000 */
.L_x_3:
[----:B------:R-:W0:Y:S01]  /*0ec0*/  S2R R0, SR_TID.X ;  /* 0x0000000000007919 */ /* 0x000e220000002100 */
[----:B------:R-:W1:Y:S01]  /*0ed0*/  LDC.64 R20, c[0x0][0x380] ;  /* 0x0000e000ff147b82 */ /* 0x000e620000000a00 */
[----:B0-----:R-:W-:-:S04]  /*0ee0*/  IMAD.SHL.U32 R3, R0, 0x4, RZ ;  /* 0x0000000400037824 */ /* 0x001fc800078e00ff */
[----:B-1----:R-:W-:-:S05]  /*0ef0*/  IMAD.WIDE.U32 R20, R3, 0x4, R20 ;  /* 0x0000000403147825 */ /* 0x002fca00078e0014 */
[----:B------:R-:W2:Y:S04]  /*0f00*/  LDG.E.128.CONSTANT R4, desc[UR6][R20.64] ;  /* 0x0000000614047981 */ /* 0x000ea8000c1e9d00 */
[----:B------:R-:W3:Y:S04]  /*0f10*/  LDG.E.128.CONSTANT R8, desc[UR6][R20.64+0x1000] ;  /* 0x0010000614087981 */ /* 0x000ee8000c1e9d00 */
[----:B------:R-:W4:Y:S04]  /*0f20*/  LDG.E.128.CONSTANT R12, desc[UR6][R20.64+0x2000] ;  /* 0x00200006140c7981 */ /* 0x000f28000c1e9d00 */
[----:B------:R-:W5:Y:S01]  /*0f30*/  LDG.E.128.CONSTANT R16, desc[UR6][R20.64+0x3000] ;  /* 0x0030000614107981 */ /* 0x000f62000c1e9d00 */
[----:B------:R-:W-:Y:S01]  /*0f40*/  ISETP.GE.U32.AND P0, PT, R2, 0x2000, PT ;  /* 0x000020000200780c */ /* 0x000fe20003f06070 */
[----:B------:R-:W-:Y:S01]  /*0f50*/  IMAD.MOV.U32 R23, RZ, RZ, 0x1000 ;  /* 0x00001000ff177424 */ /* 0x000fe200078e00ff */
[----:B--2---:R-:W-:-:S02]  /*0f60*/  VIMNMX3.U32 R4, R4, R5, R6, !PT ;  /* 0x000000050404720f */ /* 0x004fc40007800006 */
[----:B---3--:R-:W-:Y:S02]  /*0f70*/  VIMNMX3.U32 R7, R7, R8, R9, !PT ;  /* 0x000000080707720f */ /* 0x008fe40007800009 */
[----:B----4-:R-:W-:Y:S02]  /*0f80*/  VIMNMX3.U32 R10, R10, R11, R12, !PT ;  /* 0x0000000b0a0a720f */ /* 0x010fe4000780000c */
[----:B------:R-:W-:Y:S02]  /*0f90*/  VIMNMX3.U32 R13, R13, R14, R15, !PT ;  /* 0x0000000e0d0d720f */ /* 0x000fe4000780000f */
[----:B-----5:R-:W-:Y:S02]  /*0fa0*/  VIMNMX3.U32 R18, R16, R17, R18, !PT ;  /* 0x000000111012720f */ /* 0x020fe40007800012 */
[----:B------:R-:W-:Y:S02]  /*0fb0*/  VIMNMX3.U32 R4, R4, R7, R10, !PT ;  /* 0x000000070404720f */ /* 0x000fe4000780000a */
[----:B------:R-:W-:-:S04]  /*0fc0*/  VIMNMX3.U32 R13, R13, R18, R19, !PT ;  /* 0x000000120d0d720f */ /* 0x000fc80007800013 */
[----:B------:R-:W-:Y:S01]  /*0fd0*/  VIMNMX.U32 R3, PT, PT, R4, R13, !PT ;  /* 0x0000000d04037248 */ /* 0x000fe20007fe0000 */
[----:B------:R-:W-:Y:S06]  /*0fe0*/  @!P0 BRA `(.L_x_18) ;  /* 0x0000000000608947 */ /* 0x000fec0003800000 */
[----:B------:R-:W0:Y:S01]  /*0ff0*/  LDC R24, c[0x0][0x390] ;  /* 0x0000e400ff187b82 */ /* 0x000e220000000800 */
[----:B------:R-:W-:Y:S02]  /*1000*/  VIADD R22, R2, 0xfffff000 ;  /* 0xfffff00002167836 */ /* 0x000fe40000000000 */
[----:B------:R-:W-:-:S07]  /*1010*/  IMAD.MOV.U32 R23, RZ, RZ, 0x1000 ;  /* 0x00001000ff177424 */ /* 0x000fce00078e00ff */
.L_x_20:
[----:B------:R-:W-:-:S05]  /*1020*/  IMAD.WIDE R26, R23, 0x4, R20 ;  /* 0x00000004171a7825 */ /* 0x000fca00078e0214 */
[----:B------:R-:W2:Y:S04]  /*1030*/  LDG.E.128.CONSTANT R4, desc[UR6][R26.64] ;  /* 0x000000061a047981 */ /* 0x000ea8000c1e9d00 */
[----:B------:R-:W3:Y:S04]  /*1040*/  LDG.E.128.CONSTANT R8, desc[UR6][R26.64+0x1000] ;  /* 0x001000061a087981 */ /* 0x000ee8000c1e9d00 */
[----:B------:R-:W4:Y:S04]  /*1050*/  LDG.E.128.CONSTANT R12, desc[UR6][R26.64+0x2000] ;  /* 0x002000061a0c7981 */ /* 0x000f28000c1e9d00 */
[----:B------:R-:W5:Y:S01]  /*1060*/  LDG.E.128.CONSTANT R16, desc[UR6][R26.64+0x3000] ;  /* 0x003000061a107981 */ /* 0x000f62000c1e9d00 */
[----:B0-----:R-:W-:Y:S01]  /*1070*/  IMAD.MOV.U32 R2, RZ, RZ, R24 ;  /* 0x000000ffff027224 */ /* 0x001fe200078e0018 */
[----:B--2---:R-:W-:-:S03]  /*1080*/  VIMNMX3.U32 R3, R3, R4, R5, !PT ;  /* 0x000000040303720f */ /* 0x004fc60007800005 */
[----:B------:R-:W-:Y:S01]  /*1090*/  IMAD.IADD R4, R2, 0x1, -R23 ;  /* 0x0000000102047824 */ /* 0x000fe200078e0a17 */
[----:B---3--:R-:W-:-:S04]  /*10a0*/  VIMNMX3.U32 R6, R6, R7, R8, !PT ;  /* 0x000000070606720f */ /* 0x008fc80007800008 */
[----:B------:R-:W-:Y:S02]  /*10b0*/  ISETP.GE.AND P0, PT, R4, 0x1000, PT ;  /* 0x000010000400780c */ /* 0x000fe40003f06270 */
[----:B------:R-:W-:Y:S02]  /*10c0*/  VIMNMX3.U32 R8, R9, R10, R11, !PT ;  /* 0x0000000a0908720f */ /* 0x000fe4000780000b */
[----:B----4-:R-:W-:Y:S02]  /*10d0*/  VIMNMX3.U32 R12, R12, R13, R14, !PT ;  /* 0x0000000d0c0c720f */ /* 0x010fe4000780000e */
[----:B-----5:R-:W-:Y:S02]  /*10e0*/  VIMNMX3.U32 R15, R15, R16, R17, !PT ;  /* 0x000000100f0f720f */ /* 0x020fe40007800011 */
[----:B------:R-:W-:Y:S02]  /*10f0*/  VIMNMX.U32 R18, PT, PT, R18, R19, !PT ;  /* 0x0000001312127248 */ /* 0x000fe40007fe0000 */
[----:B------:R-:W-:-:S02]  /*1100*/  VIMNMX3.U32 R3, R3, R6, R8, !PT ;  /* 0x000000060303720f */ /* 0x000fc40007800008 */
[----:B------:R-:W-:-:S04]  /*1110*/  VIMNMX3.U32 R12, R12, R15, R18, !PT ;  /* 0x0000000f0c0c720f */ /* 0x000fc80007800012 */
[----:B------:R-:W-:Y:S01]  /*1120*/  VIMNMX.U32 R3, PT, PT, R3, R12, !PT ;  /* 0x0000000c03037248 */ /* 0x000fe20007fe0000 */
[----:B------:R-:W-:Y:S06]  /*1130*/  @!P0 BRA `(.L_x_19) ;  /* 0x0000000400fc8947 */ /* 0x000fec0003800000 */
[----:B------:R-:W-:-:S05]  /*1140*/  VIADD R23, R23, 0x1000 ;  /* 0x0000100017177836 */ /* 0x000fca0000000000 */
[----:B------:R-:W-:-:S13]  /*1150*/  ISETP.GT.AND P0, PT, R23, R22, PT ;  /* 0x000000161700720c */ /* 0x000fda0003f04270 */
[----:B------:R-:W-:Y:S05]  /*1160*/  @!P0 BRA `(.L_x_20) ;  /* 0xfffffffc00ac8947 */ /* 0x000fea000383ffff */
.L_x_18:
[----:B------:R-:W-:-:S13]  /*1170*/  ISETP.GE.AND P0, PT, R23, R2, PT ;  /* 0x000000021700720c */ /* 0x000fda0003f06270 */
[----:B------:R-:W-:Y:S05]  /*1180*/  @P0 BRA `(.L_x_19) ;  /* 0x0000000400e80947 */ /* 0x000fea0003800000 */
[----:B------:R-:W-:Y:S01]  /*1190*/  IMAD.IADD R11, R2, 0x1, -R23 ;  /* 0x00000001020b7824 */ /* 0x000fe200078e0a17 */
[----:B------:R-:W-:Y:S04]  /*11a0*/  BSSY.RECONVERGENT B1, `(.L_x_19) ;  /* 0x0000078000017945 */ /* 0x000fe80003800200 */
[----:B------:R-:W-:-:S13]  /*11b0*/  ISETP.GE.AND P0, PT, R0, R11, PT ;  /* 0x0000000b0000720c */ /* 0x000fda0003f06270 */
[----:B------:R-:W-:Y:S05]  /*11c0*/  @P0 BRA `(.L_x_21) ;  /* 0x0000000400d40947 */ /* 0x000fea0003800000 */
[----:B------:R-:W-:Y:S01]  /*11d0*/  LOP3.LUT R4, RZ, R0, RZ, 0x33, !PT ;  /* 0x00000000ff047212 */ /* 0x000fe200078e33ff */
[----:B------:R-:W-:Y:S03]  /*11e0*/  BSSY.RECONVERGENT B2, `(.L_x_22) ;  /* 0x0000015000027945 */ /* 0x000fe60003800200 */
[----:B------:R-:W-:-:S04]  /*11f0*/  IADD3 R4, PT, PT, -R23, R2, R4 ;  /* 0x0000000217047210 */ /* 0x000fc80007ffe104 */
[C---:B------:R-:W-:Y:S02]  /*1200*/  LOP3.LUT R2, R4.reuse, 0x300, RZ, 0xc0, !PT ;  /* 0x0000030004027812 */ /* 0x040fe400078ec0ff */
[----:B------:R-:W-:Y:S02]  /*1210*/  ISETP.GE.U32.AND P1, PT, R4, 0x300, PT ;  /* 0x000003000400780c */ /* 0x000fe40003f26070 */
[----:B------:R-:W-:Y:S01]  /*1220*/  ISETP.NE.AND P0, PT, R2, 0x300, PT ;  /* 0x000003000200780c */ /* 0x000fe20003f05270 */
[----:B------:R-:W-:-:S12]  /*1230*/  IMAD.MOV.U32 R2, RZ, RZ, R0 ;  /* 0x000000ffff027224 */ /* 0x000fd800078e0000 */
[----:B------:R-:W-:Y:S05]  /*1240*/  @!P0 BRA `(.L_x_23) ;  /* 0x0000000000388947 */ /* 0x000fea0003800000 */
[----:B------:R-:W0:Y:S01]  /*1250*/  LDC.64 R6, c[0x0][0x380] ;  /* 0x0000e000ff067b82 */ /* 0x000e220000000a00 */
[----:B------:R-:W-:Y:S01]  /*1260*/  LEA.HI R2, R4, 0x1, RZ, 0x18 ;  /* 0x0000000104027811 */ /* 0x000fe200078fc0ff */
[----:B------:R-:W-:-:S03]  /*1270*/  IMAD.IADD R9, R0, 0x1, R23 ;  /* 0x0000000100097824 */ /* 0x000fc600078e0217 */
[----:B------:R-:W-:Y:S01]  /*1280*/  LOP3.LUT R4, R2, 0x3, RZ, 0xc0, !PT ;  /* 0x0000000302047812 */ /* 0x000fe200078ec0ff */
[----:B------:R-:W-:-:S04]  /*1290*/  IMAD.MOV.U32 R2, RZ, RZ, R0 ;  /* 0x000000ffff027224 */ /* 0x000fc800078e0000 */
[----:B------:R-:W-:-:S07]  /*12a0*/  IMAD.MOV R8, RZ, RZ, -R4 ;  /* 0x000000ffff087224 */ /* 0x000fce00078e0a04 */
.L_x_24:
[----:B0-----:R-:W-:-:S06]  /*12b0*/  IMAD.WIDE.U32 R4, R9, 0x4, R6 ;  /* 0x0000000409047825 */ /* 0x001fcc00078e0006 */
[----:B------:R-:W2:Y:S01]  /*12c0*/  LDG.E.CONSTANT R4, desc[UR6][R4.64] ;  /* 0x0000000604047981 */ /* 0x000ea2000c1e9900 */
[----:B------:R-:W-:Y:S02]  /*12d0*/  VIADD R8, R8, 0x1 ;  /* 0x0000000108087836 */ /* 0x000fe40000000000 */
[----:B------:R-:W-:Y:S02]  /*12e0*/  VIADD R2, R2, 0x100 ;  /* 0x0000010002027836 */ /* 0x000fe40000000000 */
[----:B------:R-:W-:Y:S01]  /*12f0*/  VIADD R9, R9, 0x100 ;  /* 0x0000010009097836 */ /* 0x000fe20000000000 */
[----:B------:R-:W-:Y:S02]  /*1300*/  ISETP.NE.AND P0, PT, R8, RZ, PT ;  /* 0x000000ff0800720c */ /* 0x000fe40003f05270 */
[----:B--2---:R-:W-:-:S11]  /*1310*/  VIMNMX.U32 R3, PT, PT, R4, R3, !PT ;  /* 0x0000000304037248 */ /* 0x004fd60007fe0000 */
[----:B------:R-:W-:Y:S05]  /*1320*/  @P0 BRA `(.L_x_24) ;  /* 0xfffffffc00e00947 */ /* 0x000fea000383ffff */
.L_x_23:
[----:B------:R-:W-:Y:S05]  /*1330*/  BSYNC.RECONVERGENT B2 ;  /* 0x0000000000027941 */ /* 0x000fea0003800200 */
.L_x_22:
[----:B------:R-:W-:Y:S05]  /*1340*/  @!P1 BRA `(.L_x_21) ;  /* 0x0000000400749947 */ /* 0x000fea0003800000 */
[----:B------:R-:W0:Y:S01]  /*1350*/  LDCU.64 UR4, c[0x0][0x380] ;  /* 0x00007000ff0477ac */ /* 0x000e220008000a00 */
[----:B------:R-:W-:Y:S01]  /*1360*/  IMAD.IADD R7, R11, 0x1, -R2 ;  /* 0x000000010b077824 */ /* 0x000fe200078e0a02 */
[C---:B------:R-:W-:Y:S01]  /*1370*/  IADD3 R5, P0, PT, R2.reuse, R23, RZ ;  /* 0x0000001702057210 */ /* 0x040fe20007f1e0ff */
[----:B------:R-:W-:Y:S01]  /*1380*/  BSSY.RECONVERGENT B2, `(.L_x_25) ;  /* 0x0000033000027945 */ /* 0x000fe20003800200 */
[----:B------:R-:W-:Y:S02]  /*1390*/  IMAD.IADD R13, R2, 0x1, R23 ;  /* 0x00000001020d7824 */ /* 0x000fe400078e0217 */
[----:B------:R-:W-:Y:S01]  /*13a0*/  ISETP.GT.AND P1, PT, R7, 0xc00, PT ;  /* 0x00000c000700780c */ /* 0x000fe20003f24270 */
[----:B------:R-:W-:Y:S01]  /*13b0*/  IMAD.X R6, RZ, RZ, RZ, P0 ;  /* 0x000000ffff067224 */ /* 0x000fe200000e06ff */
[----:B0-----:R-:W-:-:S04]  /*13c0*/  LEA R4, P0, R5, UR4, 0x2 ;  /* 0x0000000405047c11 */ /* 0x001fc8000f8010ff */
[----:B------:R-:W-:Y:S02]  /*13d0*/  LEA.HI.X R5, R5, UR5, R6, 0x2, P0 ;  /* 0x0000000505057c11 */ /* 0x000fe400080f1406 */
[----:B------:R-:W-:-:S05]  /*13e0*/  IADD3 R4, P0, PT, R4, 0x800, RZ ;  /* 0x0000080004047810 */ /* 0x000fca0007f1e0ff */
[----:B------:R-:W-:Y:S01]  /*13f0*/  IMAD.X R5, RZ, RZ, R5, P0 ;  /* 0x000000ffff057224 */ /* 0x000fe200000e0605 */
[----:B------:R-:W-:Y:S01]  /*1400*/  PLOP3.LUT P0, PT, PT, PT, PT, 0x80, 0x8 ;  /* 0x000000000008781c */ /* 0x000fe20003f0f070 */
[----:B------:R-:W-:-:S12]  /*1410*/  @!P1 BRA `(.L_x_26) ;  /* 0x0000000000a49947 */ /* 0x000fd80003800000 */
[----:B------:R-:W-:Y:S01]  /*1420*/  PLOP3.LUT P0, PT, PT, PT, PT, 0x8, 0x80 ;  /* 0x000000000080781c */ /* 0x000fe20003f0e170 */
[----:B------:R-:W-:-:S12]  /*1430*/  VIADD R15, R11, 0xfffff400 ;  /* 0xfffff4000b0f7836 */ /* 0x000fd80000000000 */
.L_x_27:
[----:B------:R-:W0:Y:S01]  /*1440*/  LDC.64 R6, c[0x0][0x380] ;  /* 0x0000e000ff067b82 */ /* 0x000e220000000a00 */
[C---:B------:R-:W-:Y:S01]  /*1450*/  VIADD R25, R13.reuse, 0x400 ;  /* 0x000004000d197836 */ /* 0x040fe20000000000 */
[----:B------:R-:W2:Y:S01]  /*1460*/  LDG.E.CONSTANT R10, desc[UR6][R4.64+-0x400] ;  /* 0xfffc0006040a7981 */ /* 0x000ea2000c1e9900 */
[----:B------:R-:W-:-:S03]  /*1470*/  VIADD R9, R13, 0x800 ;  /* 0x000008000d097836 */ /* 0x000fc60000000000 */
[----:B------:R-:W3:Y:S04]  /*1480*/  LDG.E.CONSTANT R21, desc[UR6][R4.64] ;  /* 0x0000000604157981 */ /* 0x000ee8000c1e9900 */
[----:B------:R-:W3:Y:S04]  /*1490*/  LDG.E.CONSTANT R18, desc[UR6][R4.64+0x400] ;  /* 0x0004000604127981 */ /* 0x000ee8000c1e9900 */
[----:B------:R-:W4:Y:S01]  /*14a0*/  LDG.E.CONSTANT R16, desc[UR6][R4.64+0xc00] ;  /* 0x000c000604107981 */ /* 0x000f22000c1e9900 */
[----:B------:R-:W-:-:S03]  /*14b0*/  VIADD R27, R13, 0xc00 ;  /* 0x00000c000d1b7836 */ /* 0x000fc60000000000 */
[----:B------:R-:W5:Y:S04]  /*14c0*/  LDG.E.CONSTANT R17, desc[UR6][R4.64+0x1000] ;  /* 0x0010000604117981 */ /* 0x000f68000c1e9900 */
[----:B------:R-:W5:Y:S01]  /*14d0*/  LDG.E.CONSTANT R14, desc[UR6][R4.64+0x1400] ;  /* 0x00140006040e7981 */ /* 0x000f62000c1e9900 */
[----:B0-----:R-:W-:-:S03]  /*14e0*/  IMAD.WIDE.U32 R22, R13, 0x4, R6 ;  /* 0x000000040d167825 */ /* 0x001fc600078e0006 */
[----:B------:R-:W5:Y:S04]  /*14f0*/  LDG.E.CONSTANT R20, desc[UR6][R4.64+0x1c00] ;  /* 0x001c000604147981 */ /* 0x000f68000c1e9900 */
[----:B------:R-:W2:Y:S01]  /*1500*/  LDG.E.CONSTANT R12, desc[UR6][R22.64] ;  /* 0x00000006160c7981 */ /* 0x000ea2000c1e9900 */
[----:B------:R-:W-:-:S05]  /*1510*/  IMAD.WIDE.U32 R24, R25, 0x4, R6 ;  /* 0x0000000419187825 */ /* 0x000fca00078e0006 */
[----:B------:R-:W4:Y:S01]  /*1520*/  LDG.E.CONSTANT R19, desc[UR6][R24.64] ;  /* 0x0000000618137981 */ /* 0x000f22000c1e9900 */
[----:B------:R-:W-:-:S03]  /*1530*/  IMAD.WIDE.U32 R8, R9, 0x4, R6 ;  /* 0x0000000409087825 */ /* 0x000fc600078e0006 */
[----:B------:R-:W5:Y:S01]  /*1540*/  LDG.E.CONSTANT R23, desc[UR6][R4.64+0x2000] ;  /* 0x0020000604177981 */ /* 0x000f62000c1e9900 */
[----:B------:R-:W-:-:S03]  /*1550*/  IMAD.WIDE.U32 R6, R27, 0x4, R6 ;  /* 0x000000041b067825 */ /* 0x000fc600078e0006 */
[----:B------:R-:W5:Y:S04]  /*1560*/  LDG.E.CONSTANT R9, desc[UR6][R8.64] ;  /* 0x0000000608097981 */ /* 0x000f68000c1e9900 */
[----:B------:R-:W5:Y:S04]  /*1570*/  LDG.E.CONSTANT R22, desc[UR6][R4.64+0x2400] ;  /* 0x0024000604167981 */ /* 0x000f68000c1e9900 */
[----:B------:R0:W5:Y:S04]  /*1580*/  LDG.E.CONSTANT R6, desc[UR6][R6.64] ;  /* 0x0000000606067981 */ /* 0x000168000c1e9900 */
[----:B------:R-:W5:Y:S04]  /*1590*/  LDG.E.CONSTANT R25, desc[UR6][R4.64+0x2c00] ;  /* 0x002c000604197981 */ /* 0x000f68000c1e9900 */
[----:B------:R-:W5:Y:S04]  /*15a0*/  LDG.E.CONSTANT R27, desc[UR6][R4.64+0x3000] ;  /* 0x00300006041b7981 */ /* 0x000f68000c1e9900 */
[----:B------:R1:W5:Y:S01]  /*15b0*/  LDG.E.CONSTANT R24, desc[UR6][R4.64+0x3400] ;  /* 0x0034000604187981 */ /* 0x000362000c1e9900 */
[----:B------:R-:W-:-:S05]  /*15c0*/  VIADD R2, R2, 0x1000 ;  /* 0x0000100002027836 */ /* 0x000fca0000000000 */
[----:B------:R-:W-:Y:S02]  /*15d0*/  ISETP.GE.AND P1, PT, R2, R15, PT ;  /* 0x0000000f0200720c */ /* 0x000fe40003f26270 */
[----:B0-----:R-:W-:Y:S01]  /*15e0*/  IADD3 R7, P2, PT, R4, 0x4000, RZ ;  /* 0x0000400004077810 */ /* 0x001fe20007f5e0ff */
[----:B------:R-:W-:-:S04]  /*15f0*/  VIADD R13, R13, 0x1000 ;  /* 0x000010000d0d7836 */ /* 0x000fc80000000000 */
[----:B-1----:R-:W-:Y:S02]  /*1600*/  IMAD.X R5, RZ, RZ, R5, P2 ;  /* 0x000000ffff057224 */ /* 0x002fe400010e0605 */
[----:B------:R-:W-:Y:S01]  /*1610*/  IMAD.MOV.U32 R4, RZ, RZ, R7 ;  /* 0x000000ffff047224 */ /* 0x000fe200078e0007 */
[----:B--2---:R-:W-:-:S04]  /*1620*/  VIMNMX3.U32 R10, R3, R12, R10, !PT ;  /* 0x0000000c030a720f */ /* 0x004fc8000780000a */
[----:B---3--:R-:W-:-:S04]  /*1630*/  VIMNMX3.U32 R10, R10, R21, R18, !PT ;  /* 0x000000150a0a720f */ /* 0x008fc80007800012 */
[----:B----4-:R-:W-:-:S04]  /*1640*/  VIMNMX3.U32 R10, R10, R19, R16, !PT ;  /* 0x000000130a0a720f */ /* 0x010fc80007800010 */
[----:B-----5:R-:W-:-:S04]  /*1650*/  VIMNMX3.U32 R10, R10, R17, R14, !PT ;  /* 0x000000110a0a720f */ /* 0x020fc8000780000e */
[----:B------:R-:W-:-:S04]  /*1660*/  VIMNMX3.U32 R9, R10, R9, R20, !PT ;  /* 0x000000090a09720f */ /* 0x000fc80007800014 */
[----:B------:R-:W-:-:S04]  /*1670*/  VIMNMX3.U32 R9, R9, R23, R22, !PT ;  /* 0x000000170909720f */ /* 0x000fc80007800016 */
[----:B------:R-:W-:-:S04]  /*1680*/  VIMNMX3.U32 R6, R9, R6, R25, !PT ;  /* 0x000000060906720f */ /* 0x000fc80007800019 */
[----:B------:R-:W-:Y:S01]  /*1690*/  VIMNMX3.U32 R3, R6, R27, R24, !PT ;  /* 0x0000001b0603720f */ /* 0x000fe20007800018 */
[----:B------:R-:W-:Y:S06]  /*16a0*/  @!P1 BRA `(.L_x_27) ;  /* 0xfffffffc00649947 */ /* 0x000fec000383ffff */
.L_x_26:
[----:B------:R-:W-:Y:S05]  /*16b0*/  BSYNC.RECONVERGENT B2 ;  /* 0x0000000000027941 */ /* 0x000fea0003800200 */
.L_x_25:
[----:B------:R-:W-:Y:S01]  /*16c0*/  IMAD.IADD R6, R11, 0x1, -R2 ;  /* 0x000000010b067824 */ /* 0x000fe200078e0a02 */
[----:B------:R-:W-:Y:S04]  /*16d0*/  BSSY.RECONVERGENT B2, `(.L_x_28) ;  /* 0x000001a000027945 */ /* 0x000fe80003800200 */
[----:B------:R-:W-:-:S13]  /*16e0*/  ISETP.GT.AND P1, PT, R6, 0x400, PT ;  /* 0x000004000600780c */ /* 0x000fda0003f24270 */
[----:B------:R-:W-:Y:S05]  /*16f0*/  @!P1 BRA `(.L_x_29) ;  /* 0x00000000005c9947 */ /* 0x000fea0003800000 */
[----:B------:R-:W0:Y:S01]  /*1700*/  LDC.64 R8, c[0x0][0x380] ;  /* 0x0000e000ff087b82 */ /* 0x000e220000000a00 */
[C---:B------:R-:W-:Y:S01]  /*1710*/  VIADD R15, R13.reuse, 0x400 ;  /* 0x000004000d0f7836 */ /* 0x040fe20000000000 */
[----:B------:R-:W2:Y:S04]  /*1720*/  LDG.E.CONSTANT R10, desc[UR6][R4.64+-0x400] ;  /* 0xfffc0006040a7981 */ /* 0x000ea8000c1e9900 */
[----:B------:R-:W3:Y:S04]  /*1730*/  LDG.E.CONSTANT R12, desc[UR6][R4.64+0x400] ;  /* 0x00040006040c7981 */ /* 0x000ee8000c1e9900 */
[----:B------:R-:W4:Y:S04]  /*1740*/  LDG.E.CONSTANT R14, desc[UR6][R4.64+0xc00] ;  /* 0x000c0006040e7981 */ /* 0x000f28000c1e9900 */
[----:B------:R-:W5:Y:S04]  /*1750*/  LDG.E.CONSTANT R17, desc[UR6][R4.64+0x1000] ;  /* 0x0010000604117981 */ /* 0x000f68000c1e9900 */
[----:B------:R1:W5:Y:S01]  /*1760*/  LDG.E.CONSTANT R16, desc[UR6][R4.64+0x1400] ;  /* 0x0014000604107981 */ /* 0x000362000c1e9900 */
[----:B0-----:R-:W-:-:S04]  /*1770*/  IMAD.WIDE.U32 R6, R13, 0x4, R8 ;  /* 0x000000040d067825 */ /* 0x001fc800078e0008 */
[----:B------:R-:W-:Y:S02]  /*1780*/  IMAD.WIDE.U32 R8, R15, 0x4, R8 ;  /* 0x000000040f087825 */ /* 0x000fe400078e0008 */
[----:B------:R-:W2:Y:S04]  /*1790*/  LDG.E.CONSTANT R6, desc[UR6][R6.64] ;  /* 0x0000000606067981 */ /* 0x000ea8000c1e9900 */
[----:B------:R-:W3:Y:S04]  /*17a0*/  LDG.E.CONSTANT R15, desc[UR6][R4.64] ;  /* 0x00000006040f7981 */ /* 0x000ee8000c1e9900 */
[----:B------:R-:W4:Y:S01]  /*17b0*/  LDG.E.CONSTANT R9, desc[UR6][R8.64] ;  /* 0x0000000608097981 */ /* 0x000f22000c1e9900 */
[----:B------:R-:W-:Y:S01]  /*17c0*/  PLOP3.LUT P0, PT, PT, PT, PT, 0x8, 0x80 ;  /* 0x000000000080781c */ /* 0x000fe20003f0e170 */
[----:B------:R-:W-:-:S02]  /*17d0*/  VIADD R2, R2, 0x800 ;  /* 0x0000080002027836 */ /* 0x000fc40000000000 */
[----:B------:R-:W-:Y:S01]  /*17e0*/  VIADD R13, R13, 0x800 ;  /* 0x000008000d0d7836 */ /* 0x000fe20000000000 */
[----:B--2---:R-:W-:Y:S02]  /*17f0*/  VIMNMX3.U32 R10, R3, R6, R10, !PT ;  /* 0x00000006030a720f */ /* 0x004fe4000780000a */
[----:B------:R-:W-:Y:S02]  /*1800*/  IADD3 R6, P1, PT, R4, 0x2000, RZ ;  /* 0x0000200004067810 */ /* 0x000fe40007f3e0ff */
[----:B---3--:R-:W-:-:S03]  /*1810*/  VIMNMX3.U32 R10, R10, R15, R12, !PT ;  /* 0x0000000f0a0a720f */ /* 0x008fc6000780000c */
[----:B------:R-:W-:Y:S01]  /*1820*/  IMAD.X R7, RZ, RZ, R5, P1 ;  /* 0x000000ffff077224 */ /* 0x000fe200008e0605 */
[----:B----4-:R-:W-:Y:S01]  /*1830*/  VIMNMX3.U32 R10, R10, R9, R14, !PT ;  /* 0x000000090a0a720f */ /* 0x010fe2000780000e */
[----:B-1----:R-:W-:Y:S02]  /*1840*/  IMAD.MOV.U32 R4, RZ, RZ, R6 ;  /* 0x000000ffff047224 */ /* 0x002fe400078e0006 */
[----:B------:R-:W-:Y:S01]  /*1850*/  IMAD.MOV.U32 R5, RZ, RZ, R7 ;  /* 0x000000ffff057224 */ /* 0x000fe200078e0007 */
[----:B-----5:R-:W-:-:S07]  /*1860*/  VIMNMX3.U32 R3, R10, R17, R16, !PT ;  /* 0x000000110a03720f */ /* 0x020fce0007800010 */
.L_x_29:
[----:B------:R-:W-:Y:S05]  /*1870*/  BSYNC.RECONVERGENT B2 ;  /* 0x0000000000027941 */ /* 0x000fea0003800200 */
.L_x_28:
[----:B------:R-:W-:-:S13]  /*1880*/  ISETP.LT.OR P0, PT, R2, R11, P0 ;  /* 0x0000000b0200720c */ /* 0x000fda0000701670 */
[----:B------:R-:W-:Y:S05]  /*1890*/  @!P0 BRA `(.L_x_21) ;  /* 0x0000000000208947 */ /* 0x000fea0003800000 */
[----:B------:R-:W0:Y:S01]  /*18a0*/  LDC.64 R6, c[0x0][0x380] ;  /* 0x0000e000ff067b82 */ /* 0x000e220000000a00 */
[----:B------:R-:W2:Y:S04]  /*18b0*/  LDG.E.CONSTANT R2, desc[UR6][R4.64+-0x400] ;  /* 0xfffc000604027981 */ /* 0x000ea8000c1e9900 */
[----:B------:R-:W3:Y:S04]  /*18c0*/  LDG.E.CONSTANT R9, desc[UR6][R4.64] ;  /* 0x0000000604097981 */ /* 0x000ee8000c1e9900 */
[----:B------:R-:W3:Y:S01]  /*18d0*/  LDG.E.CONSTANT R8, desc[UR6][R4.64+0x400] ;  /* 0x0004000604087981 */ /* 0x000ee2000c1e9900 */
[----:B0-----:R-:W-:-:S06]  /*18e0*/  IMAD.WIDE.U32 R6, R13, 0x4, R6 ;  /* 0x000000040d067825 */ /* 0x001fcc00078e0006 */
[----:B------:R-:W2:Y:S02]  /*18f0*/  LDG.E.CONSTANT R6, desc[UR6][R6.64] ;  /* 0x0000000606067981 */ /* 0x000ea4000c1e9900 */
[----:B--2---:R-:W-:-:S04]  /*1900*/  VIMNMX3.U32 R2, R3, R6, R2, !PT ;  /* 0x000000060302720f */ /* 0x004fc80007800002 */
[----:B---3--:R-:W-:-:S07]  /*1910*/  VIMNMX3.U32 R3, R2, R9, R8, !PT ;  /* 0x000000090203720f */ /* 0x008fce0007800008 */
.L_x_21:
[----:B------:R-:W-:Y:S05]  /*1920*/  BSYNC.RECONVERGENT B1 ;  /* 0x0000000000017941 */ /* 0x000fea0003800200 */
.L_x_19:
[----:B------:R-:W0:Y:S01]  /*1930*/  S2R R8, SR_LANEID ;  /* 0x0000000000087919 */ /* 0x000e220000000000 */
[----:B------:R-:W1:Y:S01]  /*1940*/  SHFL.DOWN PT, R2, R3, 0x1, 0x1f ;  /* 0x08201f0003027f89 */ /* 0x000e6200000e0000 */
[C---:B0-----:R-:W-:Y:S02]  /*1950*/  ISETP.GT.AND P0, PT, R8.reuse, 0x1e, PT ;  /* 0x0000001e0800780c */ /* 0x041fe40003f04270 */
[----:B------:R-:W-:-:S11]  /*1960*/  ISETP.NE.AND P1, PT, R8, RZ, PT ;  /* 0x000000ff0800720c */ /* 0x000fd60003f25270 */
[----:B-1----:R-:W-:Y:S02]  /*1970*/  @!P0 VIMNMX.U32 R3, PT, PT, R2, R3, !PT ;  /* 0x0000000302038248 */ /* 0x002fe40007fe0000 */
[----:B------:R-:W-:Y:S01]  /*1980*/  ISETP.GT.AND P0, PT, R8, 0x1d, PT ;  /* 0x0000001d0800780c */ /* 0x000fe20003f04270 */
[----:B------:R-:W0:Y:S01]  /*1990*/  @!P1 S2R R6, SR_CgaCtaId ;  /* 0x0000000000069919 */ /* 0x000e220000008800 */
[----:B------:R-:W-:Y:S02]  /*19a0*/  @!P1 MOV R5, 0x400 ;  /* 0x0000040000059802 */ /* 0x000fe40000000f00 */
[----:B------:R-:W-:Y:S01]  /*19b0*/  @!P1 SHF.R.U32.HI R4, RZ, 0x3, R0 ;  /* 0x00000003ff049819 */ /* 0x000fe20000011600 */
[----:B------:R-:W1:Y:S03]  /*19c0*/  SHFL.DOWN PT, R2, R3, 0x2, 0x1f ;  /* 0x08401f0003027f89 */ /* 0x000e6600000e0000 */
[----:B------:R-:W-:-:S05]  /*19d0*/  @!P1 LOP3.LUT R4, R4, 0x7c, RZ, 0xc0, !PT ;  /* 0x0000007c04049812 */ /* 0x000fca00078ec0ff */
[----:B-1----:R-:W-:Y:S02]  /*19e0*/  @!P0 VIMNMX.U32 R3, PT, PT, R3, R2, !PT ;  /* 0x0000000203038248 */ /* 0x002fe40007fe0000 */
[----:B------:R-:W-:Y:S02]  /*19f0*/  ISETP.GT.AND P0, PT, R8, 0x1b, PT ;  /* 0x0000001b0800780c */ /* 0x000fe40003f04270 */
[----:B0-----:R-:W-:Y:S01]  /*1a00*/  @!P1 LEA R5, R6, R5, 0x18 ;  /* 0x0000000506059211 */ /* 0x001fe200078ec0ff */
[----:B------:R-:W0:Y:S04]  /*1a10*/  SHFL.DOWN PT, R2, R3, 0x4, 0x1f ;  /* 0x08801f0003027f89 */ /* 0x000e2800000e0000 */
[----:B------:R-:W-:-:S06]  /*1a20*/  @!P1 IMAD.IADD R7, R4, 0x1, R5 ;  /* 0x0000000104079824 */ /* 0x000fcc00078e0205 */
        /* <DEDUP_REMOVED lines=12> */
[----:B------:R-:W0:Y:S01]  /*1af0*/  S2UR UR5, SR_CgaCtaId ;  /* 0x00000000000579c3 */ /* 0x000e220000008800 */
[----:B------:R-:W-:Y:S02]  /*1b00*/  UMOV UR4, 0x400 ;  /* 0x0000040000047882 */ /* 0x000fe40000000000 */
[----:B0-----:R-:W-:-:S09]  /*1b10*/  ULEA UR4, UR5, UR4, 0x18 ;  /* 0x0000000405047291 */ /* 0x001fd2000f8ec0ff */
[----:B------:R-:W-:Y:S04]  /*1b20*/  LDS R0, [UR4+0xc] ;  /* 0x00000c04ff007984 */ /* 0x000fe80008000800 */
[----:B------:R-:W0:Y:S04]  /*1b30*/  LDS.128 R8, [UR4+0x10] ;  /* 0x00001004ff087984 */ /* 0x000e280008000c00 */
[----:B---3--:R-:W1:Y:S01]  /*1b40*/  LDS.64 R2, [UR4+0x20] ;  /* 0x00002004ff027984 */ /* 0x008e620008000a00 */
[----:B0-----:R-:W-:-:S04]  /*1b50*/  VIMNMX3.U32 R0, R5, R0, R8, !PT ;  /* 0x000000000500720f */ /* 0x001fc80007800008 */
[----:B------:R-:W-:-:S04]  /*1b60*/  VIMNMX3.U32 R0, R0, R9, R10, !PT ;  /* 0x000000090000720f */ /* 0x000fc8000780000a */
[----:B-1----:R-:W-:-:S04]  /*1b70*/  VIMNMX3.U32 R0, R0, R11, R2, !PT ;  /* 0x0000000b0000720f */ /* 0x002fc80007800002 */
[----:B------:R-:W-:Y:S01]  /*1b80*/  VIMNMX.U32 R5, PT, PT, R0, R3, !PT ;  /* 0x0000000300057248 */ /* 0x000fe20007fe0000 */
[----:B------:R-:W-:Y:S06]  /*1b90*/  BRA `(.L_x_17) ;  /* 0x0000001c00007947 */ /* 0x000fec0003800000 */
.L_x_2:
        /* <DEDUP_REMOVED lines=12> */
.L_x_32:
[----:B------:R-:W-:Y:S05]  /*1c60*/  BSYNC.RECONVERGENT B1 ;  /* 0x0000000000017941 */ /* 0x000fea0003800200 */
.L_x_31:
        /* <DEDUP_REMOVED lines=16> */
.L_x_37:
        /* <DEDUP_REMOVED lines=9> */
.L_x_36:
[----:B------:R-:W-:Y:S05]  /*1e00*/  BSYNC.RECONVERGENT B2 ;  /* 0x0000000000027941 */ /* 0x000fea0003800200 */
.L_x_35:
        /* <DEDUP_REMOVED lines=8> */
.L_x_40:
        /* <DEDUP_REMOVED lines=35> */
.L_x_39:
[----:B------:R-:W-:Y:S05]  /*20c0*/  BSYNC.RECONVERGENT B2 ;  /* 0x0000000000027941 */ /* 0x000fea0003800200 */
.L_x_38:
        /* <DEDUP_REMOVED lines=22> */
.L_x_42:
[----:B------:R-:W-:Y:S05]  /*2230*/  BSYNC.RECONVERGENT B2 ;  /* 0x0000000000027941 */ /* 0x000fea0003800200 */
.L_x_41:
        /* <DEDUP_REMOVED lines=10> */
.L_x_34:
[----:B------:R-:W-:Y:S05]  /*22e0*/  BSYNC.RECONVERGENT B1 ;  /* 0x0000000000017941 */ /* 0x000fea0003800200 */
.L_x_33:
        /* <DEDUP_REMOVED lines=37> */
[----:B--2---:R-:W1:Y:S01]  /*2540*/  LDS.64 R2, [UR4+0x20] ;  /* 0x00002004ff027984 */ /* 0x004e620008000a00 */
[----:B0-----:R-:W-:-:S04]  /*2550*/  VIMNMX3.U32 R0, R5, R0, R8, !PT ;  /* 0x000000000500720f */ /* 0x001fc80007800008 */
[----:B------:R-:W-:-:S04]  /*2560*/  VIMNMX3.U32 R0, R0, R9, R10, !PT ;  /* 0x000000090000720f */ /* 0x000fc8000780000a */
[----:B-1----:R-:W-:-:S04]  /*2570*/  VIMNMX3.U32 R0, R0, R11, R2, !PT ;  /* 0x0000000b0000720f */ /* 0x002fc80007800002 */
[----:B------:R-:W-:Y:S01]  /*2580*/  VIMNMX.U32 R5, PT, PT, R0, R3, !PT ;  /* 0x0000000300057248 */ /* 0x000fe20007fe0000 */
[----:B------:R-:W-:Y:S06]  /*2590*/  BRA `(.L_x_17) ;  /* 0x0000001000807947 */ /* 0x000fec0003800000 */
.L_x_43:
[----:B0-----:R-:W0:Y:S01]  /*25a0*/  S2R R4, SR_LANEID ;  /* 0x0000000000047919 */ /* 0x001e220000000000 */
[----:B------:R-:W-:-:S04]  /*25b0*/  LOP3.LUT R0, R3, 0x3e0, RZ, 0xc0, !PT ;  /* 0x000003e003007812 */ /* 0x000fc800078ec0ff */
[----:B------:R-:W-:Y:S01]  /*25c0*/  LOP3.LUT R9, RZ, R0, RZ, 0x33, !PT ;  /* 0x00000000ff097212 */ /* 0x000fe200078e33ff */
[----:B------:R-:W-:-:S04]  /*25d0*/  VIADD R5, R0, 0x20 ;  /* 0x0000002000057836 */ /* 0x000fc80000000000 */
[----:B------:R-:W-:Y:S01]  /*25e0*/  IMAD.IADD R9, R9, 0x1, R2 ;  /* 0x0000000109097824 */ /* 0x000fe200078e0202 */
[----:B------:R-:W-:-:S04]  /*25f0*/  ISETP.GT.AND P0, PT, R5, R2, PT ;  /* 0x000000020500720c */ /* 0x000fc80003f04270 */
[----:B------:R-:W-:-:S05]  /*2600*/  SEL R6, R9, 0x1f, P0 ;  /* 0x0000001f09067807 */ /* 0x000fca0000000000 */
[----:B------:R-:W1:Y:S01]  /*2610*/  SHFL.DOWN PT, R0, R7, 0x1, R6 ;  /* 0x0820000007007989 */ /* 0x000e6200000e0006 */
[C---:B0-----:R-:W-:Y:S01]  /*2620*/  ISETP.GE.AND P0, PT, R4.reuse, R6, PT ;  /* 0x000000060400720c */ /* 0x041fe20003f06270 */
[C---:B------:R-:W-:Y:S01]  /*2630*/  VIADD R5, R4.reuse, 0x2 ;  /* 0x0000000204057836 */ /* 0x040fe20000000000 */
[----:B------:R-:W-:-:S11]  /*2640*/  ISETP.NE.AND P1, PT, R4, RZ, PT ;  /* 0x000000ff0400720c */ /* 0x000fd60003f25270 */
[----:B-1----:R-:W-:Y:S02]  /*2650*/  @!P0 VIMNMX.U32 R7, PT, PT, R0, R7, !PT ;  /* 0x0000000700078248 */ /* 0x002fe40007fe0000 */
[----:B------:R-:W-:Y:S01]  /*2660*/  ISETP.GT.AND P0, PT, R5, R6, PT ;  /* 0x000000060500720c */ /* 0x000fe20003f04270 */
[----:B------:R-:W-:Y:S01]  /*2670*/  VIADD R5, R4, 0x4 ;  /* 0x0000000404057836 */ /* 0x000fe20000000000 */
[----:B------:R-:W0:Y:S01]  /*2680*/  @!P1 S2R R8, SR_CgaCtaId ;  /* 0x0000000000089919 */ /* 0x000e220000008800 */
[----:B------:R-:W1:Y:S10]  /*2690*/  SHFL.DOWN PT, R0, R7, 0x2, R6 ;  /* 0x0840000007007989 */ /* 0x000e7400000e0006 */
[----:B-1----:R-:W-:-:S02]  /*26a0*/  @!P0 VIMNMX.U32 R7, PT, PT, R7, R0, !PT ;  /* 0x0000000007078248 */ /* 0x002fc40007fe0000 */
[----:B------:R-:W-:Y:S01]  /*26b0*/  ISETP.GT.AND P0, PT, R5, R6, PT ;  /* 0x000000060500720c */ /* 0x000fe20003f04270 */
[----:B------:R-:W-:Y:S02]  /*26c0*/  VIADD R5, R4, 0x8 ;  /* 0x0000000804057836 */ /* 0x000fe40000000000 */
[----:B------:R-:W1:Y:S10]  /*26d0*/  SHFL.DOWN PT, R0, R7, 0x4, R6 ;  /* 0x0880000007007989 */ /* 0x000e7400000e0006 */
[----:B-1----:R-:W-:-:S02]  /*26e0*/  @!P0 VIMNMX.U32 R7, PT, PT, R7, R0, !PT ;  /* 0x0000000007078248 */ /* 0x002fc40007fe0000 */
[----:B------:R-:W-:Y:S01]  /*26f0*/  ISETP.GT.AND P0, PT, R5, R6, PT ;  /* 0x000000060500720c */ /* 0x000fe20003f04270 */
[----:B------:R-:W-:Y:S01]  /*2700*/  VIADD R5, R4, 0x10 ;  /* 0x0000001004057836 */ /* 0x000fe20000000000 */
[----:B------:R-:W-:Y:S01]  /*2710*/  @!P1 SHF.R.U32.HI R4, RZ, 0x3, R3 ;  /* 0x00000003ff049819 */ /* 0x000fe20000011603 */
[----:B------:R-:W1:Y:S03]  /*2720*/  SHFL.DOWN PT, R0, R7, 0x8, R6 ;  /* 0x0900000007007989 */ /* 0x000e6600000e0006 */
[----:B------:R-:W-:-:S07]  /*2730*/  @!P1 LOP3.LUT R4, R4, 0x7c, RZ, 0xc0, !PT ;  /* 0x0000007c04049812 */ /* 0x000fce00078ec0ff */
[----:B-1----:R-:W-:Y:S02]  /*2740*/  @!P0 VIMNMX.U32 R7, PT, PT, R7, R0, !PT ;  /* 0x0000000007078248 */ /* 0x002fe40007fe0000 */
[----:B------:R-:W-:Y:S02]  /*2750*/  ISETP.GT.AND P0, PT, R5, R6, PT ;  /* 0x000000060500720c */ /* 0x000fe40003f04270 */
[----:B------:R-:W-:Y:S01]  /*2760*/  @!P1 MOV R5, 0x400 ;  /* 0x0000040000059802 */ /* 0x000fe20000000f00 */
[----:B------:R-:W1:Y:S03]  /*2770*/  SHFL.DOWN PT, R0, R7, 0x10, R6 ;  /* 0x0a00000007007989 */ /* 0x000e6600000e0006 */
[----:B0-----:R-:W-:-:S05]  /*2780*/  @!P1 LEA R5, R8, R5, 0x18 ;  /* 0x0000000508059211 */ /* 0x001fca00078ec0ff */
[----:B------:R-:W-:Y:S02]  /*2790*/  @!P1 IMAD.IADD R4, R4, 0x1, R5 ;  /* 0x0000000104049824 */ /* 0x000fe400078e0205 */
[----:B-1----:R-:W-:Y:S02]  /*27a0*/  @!P0 VIMNMX.U32 R7, PT, PT, R7, R0, !PT ;  /* 0x0000000007078248 */ /* 0x002fe40007fe0000 */
        /* <DEDUP_REMOVED lines=12> */
[----:B------:R-:W1:Y:S04]  /*2870*/  LDS R0, [UR4+0xc] ;  /* 0x00000c04ff007984 */ /* 0x000e680008000800 */
[----:B------:R-:W0:Y:S04]  /*2880*/  LDS.128 R8, [UR4+0x10] ;  /* 0x00001004ff087984 */ /* 0x000e280008000c00 */
[----:B------:R-:W2:Y:S01]  /*2890*/  LDS.64 R6, [UR4+0x20] ;  /* 0x00002004ff067984 */ /* 0x000ea20008000a00 */
[----:B-1----:R-:W-:Y:S02]  /*28a0*/  @P2 VIMNMX.U32 R5, PT, PT, R5, R0, !PT ;  /* 0x0000000005052248 */ /* 0x002fe40007fe0000 */
[----:B------:R-:W-:-:S02]  /*28b0*/  ISETP.GT.AND P2, PT, R2, 0xa0, PT ;  /* 0x000000a00200780c */ /* 0x000fc40003f44270 */
[----:B0-----:R-:W-:Y:S02]  /*28c0*/  @P4 VIMNMX.U32 R5, PT, PT, R5, R8, !PT ;  /* 0x0000000805054248 */ /* 0x001fe40007fe0000 */
[C---:B------:R-:W-:Y:S02]  /*28d0*/  ISETP.GT.AND P4, PT, R2.reuse, 0xc0, PT ;  /* 0x000000c00200780c */ /* 0x040fe40003f84270 */
[----:B------:R-:W-:Y:S02]  /*28e0*/  @P3 VIMNMX.U32 R5, PT, PT, R5, R9, !PT ;  /* 0x0000000905053248 */ /* 0x000fe40007fe0000 */
[----:B------:R-:W-:Y:S02]  /*28f0*/  ISETP.GT.AND P3, PT, R2, 0xe0, PT ;  /* 0x000000e00200780c */ /* 0x000fe40003f64270 */
[----:B------:R-:W-:-:S04]  /*2900*/  @P1 VIMNMX.U32 R5, PT, PT, R5, R10, !PT ;  /* 0x0000000a05051248 */ /* 0x000fc80007fe0000 */
[----:B------:R-:W-:-:S04]  /*2910*/  @P2 VIMNMX.U32 R5, PT, PT, R5, R11, !PT ;  /* 0x0000000b05052248 */ /* 0x000fc80007fe0000 */
[----:B--2---:R-:W-:-:S04]  /*2920*/  @P4 VIMNMX.U32 R5, PT, PT, R5, R6, !PT ;  /* 0x0000000605054248 */ /* 0x004fc80007fe0000 */
[----:B------:R-:W-:Y:S01]  /*2930*/  @P3 VIMNMX.U32 R5, PT, PT, R5, R7, !PT ;  /* 0x0000000705053248 */ /* 0x000fe20007fe0000 */
[----:B------:R-:W-:Y:S06]  /*2940*/  BRA `(.L_x_17) ;  /* 0x0000000c00947947 */ /* 0x000fec0003800000 */
.L_x_30:
[----:B------:R-:W0:Y:S01]  /*2950*/  S2R R8, SR_TID.X ;  /* 0x0000000000087919 */ /* 0x000e220000002100 */
[----:B------:R-:W0:Y:S02]  /*2960*/  LDC.64 R4, c[0x0][0x380] ;  /* 0x0000e000ff047b82 */ /* 0x000e240000000a00 */
[----:B0-----:R-:W-:-:S05]  /*2970*/  IMAD.WIDE.U32 R4, R8, 0x4, R4 ;  /* 0x0000000408047825 */ /* 0x001fca00078e0004 */
[----:B------:R-:W2:Y:S04]  /*2980*/  LDG.E.CONSTANT R20, desc[UR6][R4.64] ;  /* 0x0000000604147981 */ /* 0x000ea8000c1e9900 */
[----:B------:R-:W2:Y:S04]  /*2990*/  LDG.E.CONSTANT R0, desc[UR6][R4.64+0x400] ;  /* 0x0004000604007981 */ /* 0x000ea8000c1e9900 */
[----:B------:R-:W2:Y:S04]  /*29a0*/  LDG.E.CONSTANT R3, desc[UR6][R4.64+0x800] ;  /* 0x0008000604037981 */ /* 0x000ea8000c1e9900 */
[----:B------:R-:W3:Y:S04]  /*29b0*/  LDG.E.CONSTANT R6, desc[UR6][R4.64+0xc00] ;  /* 0x000c000604067981 */ /* 0x000ee8000c1e9900 */
[----:B------:R-:W3:Y:S04]  /*29c0*/  LDG.E.CONSTANT R7, desc[UR6][R4.64+0x1000] ;  /* 0x0010000604077981 */ /* 0x000ee8000c1e9900 */
[----:B------:R-:W3:Y:S04]  /*29d0*/  LDG.E.CONSTANT R9, desc[UR6][R4.64+0x1400] ;  /* 0x0014000604097981 */ /* 0x000ee8000c1e9900 */
[----:B------:R-:W4:Y:S04]  /*29e0*/  LDG.E.CONSTANT R10, desc[UR6][R4.64+0x1800] ;  /* 0x00180006040a7981 */ /* 0x000f28000c1e9900 */
[----:B------:R-:W4:Y:S04]  /*29f0*/  LDG.E.CONSTANT R11, desc[UR6][R4.64+0x1c00] ;  /* 0x001c0006040b7981 */ /* 0x000f28000c1e9900 */
[----:B------:R-:W4:Y:S04]  /*2a00*/  LDG.E.CONSTANT R12, desc[UR6][R4.64+0x2000] ;  /* 0x00200006040c7981 */ /* 0x000f28000c1e9900 */
[----:B------:R-:W5:Y:S04]  /*2a10*/  LDG.E.CONSTANT R13, desc[UR6][R4.64+0x2400] ;  /* 0x00240006040d7981 */ /* 0x000f68000c1e9900 */
[----:B------:R-:W5:Y:S04]  /*2a20*/  LDG.E.CONSTANT R14, desc[UR6][R4.64+0x2800] ;  /* 0x00280006040e7981 */ /* 0x000f68000c1e9900 */
[----:B------:R-:W5:Y:S04]  /*2a30*/  LDG.E.CONSTANT R15, desc[UR6][R4.64+0x2c00] ;  /* 0x002c0006040f7981 */ /* 0x000f68000c1e9900 */
[----:B------:R-:W5:Y:S04]  /*2a40*/  LDG.E.CONSTANT R16, desc[UR6][R4.64+0x3000] ;  /* 0x0030000604107981 */ /* 0x000f68000c1e9900 */
[----:B------:R-:W5:Y:S04]  /*2a50*/  LDG.E.CONSTANT R17, desc[UR6][R4.64+0x3400] ;  /* 0x0034000604117981 */ /* 0x000f68000c1e9900 */
[----:B------:R-:W5:Y:S04]  /*2a60*/  LDG.E.CONSTANT R18, desc[UR6][R4.64+0x3800] ;  /* 0x0038000604127981 */ /* 0x000f68000c1e9900 */
[----:B------:R-:W5:Y:S01]  /*2a70*/  LDG.E.CONSTANT R19, desc[UR6][R4.64+0x3c00] ;  /* 0x003c000604137981 */ /* 0x000f62000c1e9900 */
[----:B------:R-:W-:-:S02]  /*2a80*/  ISETP.GE.U32.AND P0, PT, R2, 0x2000, PT ;  /* 0x000020000200780c */ /* 0x000fc40003f06070 */
[----:B--2---:R-:W-:Y:S02]  /*2a90*/  VIMNMX3.U32 R0, R20, R0, R3, !PT ;  /* 0x000000001400720f */ /* 0x004fe40007800003 */
[----:B---3--:R-:W-:Y:S02]  /*2aa0*/  VIMNMX3.U32 R7, R6, R7, R9, !PT ;  /* 0x000000070607720f */ /* 0x008fe40007800009 */
[----:B----4-:R-:W-:Y:S01]  /*2ab0*/  VIMNMX3.U32 R10, R10, R11, R12, !PT ;  /* 0x0000000b0a0a720f */ /* 0x010fe2000780000c */
[----:B------:R-:W-:-:S03]  /*2ac0*/  IMAD.MOV.U32 R11, RZ, RZ, 0x1000 ;  /* 0x00001000ff0b7424 */ /* 0x000fc600078e00ff */
[----:B------:R-:W-:Y:S02]  /*2ad0*/  VIMNMX3.U32 R0, R0, R7, R10, !PT ;  /* 0x000000070000720f */ /* 0x000fe4000780000a */
[----:B-----5:R-:W-:Y:S02]  /*2ae0*/  VIMNMX3.U32 R14, R13, R14, R15, !PT ;  /* 0x0000000e0d0e720f */ /* 0x020fe4000780000f */
[----:B------:R-:W-:-:S04]  /*2af0*/  VIMNMX3.U32 R16, R16, R17, R18, !PT ;  /* 0x000000111010720f */ /* 0x000fc80007800012 */
[----:B------:R-:W-:-:S04]  /*2b00*/  VIMNMX3.U32 R19, R14, R16, R19, !PT ;  /* 0x000000100e13720f */ /* 0x000fc80007800013 */
[----:B------:R-:W-:Y:S01]  /*2b10*/  VIMNMX.U32 R0, PT, PT, R0, R19, !PT ;  /* 0x0000001300007248 */ /* 0x000fe20007fe0000 */
[----:B------:R-:W-:Y:S06]  /*2b20*/  @!P0 BRA `(.L_x_44) ;  /* 0x0000000000908947 */ /* 0x000fec0003800000 */
[----:B------:R-:W0:Y:S01]  /*2b30*/  LDC R3, c[0x0][0x390] ;  /* 0x0000e400ff037b82 */ /* 0x000e220000000800 */
[----:B------:R-:W-:Y:S02]  /*2b40*/  VIADD R10, R2, 0xfffff000 ;  /* 0xfffff000020a7836 */ /* 0x000fe40000000000 */
[----:B------:R-:W-:-:S07]  /*2b50*/  IMAD.MOV.U32 R11, RZ, RZ, 0x1000 ;  /* 0x00001000ff0b7424 */ /* 0x000fce00078e00ff */
.L_x_46:
[----:B------:R-:W-:-:S05]  /*2b60*/  IMAD.WIDE R6, R11, 0x4, R4 ;  /* 0x000000040b067825 */ /* 0x000fca00078e0204 */
        /* <DEDUP_REMOVED lines=14> */
[----:B------:R-:W5:Y:S04]  /*2c50*/  LDG.E.CONSTANT R12, desc[UR6][R6.64+0x3800] ;  /* 0x00380006060c7981 */ /* 0x000f68000c1e9900 */
[----:B------:R-:W5:Y:S01]  /*2c60*/  LDG.E.CONSTANT R15, desc[UR6][R6.64+0x3c00] ;  /* 0x003c0006060f7981 */ /* 0x000f62000c1e9900 */
[----:B--2---:R-:W-:Y:S01]  /*2c70*/  VIMNMX3.U32 R17, R0, R17, R2, !PT ;  /* 0x000000110011720f */ /* 0x004fe20007800002 */
[----:B0-----:R-:W-:-:S04]  /*2c80*/  IMAD.MOV.U32 R2, RZ, RZ, R3 ;  /* 0x000000ffff027224 */ /* 0x001fc800078e0003 */
[----:B------:R-:W-:-:S05]  /*2c90*/  IMAD.IADD R0, R2, 0x1, -R11 ;  /* 0x0000000102007824 */ /* 0x000fca00078e0a0b */
[----:B------:R-:W-:Y:S02]  /*2ca0*/  ISETP.GE.AND P0, PT, R0, 0x1000, PT ;  /* 0x000010000000780c */ /* 0x000fe40003f06270 */
[----:B---3--:R-:W-:Y:S02]  /*2cb0*/  VIMNMX3.U32 R16, R16, R19, R18, !PT ;  /* 0x000000131010720f */ /* 0x008fe40007800012 */
[----:B----4-:R-:W-:-:S04]  /*2cc0*/  VIMNMX3.U32 R20, R20, R21, R22, !PT ;  /* 0x000000151414720f */ /* 0x010fc80007800016 */
[----:B------:R-:W-:Y:S02]  /*2cd0*/  VIMNMX3.U32 R16, R17, R16, R20, !PT ;  /* 0x000000101110720f */ /* 0x000fe40007800014 */
[----:B-----5:R-:W-:Y:S02]  /*2ce0*/  VIMNMX3.U32 R23, R23, R24, R25, !PT ;  /* 0x000000181717720f */ /* 0x020fe40007800019 */
[----:B------:R-:W-:Y:S02]  /*2cf0*/  VIMNMX3.U32 R14, R14, R13, R9, !PT ;  /* 0x0000000d0e0e720f */ /* 0x000fe40007800009 */
[----:B------:R-:W-:-:S04]  /*2d00*/  VIMNMX.U32 R12, PT, PT, R12, R15, !PT ;  /* 0x0000000f0c0c7248 */ /* 0x000fc80007fe0000 */
[----:B------:R-:W-:-:S04]  /*2d10*/  VIMNMX3.U32 R23, R23, R14, R12, !PT ;  /* 0x0000000e1717720f */ /* 0x000fc8000780000c */
[----:B------:R-:W-:Y:S01]  /*2d20*/  VIMNMX.U32 R0, PT, PT, R16, R23, !PT ;  /* 0x0000001710007248 */ /* 0x000fe20007fe0000 */
[----:B------:R-:W-:Y:S06]  /*2d30*/  @!P0 BRA `(.L_x_45) ;  /* 0x0000000400fc8947 */ /* 0x000fec0003800000 */
[----:B------:R-:W-:-:S05]  /*2d40*/  VIADD R11, R11, 0x1000 ;  /* 0x000010000b0b7836 */ /* 0x000fca0000000000 */
[----:B------:R-:W-:-:S13]  /*2d50*/  ISETP.GT.AND P0, PT, R11, R10, PT ;  /* 0x0000000a0b00720c */ /* 0x000fda0003f04270 */
[----:B------:R-:W-:Y:S05]  /*2d60*/  @!P0 BRA `(.L_x_46) ;  /* 0xfffffffc007c8947 */ /* 0x000fea000383ffff */
.L_x_44:
[----:B------:R-:W-:-:S13]  /*2d70*/  ISETP.GE.AND P0, PT, R11, R2, PT ;  /* 0x000000020b00720c */ /* 0x000fda0003f06270 */
[----:B------:R-:W-:Y:S05]  /*2d80*/  @P0 BRA `(.L_x_45) ;  /* 0x0000000400e80947 */ /* 0x000fea0003800000 */
[----:B------:R-:W-:Y:S01]  /*2d90*/  IMAD.IADD R9, R2, 0x1, -R11 ;  /* 0x0000000102097824 */ /* 0x000fe200078e0a0b */
[----:B------:R-:W-:Y:S04]  /*2da0*/  BSSY.RECONVERGENT B1, `(.L_x_45) ;  /* 0x0000078000017945 */ /* 0x000fe80003800200 */
[----:B------:R-:W-:-:S13]  /*2db0*/  ISETP.GE.AND P0, PT, R8, R9, PT ;  /* 0x000000090800720c */ /* 0x000fda0003f06270 */
[----:B------:R-:W-:Y:S05]  /*2dc0*/  @P0 BRA `(.L_x_47) ;  /* 0x0000000400d40947 */ /* 0x000fea0003800000 */
[----:B------:R-:W-:Y:S01]  /*2dd0*/  LOP3.LUT R3, RZ, R8, RZ, 0x33, !PT ;  /* 0x00000008ff037212 */ /* 0x000fe200078e33ff */
[----:B------:R-:W-:Y:S01]  /*2de0*/  BSSY.RECONVERGENT B2, `(.L_x_48) ;  /* 0x0000015000027945 */ /* 0x000fe20003800200 */
[----:B------:R-:W-:Y:S02]  /*2df0*/  IMAD.MOV.U32 R10, RZ, RZ, R8 ;  /* 0x000000ffff0a7224 */ /* 0x000fe400078e0008 */
[----:B------:R-:W-:-:S04]  /*2e00*/  IADD3 R2, PT, PT, -R11, R2, R3 ;  /* 0x000000020b027210 */ /* 0x000fc80007ffe103 */
[C---:B------:R-:W-:Y:S02]  /*2e10*/  LOP3.LUT R3, R2.reuse, 0x300, RZ, 0xc0, !PT ;  /* 0x0000030002037812 */ /* 0x040fe400078ec0ff */
[----:B------:R-:W-:Y:S02]  /*2e20*/  ISETP.GE.U32.AND P1, PT, R2, 0x300, PT ;  /* 0x000003000200780c */ /* 0x000fe40003f26070 */
[----:B------:R-:W-:-:S13]  /*2e30*/  ISETP.NE.AND P0, PT, R3, 0x300, PT ;  /* 0x000003000300780c */ /* 0x000fda0003f05270 */
[----:B------:R-:W-:Y:S05]  /*2e40*/  @!P0 BRA `(.L_x_49) ;  /* 0x0000000000388947 */ /* 0x000fea0003800000 */
[----:B------:R-:W0:Y:S01]  /*2e50*/  LDC.64 R4, c[0x0][0x380] ;  /* 0x0000e000ff047b82 */ /* 0x000e220000000a00 */
[----:B------:R-:W-:Y:S01]  /*2e60*/  LEA.HI R2, R2, 0x1, RZ, 0x18 ;  /* 0x0000000102027811 */ /* 0x000fe200078fc0ff */
[----:B------:R-:W-:Y:S02]  /*2e70*/  IMAD.IADD R7, R8, 0x1, R11 ;  /* 0x0000000108077824 */ /* 0x000fe400078e020b */
[----:B------:R-:W-:Y:S01]  /*2e80*/  IMAD.MOV.U32 R10, RZ, RZ, R8 ;  /* 0x000000ffff0a7224 */ /* 0x000fe200078e0008 */
[----:B------:R-:W-:-:S05]  /*2e90*/  LOP3.LUT R2, R2, 0x3, RZ, 0xc0, !PT ;  /* 0x0000000302027812 */ /* 0x000fca00078ec0ff */
[----:B------:R-:W-:-:S07]  /*2ea0*/  IMAD.MOV R6, RZ, RZ, -R2 ;  /* 0x000000ffff067224 */ /* 0x000fce00078e0a02 */
.L_x_50:
        /* <DEDUP_REMOVED lines=8> */
.L_x_49:
[----:B------:R-:W-:Y:S05]  /*2f30*/  BSYNC.RECONVERGENT B2 ;  /* 0x0000000000027941 */ /* 0x000fea0003800200 */
.L_x_48:
        /* <DEDUP_REMOVED lines=16> */
.L_x_53:
        /* <DEDUP_REMOVED lines=39> */
.L_x_52:
[----:B------:R-:W-:Y:S05]  /*32b0*/  BSYNC.RECONVERGENT B2 ;  /* 0x0000000000027941 */ /* 0x000fea0003800200 */
.L_x_51:
        /* <DEDUP_REMOVED lines=10> */
[----:B------:R-:W5:Y:S01]  /*3360*/  LDG.E.CONSTANT R16, desc[UR6][R2.64+0x1400] ;  /* 0x0014000602107981 */ /* 0x000f62000c1e9900 */
[----:B0-----:R-:W-:-:S04]  /*3370*/  IMAD.WIDE.U32 R4, R11, 0x4, R6 ;  /* 0x000000040b047825 */ /* 0x001fc800078e0006 */
[----:B------:R-:W-:Y:S02]  /*3380*/  IMAD.WIDE.U32 R6, R13, 0x4, R6 ;  /* 0x000000040d067825 */ /* 0x000fe400078e0006 */
[----:B------:R0:W2:Y:S04]  /*3390*/  LDG.E.CONSTANT R5, desc[UR6][R4.64] ;  /* 0x0000000604057981 */ /* 0x0000a8000c1e9900 */
[----:B------:R1:W3:Y:S04]  /*33a0*/  LDG.E.CONSTANT R13, desc[UR6][R2.64] ;  /* 0x00000006020d7981 */ /* 0x0002e8000c1e9900 */
[----:B------:R-:W4:Y:S01]  /*33b0*/  LDG.E.CONSTANT R7, desc[UR6][R6.64] ;  /* 0x0000000606077981 */ /* 0x000f22000c1e9900 */
[----:B0-----:R-:W-:Y:S01]  /*33c0*/  IADD3 R4, P1, PT, R2, 0x2000, RZ ;  /* 0x0000200002047810 */ /* 0x001fe20007f3e0ff */
[----:B------:R-:W-:Y:S01]  /*33d0*/  VIADD R10, R10, 0x800 ;  /* 0x000008000a0a7836 */ /* 0x000fe20000000000 */
[----:B------:R-:W-:Y:S01]  /*33e0*/  PLOP3.LUT P0, PT, PT, PT, PT, 0x8, 0x80 ;  /* 0x000000000080781c */ /* 0x000fe20003f0e170 */
[----:B------:R-:W-:-:S02]  /*33f0*/  VIADD R11, R11, 0x800 ;  /* 0x000008000b0b7836 */ /* 0x000fc40000000000 */
[----:B-1----:R-:W-:Y:S01]  /*3400*/  IMAD.MOV.U32 R2, RZ, RZ, R4 ;  /* 0x000000ffff027224 */ /* 0x002fe200078e0004 */
[----:B--2---:R-:W-:-:S04]  /*3410*/  VIMNMX3.U32 R12, R0, R5, R12, !PT ;  /* 0x00000005000c720f */ /* 0x004fc8000780000c */
[----:B---3--:R-:W-:Y:S01]  /*3420*/  VIMNMX3.U32 R12, R12, R13, R14, !PT ;  /* 0x0000000d0c0c720f */ /* 0x008fe2000780000e */
[----:B------:R-:W-:-:S03]  /*3430*/  IMAD.X R5, RZ, RZ, R3, P1 ;  /* 0x000000ffff057224 */ /* 0x000fc600008e0603 */
[----:B----4-:R-:W-:Y:S01]  /*3440*/  VIMNMX3.U32 R12, R12, R7, R15, !PT ;  /* 0x000000070c0c720f */ /* 0x010fe2000780000f */
[----:B------:R-:W-:-:S03]  /*3450*/  IMAD.MOV.U32 R3, RZ, RZ, R5 ;  /* 0x000000ffff037224 */ /* 0x000fc600078e0005 */
[----:B-----5:R-:W-:-:S07]  /*3460*/  VIMNMX3.U32 R0, R12, R17, R16, !PT ;  /* 0x000000110c00720f */ /* 0x020fce0007800010 */
.L_x_55:
[----:B------:R-:W-:Y:S05]  /*3470*/  BSYNC.RECONVERGENT B2 ;  /* 0x0000000000027941 */ /* 0x000fea0003800200 */
.L_x_54:
        /* <DEDUP_REMOVED lines=10> */
.L_x_47:
[----:B------:R-:W-:Y:S05]  /*3520*/  BSYNC.RECONVERGENT B1 ;  /* 0x0000000000017941 */ /* 0x000fea0003800200 */
.L_x_45:
[----:B------:R-:W0:Y:S01]  /*3530*/  S2R R6, SR_LANEID ;  /* 0x0000000000067919 */ /* 0x000e220000000000 */
[----:B------:R-:W-:-:S05]  /*3540*/  IMAD.MOV.U32 R5, RZ, RZ, R0 ;  /* 0x000000ffff057224 */ /* 0x000fca00078e0000 */
        /* <DEDUP_REMOVED lines=30> */
[----:B0-----:R-:W-:Y:S04]  /*3730*/  LDS R0, [UR4+0xc] ;  /* 0x00000c04ff007984 */ /* 0x001fe80008000800 */
[----:B------:R-:W0:Y:S04]  /*3740*/  LDS.128 R8, [UR4+0x10] ;  /* 0x00001004ff087984 */ /* 0x000e280008000c00 */
[----:B------:R-:W1:Y:S01]  /*3750*/  LDS.64 R2, [UR4+0x20] ;  /* 0x00002004ff027984 */ /* 0x000e620008000a00 */
[----:B0-----:R-:W-:-:S04]  /*3760*/  VIMNMX3.U32 R0, R5, R0, R8, !PT ;  /* 0x000000000500720f */ /* 0x001fc80007800008 */
[----:B------:R-:W-:-:S04]  /*3770*/  VIMNMX3.U32 R0, R0, R9, R10, !PT ;  /* 0x000000090000720f */ /* 0x000fc8000780000a */
[----:B-1----:R-:W-:-:S04]  /*3780*/  VIMNMX3.U32 R0, R0, R11, R2, !PT ;  /* 0x0000000b0000720f */ /* 0x002fc80007800002 */
[----:B------:R-:W-:-:S07]  /*3790*/  VIMNMX.U32 R5, PT, PT, R0, R3, !PT ;  /* 0x0000000300057248 */ /* 0x000fce0007fe0000 */
.L_x_17:
[----:B------:R-:W-:Y:S05]  /*37a0*/  BSYNC.RECONVERGENT B0 ;  /* 0x0000000000007941 */ /* 0x000fea0003800200 */
.L_x_1:
[----:B------:R-:W-:Y:S05]  /*37b0*/  @P0 EXIT ;  /* 0x000000000000094d */ /* 0x000fea0003800000 */
[----:B0-23--:R-:W0:Y:S01]  /*37c0*/  LDC.64 R2, c[0x0][0x388] ;  /* 0x0000e200ff027b82 */ /* 0x00de220000000a00 */
[----:B------:R-:W1:Y:S02]  /*37d0*/  LDCU UR4, c[0x0][0x398] ;  /* 0x00007300ff0477ac */ /* 0x000e640008000800 */
[----:B-1--4-:R-:W-:-:S05]  /*37e0*/  VIMNMX.U32 R5, PT, PT, R5, UR4, !PT ;  /* 0x0000000405057c48 */ /* 0x012fca000ffe0000 */
[----:B0-----:R-:W-:Y:S01]  /*37f0*/  STG.E desc[UR6][R2.64], R5 ;  /* 0x0000000502007986 */ /* 0x001fe2000c101906 */
[----:B------:R-:W-:Y:S05]  /*3800*/  EXIT ;  /* 0x000000000000794d */ /* 0x000fea0003800000 */
.L_x_56:
[----:B------:R-:W-:-:S00]  /*3810*/  BRA `(.L_x_56) ;  /* 0xfffffffc00fc7947 */ /* 0x000fc0000383ffff */
[----:B------:R-:W-:-:S00]  /*3820*/  NOP ;  /* 0x0000000000007918 */ /* 0x000fc00000000000 */
        /* <DEDUP_REMOVED lines=13> */
.L_x_458:


//--------------------- .text._ZN3cub18CUB_300001_SM_10006detail6reduce18DeviceReduceKernelINS2_10policy_hubIjyN4cuda3__47maximumIjEEE10Policy1000EN6thrust24THRUST_300001_SM_1000_NS6detail15normal_iteratorINSC_10device_ptrIjEEEEyS8_jNS5_3std3__410__identityEEEvT0_PT3_T1_NS0_13GridEvenShareISO_EET2_T4_ --------------------------
	.section	.text._ZN3cub18CUB_300001_SM_10006detail6reduce18DeviceReduceKernelINS2_10policy_hubIjyN4cuda3__47maximumIjEEE10Policy1000EN6thrust24THRUST_300001_SM_1000_NS6detail15normal_iteratorINSC_10device_ptrIjEEEEyS8_jNS5_3std3__410__identityEEEvT0_PT3_T1_NS0_13GridEvenShareISO_EET2_T4_,"ax",@progbits
	.align	128
        .global         _ZN3cub18CUB_300001_SM_10006detail6reduce18DeviceReduceKernelINS2_10policy_hubIjyN4cuda3__47maximumIjEEE10Policy1000EN6thrust24THRUST_300001_SM_1000_NS6detail15normal_iteratorINSC_10device_ptrIjEEEEyS8_jNS5_3std3__410__identityEEEvT0_PT3_T1_NS0_13GridEvenShareISO_EET2_T4_
        .type           _ZN3cub18CUB_300001_SM_10006detail6reduce18DeviceReduceKernelINS2_10policy_hubIjyN4cuda3__47maximumIjEEE10Policy1000EN6thrust24THRUST_300001_SM_1000_NS6detail15normal_iteratorINSC_10device_ptrIjEEEEyS8_jNS5_3std3__410__identityEEEvT0_PT3_T1_NS0_13GridEvenShareISO_EET2_T4_,@function
        .size           _ZN3cub18CUB_300001_SM_10006detail6reduce18DeviceReduceKernelINS2_10policy_hubIjyN4cuda3__47maximumIjEEE10Policy1000EN6thrust24THRUST_300001_SM_1000_NS6detail15normal_iteratorINSC_10device_ptrIjEEEEyS8_jNS5_3std3__410__identityEEEvT0_PT3_T1_NS0_13GridEvenShareISO_EET2_T4_,(.L_x_459 - _ZN3cub18CUB_300001_SM_10006detail6reduce18DeviceReduceKernelINS2_10policy_hubIjyN4cuda3__47maximumIjEEE10Policy1000EN6thrust24THRUST_300001_SM_1000_NS6detail15normal_iteratorINSC_10device_ptrIjEEEEyS8_jNS5_3std3__410__identityEEEvT0_PT3_T1_NS0_13GridEvenShareISO_EET2_T4_)
        .other          _ZN3cub18CUB_300001_SM_10006detail6reduce18DeviceReduceKernelINS2_10policy_hubIjyN4cuda3__47maximumIjEEE10Policy1000EN6thrust24THRUST_300001_SM_1000_NS6detail15normal_iteratorINSC_10device_ptrIjEEEEyS8_jNS5_3std3__410__identityEEEvT0_PT3_T1_NS0_13GridEvenShareISO_EET2_T4_,@"STO_CUDA_ENTRY STV_DEFAULT"
_ZN3cub18CUB_300001_SM_10006detail6reduce18DeviceReduceKernelINS2_10policy_hubIjyN4cuda3__47maximumIjEEE10Policy1000EN6thrust24THRUST_300001_SM_1000_NS6detail15normal_iteratorINSC_10device_ptrIjEEEEyS8_jNS5_3std3__410__identityEEEvT0_PT3_T1_NS0_13GridEvenShareISO_EET2_T4_:
.text._ZN3cub18CUB_300001_SM_10006detail6reduce18DeviceReduceKernelINS2_10policy_hubIjyN4cuda3__47maximumIjEEE10Policy1000EN6thrust24THRUST_300001_SM_1000_NS6detail15normal_iteratorINSC_10device_ptrIjEEEEyS8_jNS5_3std3__410__identityEEEvT0_PT3_T1_NS0_13GridEvenShareISO_EET2_T4_:
[----:B------:R-:W-:Y:S08]  /*0000*/  LDC R1, c[0x0][0x37c] ;  /* 0x0000df00ff017b82 */ /* 0x000ff00000000800 */
[----:B------:R-:W0:Y:S01]  /*0010*/  S2UR UR16, SR_CTAID.X ;  /* 0x00000000001079c3 */ /* 0x000e220000002500 */
[----:B------:R-:W1:Y:S01]  /*0020*/  LDCU.64 UR8, c[0x0][0x3b8] ;  /* 0x00007700ff0877ac */ /* 0x000e620008000a00 */
[----:B------:R-:W-:Y:S01]  /*0030*/  BSSY.RECONVERGENT B0, `(.L_x_57) ;  /* 0x00001f8000007945 */ /* 0x000fe20003800200 */
[----:B------:R-:W2:Y:S01]  /*0040*/  LDCU UR5, c[0x0][0x3c0] ;  /* 0x00007800ff0577ac */ /* 0x000ea20008000800 */
[----:B------:R-:W3:Y:S01]  /*0050*/  LDCU.64 UR14, c[0x0][0x358] ;  /* 0x00006b00ff0e77ac */ /* 0x000ee20008000a00 */
[----:B-1----:R-:W-:-:S02]  /*0060*/  IMAD.U32 R2, RZ, RZ, UR8 ;  /* 0x00000008ff027e24 */ /* 0x002fc4000f8e00ff */
[----:B------:R-:W-:Y:S01]  /*0070*/  IMAD.U32 R3, RZ, RZ, UR9 ;  /* 0x00000009ff037e24 */ /* 0x000fe2000f8e00ff */
[----:B--2---:R-:W-:Y:S02]  /*0080*/  USHF.L.U32 UR5, UR5, 0xc, URZ ;  /* 0x0000000c05057899 */ /* 0x004fe400080006ff */
[----:B0-----:R-:W-:Y:S02]  /*0090*/  USHF.L.U32 UR7, UR16, 0xc, URZ ;  /* 0x0000000c10077899 */ /* 0x001fe400080006ff */
[----:B------:R-:W-:-:S04]  /*00a0*/  USHF.R.S32.HI UR4, URZ, 0x1f, UR5 ;  /* 0x0000001fff047899 */ /* 0x000fc80008011405 */
[----:B------:R-:W-:-:S04]  /*00b0*/  IADD3 R23, P1, PT, R2, -UR7, RZ ;  /* 0x8000000702177c10 */ /* 0x000fc8000ff3e0ff */
[----:B------:R-:W-:Y:S02]  /*00c0*/  ISETP.GT.U32.AND P0, PT, R23, 0xfff, PT ;  /* 0x00000fff1700780c */ /* 0x000fe40003f04070 */
[----:B------:R-:W-:-:S04]  /*00d0*/  IADD3.X R22, PT, PT, R3, -0x1, RZ, P1, !PT ;  /* 0xffffffff03167810 */ /* 0x000fc80000ffe4ff */
[----:B------:R-:W-:-:S13]  /*00e0*/  ISETP.GT.U32.AND.EX P0, PT, R22, RZ, PT, P0 ;  /* 0x000000ff1600720c */ /* 0x000fda0003f04100 */
[----:B---3--:R-:W-:Y:S05]  /*00f0*/  @P0 BRA `(.L_x_58) ;  /* 0x0000000c00840947 */ /* 0x008fea0003800000 */
[----:B------:R-:W0:Y:S01]  /*0100*/  S2R R0, SR_TID.X ;  /* 0x0000000000007919 */ /* 0x000e220000002100 */
[----:B------:R-:W-:Y:S01]  /*0110*/  VIADD R3, R2, -UR7 ;  /* 0x8000000702037c36 */ /* 0x000fe20008000000 */
[----:B------:R-:W-:Y:S01]  /*0120*/  BSSY.RECONVERGENT B1, `(.L_x_59) ;  /* 0x000000a000017945 */ /* 0x000fe20003800200 */
[----:B------:R-:W-:-:S03]  /*0130*/  IMAD.MOV.U32 R4, RZ, RZ, RZ ;  /* 0x000000ffff047224 */ /* 0x000fc600078e00ff */
[----:B0-----:R-:W-:Y:S01]  /*0140*/  ISETP.GE.AND P0, PT, R0, R3, PT ;  /* 0x000000030000720c */ /* 0x001fe20003f06270 */
[----:B------:R-:W-:-:S12]  /*0150*/  IMAD.MOV.U32 R6, RZ, RZ, R0 ;  /* 0x000000ffff067224 */ /* 0x000fd800078e0000 */
[----:B------:R-:W-:Y:S05]  /*0160*/  @P0 BRA `(.L_x_60) ;  /* 0x0000000000140947 */ /* 0x000fea0003800000 */
[----:B------:R-:W0:Y:S01]  /*0170*/  LDC.64 R4, c[0x0][0x380] ;  /* 0x0000e000ff047b82 */ /* 0x000e220000000a00 */
[----:B------:R-:W-:-:S04]  /*0180*/  VIADD R7, R0, UR7 ;  /* 0x0000000700077c36 */ /* 0x000fc80008000000 */
[----:B0-----:R-:W-:-:S06]  /*0190*/  IMAD.WIDE.U32 R4, R7, 0x4, R4 ;  /* 0x0000000407047825 */ /* 0x001fcc00078e0004 */
[----:B------:R0:W5:Y:S01]  /*01a0*/  LDG.E R4, desc[UR14][R4.64] ;  /* 0x0000000e04047981 */ /* 0x000162000c1e1900 */
[----:B------:R-:W-:-:S07]  /*01b0*/  VIADD R6, R0, 0x100 ;  /* 0x0000010000067836 */ /* 0x000fce0000000000 */
.L_x_60:
[----:B------:R-:W-:Y:S05]  /*01c0*/  BSYNC.RECONVERGENT B1 ;  /* 0x0000000000017941 */ /* 0x000fea0003800200 */
.L_x_59:
[----:B------:R-:W-:Y:S01]  /*01d0*/  ISETP.GE.AND P0, PT, R6, R3, PT ;  /* 0x000000030600720c */ /* 0x000fe20003f06270 */
[----:B------:R-:W-:-:S12]  /*01e0*/  BSSY.RECONVERGENT B1, `(.L_x_61) ;  /* 0x000006c000017945 */ /* 0x000fd80003800200 */
[----:B------:R-:W-:Y:S05]  /*01f0*/  @P0 BRA `(.L_x_62) ;  /* 0x0000000400a80947 */ /* 0x000fea0003800000 */
[----:B0-----:R-:W-:Y:S01]  /*0200*/  LOP3.LUT R5, RZ, R6, RZ, 0x33, !PT ;  /* 0x00000006ff057212 */ /* 0x001fe200078e33ff */
[----:B------:R-:W-:Y:S03]  /*0210*/  BSSY.RECONVERGENT B2, `(.L_x_63) ;  /* 0x0000030000027945 */ /* 0x000fe60003800200 */
[----:B------:R-:W-:-:S04]  /*0220*/  IADD3 R5, PT, PT, R2, -UR7, R5 ;  /* 0x8000000702057c10 */ /* 0x000fc8000fffe005 */
[C---:B------:R-:W-:Y:S02]  /*0230*/  ISETP.GE.U32.AND P1, PT, R5.reuse, 0xf00, PT ;  /* 0x00000f000500780c */ /* 0x040fe40003f26070 */
[----:B------:R-:W-:-:S04]  /*0240*/  LEA.HI R2, R5, 0x1, RZ, 0x18 ;  /* 0x0000000105027811 */ /* 0x000fc800078fc0ff */
[----:B------:R-:W-:-:S04]  /*0250*/  LOP3.LUT R21, R2, 0xf, RZ, 0xc0, !PT ;  /* 0x0000000f02157812 */ /* 0x000fc800078ec0ff */
[----:B------:R-:W-:-:S03]  /*0260*/  ISETP.NE.AND P0, PT, R21, RZ, PT ;  /* 0x000000ff1500720c */ /* 0x000fc60003f05270 */
[----:B------:R-:W-:Y:S10]  /*0270*/  @!P1 BRA `(.L_x_64) ;  /* 0x0000000000a49947 */ /* 0x000ff40003800000 */
[----:B------:R-:W0:Y:S01]  /*0280*/  LDCU.64 UR8, c[0x0][0x380] ;  /* 0x00007000ff0877ac */ /* 0x000e220008000a00 */
[----:B------:R-:W-:Y:S01]  /*0290*/  IMAD.WIDE.U32 R8, R6, 0x4, RZ ;  /* 0x0000000406087825 */ /* 0x000fe200078e00ff */
[----:B------:R-:W-:Y:S01]  /*02a0*/  LOP3.LUT R5, R2, 0x1fffff0, RZ, 0xc0, !PT ;  /* 0x01fffff002057812 */ /* 0x000fe200078ec0ff */
[----:B------:R-:W-:-:S04]  /*02b0*/  UIMAD.WIDE.U32 UR4, UR16, 0x4000, URZ ;  /* 0x00004000100478a5 */ /* 0x000fc8000f8e00ff */
[----:B------:R-:W-:Y:S02]  /*02c0*/  IMAD.MOV R5, RZ, RZ, -R5 ;  /* 0x000000ffff057224 */ /* 0x000fe400078e0a05 */
[----:B------:R-:W-:Y:S02]  /*02d0*/  LOP3.LUT R14, R8, UR4, RZ, 0xfc, !PT ;  /* 0x00000004080e7c12 */ /* 0x000fe4000f8efcff */
[----:B------:R-:W-:Y:S02]  /*02e0*/  LOP3.LUT R9, R9, UR5, RZ, 0xfc, !PT ;  /* 0x0000000509097c12 */ /* 0x000fe4000f8efcff */
[----:B0-----:R-:W-:-:S04]  /*02f0*/  IADD3 R14, P1, PT, R14, UR8, RZ ;  /* 0x000000080e0e7c10 */ /* 0x001fc8000ff3e0ff */
[----:B------:R-:W-:-:S04]  /*0300*/  IADD3 R14, P2, PT, R14, 0x2000, RZ ;  /* 0x000020000e0e7810 */ /* 0x000fc80007f5e0ff */
[----:B------:R-:W-:-:S09]  /*0310*/  IADD3.X R9, PT, PT, RZ, UR9, R9, P2, P1 ;  /* 0x00000009ff097c10 */ /* 0x000fd200097e2409 */
.L_x_65:
[----:B------:R-:W-:-:S05]  /*0320*/  IMAD.MOV.U32 R8, RZ, RZ, R14 ;  /* 0x000000ffff087224 */ /* 0x000fca00078e000e */
[----:B------:R-:W2:Y:S04]  /*0330*/  LDG.E R15, desc[UR14][R8.64+-0x2000] ;  /* 0xffe0000e080f7981 */ /* 0x000ea8000c1e1900 */
[----:B------:R-:W2:Y:S04]  /*0340*/  LDG.E R16, desc[UR14][R8.64+-0x1c00] ;  /* 0xffe4000e08107981 */ /* 0x000ea8000c1e1900 */
[----:B------:R-:W3:Y:S04]  /*0350*/  LDG.E R18, desc[UR14][R8.64+-0x1800] ;  /* 0xffe8000e08127981 */ /* 0x000ee8000c1e1900 */
[----:B------:R-:W3:Y:S04]  /*0360*/  LDG.E R17, desc[UR14][R8.64+-0x1400] ;  /* 0xffec000e08117981 */ /* 0x000ee8000c1e1900 */
[----:B------:R-:W4:Y:S04]  /*0370*/  LDG.E R20, desc[UR14][R8.64+-0x1000] ;  /* 0xfff0000e08147981 */ /* 0x000f28000c1e1900 */
        /* <DEDUP_REMOVED lines=10> */
[----:B------:R0:W4:Y:S01]  /*0420*/  LDG.E R7, desc[UR14][R8.64+0x1c00] ;  /* 0x001c000e08077981 */ /* 0x000122000c1e1900 */
[----:B------:R-:W-:-:S02]  /*0430*/  VIADD R5, R5, 0x10 ;  /* 0x0000001005057836 */ /* 0x000fc40000000000 */
[----:B------:R-:W-:-:S03]  /*0440*/  VIADD R6, R6, 0x1000 ;  /* 0x0000100006067836 */ /* 0x000fc60000000000 */
[----:B------:R-:W-:Y:S02]  /*0450*/  ISETP.NE.AND P1, PT, R5, RZ, PT ;  /* 0x000000ff0500720c */ /* 0x000fe40003f25270 */
[----:B--2--5:R-:W-:-:S04]  /*0460*/  VIMNMX3.U32 R15, R4, R15, R16, !PT ;  /* 0x0000000f040f720f */ /* 0x024fc80007800010 */
[----:B---3--:R-:W-:-:S04]  /*0470*/  VIMNMX3.U32 R15, R15, R18, R17, !PT ;  /* 0x000000120f0f720f */ /* 0x008fc80007800011 */
[----:B----4-:R-:W-:-:S04]  /*0480*/  VIMNMX3.U32 R15, R15, R20, R19, !PT ;  /* 0x000000140f0f720f */ /* 0x010fc80007800013 */
[----:B------:R-:W-:-:S04]  /*0490*/  VIMNMX3.U32 R15, R15, R22, R23, !PT ;  /* 0x000000160f0f720f */ /* 0x000fc80007800017 */
[----:B------:R-:W-:-:S04]  /*04a0*/  VIMNMX3.U32 R15, R15, R24, R25, !PT ;  /* 0x000000180f0f720f */ /* 0x000fc80007800019 */
[----:B------:R-:W-:Y:S02]  /*04b0*/  VIMNMX3.U32 R11, R15, R14, R11, !PT ;  /* 0x0000000e0f0b720f */ /* 0x000fe4000780000b */
[----:B------:R-:W-:-:S05]  /*04c0*/  IADD3 R14, P2, PT, R8, 0x4000, RZ ;  /* 0x00004000080e7810 */ /* 0x000fca0007f5e0ff */
[----:B0-----:R-:W-:Y:S01]  /*04d0*/  IMAD.X R9, RZ, RZ, R9, P2 ;  /* 0x000000ffff097224 */ /* 0x001fe200010e0609 */
[----:B------:R-:W-:-:S04]  /*04e0*/  VIMNMX3.U32 R10, R11, R13, R10, !PT ;  /* 0x0000000d0b0a720f */ /* 0x000fc8000780000a */
[----:B------:R-:W-:Y:S01]  /*04f0*/  VIMNMX3.U32 R4, R10, R12, R7, !PT ;  /* 0x0000000c0a04720f */ /* 0x000fe20007800007 */
[----:B------:R-:W-:Y:S06]  /*0500*/  @P1 BRA `(.L_x_65) ;  /* 0xfffffffc00841947 */ /* 0x000fec000383ffff */
.L_x_64:
[----:B------:R-:W-:Y:S05]  /*0510*/  BSYNC.RECONVERGENT B2 ;  /* 0x0000000000027941 */ /* 0x000fea0003800200 */
.L_x_63:
[----:B------:R-:W-:Y:S05]  /*0520*/  @!P0 BRA `(.L_x_62) ;  /* 0x0000000000dc8947 */ /* 0x000fea0003800000 */
[----:B------:R-:W-:Y:S01]  /*0530*/  ISETP.GE.U32.AND P0, PT, R21, 0x8, PT ;  /* 0x000000081500780c */ /* 0x000fe20003f06070 */
[----:B------:R-:W-:Y:S01]  /*0540*/  BSSY.RECONVERGENT B2, `(.L_x_66) ;  /* 0x0000016000027945 */ /* 0x000fe20003800200 */
[----:B------:R-:W-:-:S04]  /*0550*/  LOP3.LUT R16, R2, 0x7, RZ, 0xc0, !PT ;  /* 0x0000000702107812 */ /* 0x000fc800078ec0ff */
[----:B------:R-:W-:-:S07]  /*0560*/  ISETP.NE.AND P1, PT, R16, RZ, PT ;  /* 0x000000ff1000720c */ /* 0x000fce0003f25270 */
[----:B------:R-:W-:Y:S06]  /*0570*/  @!P0 BRA `(.L_x_67) ;  /* 0x0000000000488947 */ /* 0x000fec0003800000 */
[----:B------:R-:W0:Y:S01]  /*0580*/  LDCU.64 UR4, c[0x0][0x380] ;  /* 0x00007000ff0477ac */ /* 0x000e220008000a00 */
[----:B------:R-:W-:-:S04]  /*0590*/  IADD3 R5, P0, PT, R6, UR7, RZ ;  /* 0x0000000706057c10 */ /* 0x000fc8000ff1e0ff */
[----:B------:R-:W-:Y:S02]  /*05a0*/  LEA.HI.X.SX32 R10, R6, RZ, 0x1, P0 ;  /* 0x000000ff060a7211 */ /* 0x000fe400000f0eff */
[----:B0-----:R-:W-:-:S04]  /*05b0*/  LEA R8, P0, R5, UR4, 0x2 ;  /* 0x0000000405087c11 */ /* 0x001fc8000f8010ff */
[----:B------:R-:W-:-:S05]  /*05c0*/  LEA.HI.X R9, R5, UR5, R10, 0x2, P0 ;  /* 0x0000000505097c11 */ /* 0x000fca00080f140a */
[----:B------:R-:W2:Y:S04]  /*05d0*/  LDG.E R5, desc[UR14][R8.64] ;  /* 0x0000000e08057981 */ /* 0x000ea8000c1e1900 */
[----:B------:R-:W2:Y:S04]  /*05e0*/  LDG.E R7, desc[UR14][R8.64+0x400] ;  /* 0x0004000e08077981 */ /* 0x000ea8000c1e1900 */
[----:B------:R-:W3:Y:S04]  /*05f0*/  LDG.E R10, desc[UR14][R8.64+0x800] ;  /* 0x0008000e080a7981 */ /* 0x000ee8000c1e1900 */
[----:B------:R-:W3:Y:S04]  /*0600*/  LDG.E R11, desc[UR14][R8.64+0xc00] ;  /* 0x000c000e080b7981 */ /* 0x000ee8000c1e1900 */
[----:B------:R-:W4:Y:S04]  /*0610*/  LDG.E R12, desc[UR14][R8.64+0x1000] ;  /* 0x0010000e080c7981 */ /* 0x000f28000c1e1900 */
[----:B------:R-:W4:Y:S04]  /*0620*/  LDG.E R13, desc[UR14][R8.64+0x1400] ;  /* 0x0014000e080d7981 */ /* 0x000f28000c1e1900 */
[----:B------:R-:W4:Y:S04]  /*0630*/  LDG.E R14, desc[UR14][R8.64+0x1800] ;  /* 0x0018000e080e7981 */ /* 0x000f28000c1e1900 */
[----:B------:R-:W4:Y:S01]  /*0640*/  LDG.E R15, desc[UR14][R8.64+0x1c00] ;  /* 0x001c000e080f7981 */ /* 0x000f22000c1e1900 */
[----:B------:R-:W-:Y:S01]  /*0650*/  VIADD R6, R6, 0x800 ;  /* 0x0000080006067836 */ /* 0x000fe20000000000 */
[----:B--2--5:R-:W-:-:S04]  /*0660*/  VIMNMX3.U32 R5, R4, R5, R7, !PT ;  /* 0x000000050405720f */ /* 0x024fc80007800007 */
[----:B---3--:R-:W-:-:S04]  /*0670*/  VIMNMX3.U32 R5, R5, R10, R11, !PT ;  /* 0x0000000a0505720f */ /* 0x008fc8000780000b */
[----:B----4-:R-:W-:-:S04]  /*0680*/  VIMNMX3.U32 R5, R5, R12, R13, !PT ;  /* 0x0000000c0505720f */ /* 0x010fc8000780000d */
[----:B------:R-:W-:-:S07]  /*0690*/  VIMNMX3.U32 R4, R5, R14, R15, !PT ;  /* 0x0000000e0504720f */ /* 0x000fce000780000f */
.L_x_67:
[----:B------:R-:W-:Y:S05]  /*06a0*/  BSYNC.RECONVERGENT B2 ;  /* 0x0000000000027941 */ /* 0x000fea0003800200 */
.L_x_66:
        /* <DEDUP_REMOVED lines=14> */
[----:B------:R-:W3:Y:S01]  /*0790*/  LDG.E R10, desc[UR14][R8.64+0xc00] ;  /* 0x000c000e080a7981 */ /* 0x000ee2000c1e1900 */
[----:B------:R-:W-:Y:S01]  /*07a0*/  VIADD R6, R6, 0x400 ;  /* 0x0000040006067836 */ /* 0x000fe20000000000 */
[----:B--2--5:R-:W-:-:S04]  /*07b0*/  VIMNMX3.U32 R4, R4, R5, R7, !PT ;  /* 0x000000050404720f */ /* 0x024fc80007800007 */
[----:B---3--:R-:W-:-:S07]  /*07c0*/  VIMNMX3.U32 R4, R4, R11, R10, !PT ;  /* 0x0000000b0404720f */ /* 0x008fce000780000a */
.L_x_69:
[----:B------:R-:W-:Y:S05]  /*07d0*/  BSYNC.RECONVERGENT B2 ;  /* 0x0000000000027941 */ /* 0x000fea0003800200 */
.L_x_68:
[----:B------:R-:W-:Y:S05]  /*07e0*/  @!P1 BRA `(.L_x_62) ;  /* 0x00000000002c9947 */ /* 0x000fea0003800000 */
[----:B------:R-:W0:Y:S01]  /*07f0*/  LDC.64 R8, c[0x0][0x380] ;  /* 0x0000e000ff087b82 */ /* 0x000e220000000a00 */
[----:B------:R-:W-:Y:S02]  /*0800*/  IMAD.U32 R5, RZ, RZ, UR16 ;  /* 0x00000010ff057e24 */ /* 0x000fe4000f8e00ff */
[----:B------:R-:W-:Y:S02]  /*0810*/  IMAD.MOV R2, RZ, RZ, -R2 ;  /* 0x000000ffff027224 */ /* 0x000fe400078e0a02 */
[----:B0-----:R-:W-:-:S07]  /*0820*/  IMAD.WIDE.U32 R8, R5, 0x4000, R8 ;  /* 0x0000400005087825 */ /* 0x001fce00078e0008 */
.L_x_70:
[----:B------:R-:W-:-:S06]  /*0830*/  IMAD.WIDE R10, R6, 0x4, R8 ;  /* 0x00000004060a7825 */ /* 0x000fcc00078e0208 */
[----:B------:R-:W2:Y:S01]  /*0840*/  LDG.E R11, desc[UR14][R10.64] ;  /* 0x0000000e0a0b7981 */ /* 0x000ea2000c1e1900 */
[----:B------:R-:W-:Y:S02]  /*0850*/  VIADD R2, R2, 0x1 ;  /* 0x0000000102027836 */ /* 0x000fe40000000000 */
[----:B------:R-:W-:-:S03]  /*0860*/  VIADD R6, R6, 0x100 ;  /* 0x0000010006067836 */ /* 0x000fc60000000000 */
[----:B------:R-:W-:Y:S02]  /*0870*/  ISETP.NE.AND P0, PT, R2, RZ, PT ;  /* 0x000000ff0200720c */ /* 0x000fe40003f05270 */
[----:B--2--5:R-:W-:-:S11]  /*0880*/  VIMNMX.U32 R4, PT, PT, R11, R4, !PT ;  /* 0x000000040b047248 */ /* 0x024fd60007fe0000 */
[----:B------:R-:W-:Y:S05]  /*0890*/  @P0 BRA `(.L_x_70) ;  /* 0xfffffffc00e40947 */ /* 0x000fea000383ffff */
.L_x_62:
[----:B------:R-:W-:Y:S05]  /*08a0*/  BSYNC.RECONVERGENT B1 ;  /* 0x0000000000017941 */ /* 0x000fea0003800200 */
.L_x_61:
        /* <DEDUP_REMOVED lines=10> */
[----:B------:R-:W1:Y:S06]  /*0950*/  SHFL.DOWN PT, R3, R2, 0x2, 0x1f ;  /* 0x08401f0002037f89 */ /* 0x000e6c00000e0000 */
[----:B------:R-:W2:Y:S01]  /*0960*/  @!P1 S2R R6, SR_CgaCtaId ;  /* 0x0000000000069919 */ /* 0x000ea20000008800 */
[----:B0-----:R-:W-:Y:S02]  /*0970*/  @!P1 MOV R5, 0x400 ;  /* 0x0000040000059802 */ /* 0x001fe40000000f00 */
[----:B------:R-:W-:-:S04]  /*0980*/  @!P1 SHF.R.U32.HI R4, RZ, 0x3, R0 ;  /* 0x00000003ff049819 */ /* 0x000fc80000011600 */
[----:B------:R-:W-:Y:S02]  /*0990*/  @!P1 LOP3.LUT R4, R4, 0x7c, RZ, 0xc0, !PT ;  /* 0x0000007c04049812 */ /* 0x000fe400078ec0ff */
[----:B-1----:R-:W-:Y:S02]  /*09a0*/  @!P0 VIMNMX.U32 R2, PT, PT, R2, R3, !PT ;  /* 0x0000000302028248 */ /* 0x002fe40007fe0000 */
[----:B------:R-:W-:-:S03]  /*09b0*/  ISETP.GT.AND P0, PT, R8, 0x1b, PT ;  /* 0x0000001b0800780c */ /* 0x000fc60003f04270 */
[----:B------:R-:W0:Y:S01]  /*09c0*/  SHFL.DOWN PT, R3, R2, 0x4, 0x1f ;  /* 0x08801f0002037f89 */ /* 0x000e2200000e0000 */
[----:B--2---:R-:W-:-:S05]  /*09d0*/  @!P1 LEA R5, R6, R5, 0x18 ;  /* 0x0000000506059211 */ /* 0x004fca00078ec0ff */
        /* <DEDUP_REMOVED lines=24> */
.L_x_71:
[----:B------:R-:W1:Y:S01]  /*0b60*/  S2R R9, SR_LANEID ;  /* 0x0000000000097919 */ /* 0x000e620000000000 */
[----:B------:R-:W-:-:S05]  /*0b70*/  LOP3.LUT R2, R0, 0x3e0, RZ, 0xc0, !PT ;  /* 0x000003e000027812 */ /* 0x000fca00078ec0ff */
[----:B------:R-:W-:Y:S01]  /*0b80*/  VIADD R4, R2, 0x20 ;  /* 0x0000002002047836 */ /* 0x000fe20000000000 */
[----:B------:R-:W-:-:S04]  /*0b90*/  LOP3.LUT R2, RZ, R2, RZ, 0x33, !PT ;  /* 0x00000002ff027212 */ /* 0x000fc800078e33ff */
[----:B------:R-:W-:Y:S01]  /*0ba0*/  ISETP.GT.AND P0, PT, R4, R3, PT ;  /* 0x000000030400720c */ /* 0x000fe20003f04270 */
[----:B------:R-:W-:-:S05]  /*0bb0*/  IMAD.IADD R2, R3, 0x1, R2 ;  /* 0x0000000103027824 */ /* 0x000fca00078e0202 */
[----:B------:R-:W-:-:S05]  /*0bc0*/  SEL R2, R2, 0x1f, P0 ;  /* 0x0000001f02027807 */ /* 0x000fca0000000000 */
[----:B------:R-:W2:Y:S01]  /*0bd0*/  SHFL.DOWN PT, R4, R7, 0x1, R2 ;  /* 0x0820000007047989 */ /* 0x000ea200000e0002 */
[C---:B-1----:R-:W-:Y:S01]  /*0be0*/  ISETP.GE.AND P0, PT, R9.reuse, R2, PT ;  /* 0x000000020900720c */ /* 0x042fe20003f06270 */
[C---:B0-----:R-:W-:Y:S01]  /*0bf0*/  VIADD R5, R9.reuse, 0x2 ;  /* 0x0000000209057836 */ /* 0x041fe20000000000 */
[----:B------:R-:W-:-:S11]  /*0c00*/  ISETP.NE.AND P1, PT, R9, RZ, PT ;  /* 0x000000ff0900720c */ /* 0x000fd60003f25270 */
[----:B--2---:R-:W-:Y:S02]  /*0c10*/  @!P0 VIMNMX.U32 R7, PT, PT, R4, R7, !PT ;  /* 0x0000000704078248 */ /* 0x004fe40007fe0000 */
[----:B------:R-:W0:Y:S01]  /*0c20*/  @!P1 S2R R11, SR_CgaCtaId ;  /* 0x00000000000b9919 */ /* 0x000e220000008800 */
[----:B------:R-:W-:Y:S01]  /*0c30*/  ISETP.GT.AND P0, PT, R5, R2, PT ;  /* 0x000000020500720c */ /* 0x000fe20003f04270 */
[----:B------:R-:W-:Y:S01]  /*0c40*/  VIADD R5, R9, 0x4 ;  /* 0x0000000409057836 */ /* 0x000fe20000000000 */
[----:B------:R-:W-:Y:S01]  /*0c50*/  @!P1 MOV R6, 0x400 ;  /* 0x0000040000069802 */ /* 0x000fe20000000f00 */
[----:B------:R-:W1:Y:S10]  /*0c60*/  SHFL.DOWN PT, R4, R7, 0x2, R2 ;  /* 0x0840000007047989 */ /* 0x000e7400000e0002 */
        /* <DEDUP_REMOVED lines=28> */
[----:B------:R-:W0:Y:S04]  /*0e30*/  LDS R0, [UR4+0xc] ;  /* 0x00000c04ff007984 */ /* 0x000e280008000800 */
[----:B------:R-:W2:Y:S04]  /*0e40*/  LDS.128 R8, [UR4+0x10] ;  /* 0x00001004ff087984 */ /* 0x000ea80008000c00 */
[----:B-1----:R-:W1:Y:S01]  /*0e50*/  LDS.64 R6, [UR4+0x20] ;  /* 0x00002004ff067984 */ /* 0x002e620008000a00 */
[----:B0-----:R-:W-:Y:S02]  /*0e60*/  @P2 VIMNMX.U32 R5, PT, PT, R5, R0, !PT ;  /* 0x0000000005052248 */ /* 0x001fe40007fe0000 */
[----:B------:R-:W-:-:S02]  /*0e70*/  ISETP.GT.AND P2, PT, R3, 0xa0, PT ;  /* 0x000000a00300780c */ /* 0x000fc40003f44270 */
[----:B--2---:R-:W-:Y:S02]  /*0e80*/  @P4 VIMNMX.U32 R5, PT, PT, R5, R8, !PT ;  /* 0x0000000805054248 */ /* 0x004fe40007fe0000 */
[----:B------:R-:W-:Y:S02]  /*0e90*/  ISETP.GT.AND P4, PT, R3, 0xc0, PT ;  /* 0x000000c00300780c */ /* 0x000fe40003f84270 */
[----:B------:R-:W-:Y:S02]  /*0ea0*/  @P3 VIMNMX.U32 R5, PT, PT, R5, R9, !PT ;  /* 0x0000000905053248 */ /* 0x000fe40007fe0000 */
[----:B------:R-:W-:Y:S02]  /*0eb0*/  ISETP.GT.AND P3, PT, R3, 0xe0, PT ;  /* 0x000000e00300780c */ /* 0x000fe40003f64270 */
[----:B------:R-:W-:-:S04]  /*0ec0*/  @P1 VIMNMX.U32 R5, PT, PT, R5, R10, !PT ;  /* 0x0000000a05051248 */ /* 0x000fc80007fe0000 */
[----:B------:R-:W-:-:S04]  /*0ed0*/  @P2 VIMNMX.U32 R5, PT, PT, R5, R11, !PT ;  /* 0x0000000b05052248 */ /* 0x000fc80007fe0000 */
[----:B-1----:R-:W-:-:S04]  /*0ee0*/  @P4 VIMNMX.U32 R5, PT, PT, R5, R6, !PT ;  /* 0x0000000605054248 */ /* 0x002fc80007fe0000 */
[----:B------:R-:W-:Y:S01]  /*0ef0*/  @P3 VIMNMX.U32 R5, PT, PT, R5, R7, !PT ;  /* 0x0000000705053248 */ /* 0x000fe20007fe0000 */
[----:B------:R-:W-:Y:S06]  /*0f00*/  BRA `(.L_x_72) ;  /* 0x0000001000287947 */ /* 0x000fec0003800000 */
.L_x_58:
[----:B------:R-:W0:Y:S01]  /*0f10*/  S2R R0, SR_TID.X ;  /* 0x0000000000007919 */ /* 0x000e220000002100 */
[----:B------:R-:W1:Y:S01]  /*0f20*/  LDC.64 R4, c[0x0][0x380] ;  /* 0x0000e000ff047b82 */ /* 0x000e620000000a00 */
[----:B0-----:R-:W-:-:S04]  /*0f30*/  VIADD R7, R0, UR7 ;  /* 0x0000000700077c36 */ /* 0x001fc80008000000 */
[----:B-1----:R-:W-:-:S05]  /*0f40*/  IMAD.WIDE.U32 R4, R7, 0x4, R4 ;  /* 0x0000000407047825 */ /* 0x002fca00078e0004 */
[----:B------:R-:W2:Y:S04]  /*0f50*/  LDG.E R6, desc[UR14][R4.64] ;  /* 0x0000000e04067981 */ /* 0x000ea8000c1e1900 */
[----:B------:R-:W2:Y:S04]  /*0f60*/  LDG.E R7, desc[UR14][R4.64+0x400] ;  /* 0x0004000e04077981 */ /* 0x000ea8000c1e1900 */
[----:B------:R-:W2:Y:S04]  /*0f70*/  LDG.E R8, desc[UR14][R4.64+0x800] ;  /* 0x0008000e04087981 */ /* 0x000ea8000c1e1900 */
[----:B------:R-:W3:Y:S04]  /*0f80*/  LDG.E R9, desc[UR14][R4.64+0xc00] ;  /* 0x000c000e04097981 */ /* 0x000ee8000c1e1900 */
[----:B------:R-:W3:Y:S04]  /*0f90*/  LDG.E R10, desc[UR14][R4.64+0x1000] ;  /* 0x0010000e040a7981 */ /* 0x000ee8000c1e1900 */
[----:B------:R-:W3:Y:S04]  /*0fa0*/  LDG.E R11, desc[UR14][R4.64+0x1400] ;  /* 0x0014000e040b7981 */ /* 0x000ee8000c1e1900 */
[----:B------:R-:W4:Y:S04]  /*0fb0*/  LDG.E R12, desc[UR14][R4.64+0x1800] ;  /* 0x0018000e040c7981 */ /* 0x000f28000c1e1900 */
[----:B------:R-:W4:Y:S04]  /*0fc0*/  LDG.E R13, desc[UR14][R4.64+0x1c00] ;  /* 0x001c000e040d7981 */ /* 0x000f28000c1e1900 */
[----:B------:R-:W4:Y:S04]  /*0fd0*/  LDG.E R14, desc[UR14][R4.64+0x2000] ;  /* 0x0020000e040e7981 */ /* 0x000f28000c1e1900 */
[----:B------:R-:W5:Y:S04]  /*0fe0*/  LDG.E R15, desc[UR14][R4.64+0x2400] ;  /* 0x0024000e040f7981 */ /* 0x000f68000c1e1900 */
[----:B------:R-:W5:Y:S04]  /*0ff0*/  LDG.E R16, desc[UR14][R4.64+0x2800] ;  /* 0x0028000e04107981 */ /* 0x000f68000c1e1900 */
[----:B------:R-:W5:Y:S04]  /*1000*/  LDG.E R17, desc[UR14][R4.64+0x2c00] ;  /* 0x002c000e04117981 */ /* 0x000f68000c1e1900 */
[----:B------:R-:W5:Y:S04]  /*1010*/  LDG.E R18, desc[UR14][R4.64+0x3000] ;  /* 0x0030000e04127981 */ /* 0x000f68000c1e1900 */
[----:B------:R-:W5:Y:S04]  /*1020*/  LDG.E R19, desc[UR14][R4.64+0x3400] ;  /* 0x0034000e04137981 */ /* 0x000f68000c1e1900 */
[----:B------:R-:W5:Y:S04]  /*1030*/  LDG.E R20, desc[UR14][R4.64+0x3800] ;  /* 0x0038000e04147981 */ /* 0x000f68000c1e1900 */
[----:B------:R-:W5:Y:S01]  /*1040*/  LDG.E R21, desc[UR14][R4.64+0x3c00] ;  /* 0x003c000e04157981 */ /* 0x000f62000c1e1900 */
[----:B------:R-:W-:-:S04]  /*1050*/  ISETP.GE.U32.AND P0, PT, R23, UR5, PT ;  /* 0x0000000517007c0c */ /* 0x000fc8000bf06070 */
[----:B------:R-:W-:Y:S02]  /*1060*/  ISETP.GE.U32.AND.EX P0, PT, R22, UR4, PT, P0 ;  /* 0x0000000416007c0c */ /* 0x000fe4000bf06100 */
[----:B--2---:R-:W-:Y:S02]  /*1070*/  VIMNMX3.U32 R6, R6, R7, R8, !PT ;  /* 0x000000070606720f */ /* 0x004fe40007800008 */
[----:B---3--:R-:W-:Y:S02]  /*1080*/  VIMNMX3.U32 R9, R9, R10, R11, !PT ;  /* 0x0000000a0909720f */ /* 0x008fe4000780000b */
[----:B----4-:R-:W-:-:S04]  /*1090*/  VIMNMX3.U32 R12, R12, R13, R14, !PT ;  /* 0x0000000d0c0c720f */ /* 0x010fc8000780000e */
[----:B------:R-:W-:Y:S02]  /*10a0*/  VIMNMX3.U32 R6, R6, R9, R12, !PT ;  /* 0x000000090606720f */ /* 0x000fe4000780000c */
[----:B-----5:R-:W-:Y:S02]  /*10b0*/  VIMNMX3.U32 R16, R15, R16, R17, !PT ;  /* 0x000000100f10720f */ /* 0x020fe40007800011 */
[----:B------:R-:W-:-:S04]  /*10c0*/  VIMNMX3.U32 R18, R18, R19, R20, !PT ;  /* 0x000000131212720f */ /* 0x000fc80007800014 */
[----:B------:R-:W-:-:S04]  /*10d0*/  VIMNMX3.U32 R21, R16, R18, R21, !PT ;  /* 0x000000121015720f */ /* 0x000fc80007800015 */
[----:B------:R-:W-:Y:S01]  /*10e0*/  VIMNMX.U32 R8, PT, PT, R6, R21, !PT ;  /* 0x0000001506087248 */ /* 0x000fe20007fe0000 */
[----:B------:R-:W-:Y:S06]  /*10f0*/  @!P0 BRA `(.L_x_73) ;  /* 0x0000000c00108947 */ /* 0x000fec0003800000 */
[----:B------:R-:W-:Y:S01]  /*1100*/  UIADD3 UR8, UP0, UPT, UR5, UR7, URZ ;  /* 0x0000000705087290 */ /* 0x000fe2000ff1e0ff */
[----:B------:R-:W-:Y:S01]  /*1110*/  IADD3 R25, P2, PT, R2, -0x1000, RZ ;  /* 0xfffff00002197810 */ /* 0x000fe20007f5e0ff */
[----:B------:R-:W0:Y:S01]  /*1120*/  LDCU.64 UR12, c[0x0][0x380] ;  /* 0x00007000ff0c77ac */ /* 0x000e220008000a00 */
[----:B------:R-:W-:Y:S02]  /*1130*/  LOP3.LUT R5, RZ, R0, RZ, 0x33, !PT ;  /* 0x00000000ff057212 */ /* 0x000fe400078e33ff */
[----:B------:R-:W-:Y:S01]  /*1140*/  IADD3.X R10, PT, PT, R3, -0x1, RZ, P2, !PT ;  /* 0xffffffff030a7810 */ /* 0x000fe200017fe4ff */
[----:B------:R-:W-:Y:S01]  /*1150*/  UIADD3.X UR9, UPT, UPT, URZ, UR4, URZ, UP0, !UPT ;  /* 0x00000004ff097290 */ /* 0x000fe200087fe4ff */
[----:B------:R-:W-:Y:S01]  /*1160*/  ISETP.LT.U32.AND P0, PT, R25, UR8, PT ;  /* 0x0000000819007c0c */ /* 0x000fe2000bf01070 */
[----:B------:R-:W-:Y:S01]  /*1170*/  UMOV UR6, UR5 ;  /* 0x0000000500067c82 */ /* 0x000fe20008000000 */
[----:B------:R-:W-:Y:S01]  /*1180*/  IADD3 R9, P1, PT, R0, UR8, RZ ;  /* 0x0000000800097c10 */ /* 0x000fe2000ff3e0ff */
[----:B------:R-:W-:Y:S01]  /*1190*/  UMOV UR4, URZ ;  /* 0x000000ff00047c82 */ /* 0x000fe20008000000 */
[----:B------:R-:W-:Y:S01]  /*11a0*/  IADD3 R5, PT, PT, R2, -UR5, R5 ;  /* 0x8000000502057c10 */ /* 0x000fe2000fffe005 */
[----:B------:R-:W-:Y:S01]  /*11b0*/  IMAD.U32 R7, RZ, RZ, UR9 ;  /* 0x00000009ff077e24 */ /* 0x000fe2000f8e00ff */
[----:B------:R-:W-:Y:S01]  /*11c0*/  UMOV UR10, UR8 ;  /* 0x00000008000a7c82 */ /* 0x000fe20008000000 */
[----:B------:R-:W-:-:S03]  /*11d0*/  IMAD.X R4, RZ, RZ, UR9, P1 ;  /* 0x00000009ff047e24 */ /* 0x000fc600088e06ff */
[----:B------:R-:W-:Y:S01]  /*11e0*/  ISETP.GT.U32.AND.EX P0, PT, R7, R10, PT, P0 ;  /* 0x0000000a0700720c */ /* 0x000fe20003f04100 */
[----:B------:R-:W-:Y:S01]  /*11f0*/  VIADD R7, R5, -UR7 ;  /* 0x8000000705077c36 */ /* 0x000fe20008000000 */
[----:B------:R-:W-:Y:S01]  /*1200*/  UMOV UR7, UR9 ;  /* 0x0000000900077c82 */ /* 0x000fe20008000000 */
[----:B0-----:R-:W-:-:S04]  /*1210*/  LEA R6, P2, R9, UR12, 0x2 ;  /* 0x0000000c09067c11 */ /* 0x001fc8000f8410ff */
[----:B------:R-:W-:Y:S02]  /*1220*/  IADD3 R6, P1, PT, R6, 0x2000, RZ ;  /* 0x0000200006067810 */ /* 0x000fe40007f3e0ff */
[----:B------:R-:W-:-:S05]  /*1230*/  LEA.HI.X R9, R9, UR13, R4, 0x2, P2 ;  /* 0x0000000d09097c11 */ /* 0x000fca00090f1404 */
[----:B------:R-:W-:Y:S01]  /*1240*/  IMAD.X R9, RZ, RZ, R9, P1 ;  /* 0x000000ffff097224 */ /* 0x000fe200008e0609 */
[----:B------:R-:W-:Y:S06]  /*1250*/  @P0 BRA `(.L_x_74) ;  /* 0x0000000000e00947 */ /* 0x000fec0003800000 */
[----:B------:R-:W0:Y:S01]  /*1260*/  LDC.64 R2, c[0x0][0x3b8] ;  /* 0x0000ee00ff027b82 */ /* 0x000e220000000a00 */
[----:B------:R-:W1:Y:S01]  /*1270*/  LDCU.64 UR12, c[0x0][0x380] ;  /* 0x00007000ff0c77ac */ /* 0x000e620008000a00 */
[----:B------:R-:W-:Y:S01]  /*1280*/  NOP ;  /* 0x0000000000007918 */ /* 0x000fe20000000000 */
.L_x_75:
[----:B------:R-:W-:-:S05]  /*1290*/  IADD3 R5, P0, PT, R0, UR8, RZ ;  /* 0x0000000800057c10 */ /* 0x000fca000ff1e0ff */
[----:B------:R-:W-:Y:S01]  /*12a0*/  IMAD.X R12, RZ, RZ, UR9, P0 ;  /* 0x00000009ff0c7e24 */ /* 0x000fe200080e06ff */
[----:B-1----:R-:W-:-:S04]  /*12b0*/  LEA R4, P0, R5, UR12, 0x2 ;  /* 0x0000000c05047c11 */ /* 0x002fc8000f8010ff */
[----:B------:R-:W-:-:S05]  /*12c0*/  LEA.HI.X R5, R5, UR13, R12, 0x2, P0 ;  /* 0x0000000d05057c11 */ /* 0x000fca00080f140c */
        /* <DEDUP_REMOVED lines=14> */
[----:B------:R-:W5:Y:S04]  /*13b0*/  LDG.E R20, desc[UR14][R4.64+0x3800] ;  /* 0x0038000e04147981 */ /* 0x000f68000c1e1900 */
[----:B------:R-:W5:Y:S01]  /*13c0*/  LDG.E R21, desc[UR14][R4.64+0x3c00] ;  /* 0x003c000e04157981 */ /* 0x000f62000c1e1900 */
[----:B------:R-:W-:-:S02]  /*13d0*/  USHF.R.S32.HI UR11, URZ, 0x1f, UR5 ;  /* 0x0000001fff0b7899 */ /* 0x000fc40008011405 */
[----:B------:R-:W-:-:S04]  /*13e0*/  UIADD3 UR6, UP0, UPT, UR5, UR10, URZ ;  /* 0x0000000a05067290 */ /* 0x000fc8000ff1e0ff */
[----:B------:R-:W-:Y:S01]  /*13f0*/  UIADD3.X UR7, UPT, UPT, UR11, UR7, URZ, UP0, !UPT ;  /* 0x000000070b077290 */ /* 0x000fe200087fe4ff */
[----:B--2---:R-:W-:Y:S02]  /*1400*/  VIMNMX3.U32 R8, R8, R27, R26, !PT ;  /* 0x0000001b0808720f */ /* 0x004fe4000780001a */
[----:B0-----:R-:W-:-:S04]  /*1410*/  IADD3 R26, P1, PT, R2, -UR8, RZ ;  /* 0x80000008021a7c10 */ /* 0x001fc8000ff3e0ff */
[----:B------:R-:W-:Y:S02]  /*1420*/  ISETP.GE.U32.AND P0, PT, R26, UR5, PT ;  /* 0x000000051a007c0c */ /* 0x000fe4000bf06070 */
[----:B---3--:R-:W-:Y:S02]  /*1430*/  VIMNMX3.U32 R11, R11, R12, R13, !PT ;  /* 0x0000000c0b0b720f */ /* 0x008fe4000780000d */
[----:B------:R-:W-:-:S04]  /*1440*/  IADD3.X R12, PT, PT, R3, ~UR9, RZ, P1, !PT ;  /* 0x80000009030c7c10 */ /* 0x000fc80008ffe4ff */
[----:B------:R-:W-:Y:S02]  /*1450*/  ISETP.GE.U32.AND.EX P0, PT, R12, UR11, PT, P0 ;  /* 0x0000000b0c007c0c */ /* 0x000fe4000bf06100 */
        /* <DEDUP_REMOVED lines=8> */
[----:B------:R-:W-:Y:S02]  /*14e0*/  UIADD3 UR8, UP0, UPT, UR5, UR8, URZ ;  /* 0x0000000805087290 */ /* 0x000fe4000ff1e0ff */
[----:B------:R-:W-:Y:S01]  /*14f0*/  IMAD.U32 R11, RZ, RZ, UR5 ;  /* 0x00000005ff0b7e24 */ /* 0x000fe2000f8e00ff */
[----:B------:R-:W-:Y:S01]  /*1500*/  UIADD3 UR4, UPT, UPT, UR4, 0x1, URZ ;  /* 0x0000000104047890 */ /* 0x000fe2000fffe0ff */
[----:B------:R-:W-:Y:S01]  /*1510*/  IMAD.MOV.U32 R4, RZ, RZ, R6 ;  /* 0x000000ffff047224 */ /* 0x000fe200078e0006 */
[----:B------:R-:W-:Y:S01]  /*1520*/  UIADD3.X UR9, UPT, UPT, UR11, UR9, URZ, UP0, !UPT ;  /* 0x000000090b097290 */ /* 0x000fe200087fe4ff */
[----:B------:R-:W-:Y:S01]  /*1530*/  IMAD.MOV.U32 R5, RZ, RZ, R9 ;  /* 0x000000ffff057224 */ /* 0x000fe200078e0009 */
[----:B------:R-:W-:Y:S01]  /*1540*/  ISETP.LT.U32.AND P0, PT, R25, UR8, PT ;  /* 0x0000000819007c0c */ /* 0x000fe2000bf01070 */
[----:B------:R-:W-:Y:S01]  /*1550*/  VIADD R7, R7, -UR5 ;  /* 0x8000000507077c36 */ /* 0x000fe20008000000 */
[----:B------:R-:W-:Y:S01]  /*1560*/  UMOV UR10, UR6 ;  /* 0x00000006000a7c82 */ /* 0x000fe20008000000 */
[----:B------:R-:W-:-:S04]  /*1570*/  IMAD.WIDE R4, R11, 0x4, R4 ;  /* 0x000000040b047825 */ /* 0x000fc800078e0204 */
[----:B------:R-:W-:Y:S02]  /*1580*/  IMAD.U32 R13, RZ, RZ, UR9 ;  /* 0x00000009ff0d7e24 */ /* 0x000fe4000f8e00ff */
[----:B------:R-:W-:Y:S02]  /*1590*/  IMAD.MOV.U32 R6, RZ, RZ, R4 ;  /* 0x000000ffff067224 */ /* 0x000fe400078e0004 */
[----:B------:R-:W-:Y:S01]  /*15a0*/  IMAD.MOV.U32 R9, RZ, RZ, R5 ;  /* 0x000000ffff097224 */ /* 0x000fe200078e0005 */
[----:B------:R-:W-:-:S13]  /*15b0*/  ISETP.GT.U32.AND.EX P0, PT, R13, R10, PT, P0 ;  /* 0x0000000a0d00720c */ /* 0x000fda0003f04100 */
[----:B------:R-:W-:Y:S05]  /*15c0*/  @!P0 BRA `(.L_x_75) ;  /* 0xfffffffc00308947 */ /* 0x000fea000383ffff */
[----:B------:R-:W-:-:S05]  /*15d0*/  UMOV UR6, UR5 ;  /* 0x0000000500067c82 */ /* 0x000fca0008000000 */
.L_x_74:
[C---:B------:R-:W-:Y:S01]  /*15e0*/  VIADD R5, R2.reuse, -UR8 ;  /* 0x8000000802057c36 */ /* 0x040fe20008000000 */
[----:B------:R-:W-:Y:S01]  /*15f0*/  ISETP.LE.U32.AND P1, PT, R2, UR8, PT ;  /* 0x0000000802007c0c */ /* 0x000fe2000bf23070 */
[----:B------:R-:W-:Y:S01]  /*1600*/  IMAD.U32 R4, RZ, RZ, UR9 ;  /* 0x00000009ff047e24 */ /* 0x000fe2000f8e00ff */
[----:B------:R-:W-:Y:S02]  /*1610*/  BSSY.RECONVERGENT B1, `(.L_x_73) ;  /* 0x0000072000017945 */ /* 0x000fe40003800200 */
[----:B------:R-:W-:-:S04]  /*1620*/  ISETP.GE.AND P0, PT, R0, R5, PT ;  /* 0x000000050000720c */ /* 0x000fc80003f06270 */
[----:B------:R-:W-:-:S13]  /*1630*/  ISETP.GE.U32.OR.EX P0, PT, R4, R3, P0, P1 ;  /* 0x000000030400720c */ /* 0x000fda0000706510 */
[----:B------:R-:W-:Y:S05]  /*1640*/  @P0 BRA `(.L_x_76) ;  /* 0x0000000400b80947 */ /* 0x000fea0003800000 */
[----:B------:R-:W0:Y:S01]  /*1650*/  LDC R4, c[0x0][0x3c0] ;  /* 0x0000f000ff047b82 */ /* 0x000e220000000800 */
[----:B------:R-:W-:Y:S01]  /*1660*/  USHF.L.U32 UR5, UR16, 0xc, URZ ;  /* 0x0000000c10057899 */ /* 0x000fe200080006ff */
[----:B------:R-:W-:Y:S01]  /*1670*/  LOP3.LUT R3, RZ, R0, RZ, 0x33, !PT ;  /* 0x00000000ff037212 */ /* 0x000fe200078e33ff */
[----:B------:R-:W-:Y:S02]  /*1680*/  BSSY.RECONVERGENT B2, `(.L_x_77) ;  /* 0x000002f000027945 */ /* 0x000fe40003800200 */
[----:B------:R-:W-:-:S06]  /*1690*/  UIADD3 UR5, UPT, UPT, UR5, UR6, URZ ;  /* 0x0000000605057290 */ /* 0x000fcc000fffe0ff */
[----:B------:R-:W-:Y:S01]  /*16a0*/  IADD3 R2, PT, PT, R2, -UR5, R3 ;  /* 0x8000000502027c10 */ /* 0x000fe2000fffe003 */
[----:B0-----:R-:W-:Y:S02]  /*16b0*/  IMAD R3, R4, UR4, RZ ;  /* 0x0000000404037c24 */ /* 0x001fe4000f8e02ff */
[----:B------:R-:W-:Y:S02]  /*16c0*/  IMAD.MOV.U32 R4, RZ, RZ, R0 ;  /* 0x000000ffff047224 */ /* 0x000fe400078e0000 */
[----:B------:R-:W-:-:S05]  /*16d0*/  IMAD R2, R3, -0x1000, R2 ;  /* 0xfffff00003027824 */ /* 0x000fca00078e0202 */
[C---:B------:R-:W-:Y:S02]  /*16e0*/  ISETP.GE.U32.AND P0, PT, R2.reuse, 0xf00, PT ;  /* 0x00000f000200780c */ /* 0x040fe40003f06070 */
[----:B------:R-:W-:-:S04]  /*16f0*/  LEA.HI R20, R2, 0x1, RZ, 0x18 ;  /* 0x0000000102147811 */ /* 0x000fc800078fc0ff */
[----:B------:R-:W-:-:S04]  /*1700*/  LOP3.LUT R21, R20, 0xf, RZ, 0xc0, !PT ;  /* 0x0000000f14157812 */ /* 0x000fc800078ec0ff */
[----:B------:R-:W-:-:S03]  /*1710*/  ISETP.NE.AND P1, PT, R21, RZ, PT ;  /* 0x000000ff1500720c */ /* 0x000fc60003f25270 */
[----:B------:R-:W-:Y:S10]  /*1720*/  @!P0 BRA `(.L_x_78) ;  /* 0x0000000000908947 */ /* 0x000ff40003800000 */
[----:B------:R-:W-:Y:S01]  /*1730*/  LEA.HI R2, R7, 0x1, RZ, 0x18 ;  /* 0x0000000107027811 */ /* 0x000fe200078fc0ff */
[----:B------:R-:W-:-:S03]  /*1740*/  IMAD.MOV.U32 R4, RZ, RZ, R0 ;  /* 0x000000ffff047224 */ /* 0x000fc600078e0000 */
[----:B------:R-:W-:-:S05]  /*1750*/  LOP3.LUT R2, R2, 0x1fffff0, RZ, 0xc0, !PT ;  /* 0x01fffff002027812 */ /* 0x000fca00078ec0ff */
[----:B------:R-:W-:-:S07]  /*1760*/  IMAD.MOV R5, RZ, RZ, -R2 ;  /* 0x000000ffff057224 */ /* 0x000fce00078e0a02 */
.L_x_79:
[----:B------:R-:W-:Y:S02]  /*1770*/  IMAD.MOV.U32 R2, RZ, RZ, R6 ;  /* 0x000000ffff027224 */ /* 0x000fe400078e0006 */
[----:B------:R-:W-:-:S05]  /*1780*/  IMAD.MOV.U32 R3, RZ, RZ, R9 ;  /* 0x000000ffff037224 */ /* 0x000fca00078e0009 */
[----:B------:R-:W2:Y:S04]  /*1790*/  LDG.E R15, desc[UR14][R2.64+-0x2000] ;  /* 0xffe0000e020f7981 */ /* 0x000ea8000c1e1900 */
[----:B------:R-:W2:Y:S04]  /*17a0*/  LDG.E R14, desc[UR14][R2.64+-0x1c00] ;  /* 0xffe4000e020e7981 */ /* 0x000ea8000c1e1900 */
[----:B------:R-:W3:Y:S04]  /*17b0*/  LDG.E R17, desc[UR14][R2.64+-0x1800] ;  /* 0xffe8000e02117981 */ /* 0x000ee8000c1e1900 */
[----:B------:R-:W3:Y:S04]  /*17c0*/  LDG.E R16, desc[UR14][R2.64+-0x1400] ;  /* 0xffec000e02107981 */ /* 0x000ee8000c1e1900 */
        /* <DEDUP_REMOVED lines=12> */
[----:B------:R-:W-:-:S02]  /*1890*/  VIADD R5, R5, 0x10 ;  /* 0x0000001005057836 */ /* 0x000fc40000000000 */
[----:B------:R-:W-:-:S03]  /*18a0*/  VIADD R4, R4, 0x1000 ;  /* 0x0000100004047836 */ /* 0x000fc60000000000 */
[----:B------:R-:W-:Y:S02]  /*18b0*/  ISETP.NE.AND P0, PT, R5, RZ, PT ;  /* 0x000000ff0500720c */ /* 0x000fe40003f05270 */
[----:B--2---:R-:W-:-:S04]  /*18c0*/  VIMNMX3.U32 R14, R8, R15, R14, !PT ;  /* 0x0000000f080e720f */ /* 0x004fc8000780000e */
[----:B---3--:R-:W-:-:S04]  /*18d0*/  VIMNMX3.U32 R14, R14, R17, R16, !PT ;  /* 0x000000110e0e720f */ /* 0x008fc80007800010 */
[----:B----4-:R-:W-:-:S04]  /*18e0*/  VIMNMX3.U32 R14, R14, R19, R18, !PT ;  /* 0x000000130e0e720f */ /* 0x010fc80007800012 */
[----:B-----5:R-:W-:-:S04]  /*18f0*/  VIMNMX3.U32 R14, R14, R23, R22, !PT ;  /* 0x000000170e0e720f */ /* 0x020fc80007800016 */
[----:B------:R-:W-:-:S04]  /*1900*/  VIMNMX3.U32 R14, R14, R25, R24, !PT ;  /* 0x000000190e0e720f */ /* 0x000fc80007800018 */
[----:B------:R-:W-:Y:S02]  /*1910*/  VIMNMX3.U32 R13, R14, R13, R6, !PT ;  /* 0x0000000d0e0d720f */ /* 0x000fe40007800006 */
[----:B------:R-:W-:Y:S02]  /*1920*/  IADD3 R6, P2, PT, R2, 0x4000, RZ ;  /* 0x0000400002067810 */ /* 0x000fe40007f5e0ff */
[----:B------:R-:W-:-:S03]  /*1930*/  VIMNMX3.U32 R12, R13, R9, R12, !PT ;  /* 0x000000090d0c720f */ /* 0x000fc6000780000c */
[----:B------:R-:W-:Y:S01]  /*1940*/  IMAD.X R9, RZ, RZ, R3, P2 ;  /* 0x000000ffff097224 */ /* 0x000fe200010e0603 */
[----:B------:R-:W-:Y:S01]  /*1950*/  VIMNMX3.U32 R8, R12, R10, R11, !PT ;  /* 0x0000000a0c08720f */ /* 0x000fe2000780000b */
[----:B------:R-:W-:Y:S06]  /*1960*/  @P0 BRA `(.L_x_79) ;  /* 0xfffffffc00800947 */ /* 0x000fec000383ffff */
.L_x_78:
[----:B------:R-:W-:Y:S05]  /*1970*/  BSYNC.RECONVERGENT B2 ;  /* 0x0000000000027941 */ /* 0x000fea0003800200 */
.L_x_77:
[----:B------:R-:W-:Y:S05]  /*1980*/  @!P1 BRA `(.L_x_76) ;  /* 0x0000000000e89947 */ /* 0x000fea0003800000 */
[----:B------:R-:W-:Y:S01]  /*1990*/  ISETP.GE.U32.AND P0, PT, R21, 0x8, PT ;  /* 0x000000081500780c */ /* 0x000fe20003f06070 */
[----:B------:R-:W-:Y:S01]  /*19a0*/  BSSY.RECONVERGENT B2, `(.L_x_80) ;  /* 0x0000015000027945 */ /* 0x000fe20003800200 */
[----:B------:R-:W-:-:S04]  /*19b0*/  LOP3.LUT R15, R20, 0x7, RZ, 0xc0, !PT ;  /* 0x00000007140f7812 */ /* 0x000fc800078ec0ff */
[----:B------:R-:W-:-:S07]  /*19c0*/  ISETP.NE.AND P1, PT, R15, RZ, PT ;  /* 0x000000ff0f00720c */ /* 0x000fce0003f25270 */
[----:B------:R-:W-:Y:S06]  /*19d0*/  @!P0 BRA `(.L_x_81) ;  /* 0x0000000000448947 */ /* 0x000fec0003800000 */
[----:B------:R-:W-:-:S05]  /*19e0*/  IADD3 R3, P0, PT, R4, UR8, RZ ;  /* 0x0000000804037c10 */ /* 0x000fca000ff1e0ff */
[----:B------:R-:W-:Y:S01]  /*19f0*/  IMAD.X R6, RZ, RZ, UR9, P0 ;  /* 0x00000009ff067e24 */ /* 0x000fe200080e06ff */
[----:B------:R-:W-:-:S04]  /*1a00*/  LEA R2, P0, R3, UR12, 0x2 ;  /* 0x0000000c03027c11 */ /* 0x000fc8000f8010ff */
[----:B------:R-:W-:-:S05]  /*1a10*/  LEA.HI.X R3, R3, UR13, R6, 0x2, P0 ;  /* 0x0000000d03037c11 */ /* 0x000fca00080f1406 */
[----:B------:R-:W2:Y:S04]  /*1a20*/  LDG.E R5, desc[UR14][R2.64] ;  /* 0x0000000e02057981 */ /* 0x000ea8000c1e1900 */
[----:B------:R-:W2:Y:S04]  /*1a30*/  LDG.E R6, desc[UR14][R2.64+0x400] ;  /* 0x0004000e02067981 */ /* 0x000ea8000c1e1900 */
[----:B------:R-:W3:Y:S04]  /*1a40*/  LDG.E R10, desc[UR14][R2.64+0x800] ;  /* 0x0008000e020a7981 */ /* 0x000ee8000c1e1900 */
[----:B------:R-:W3:Y:S04]  /*1a50*/  LDG.E R9, desc[UR14][R2.64+0xc00] ;  /* 0x000c000e02097981 */ /* 0x000ee8000c1e1900 */
[----:B------:R-:W4:Y:S04]  /*1a60*/  LDG.E R12, desc[UR14][R2.64+0x1000] ;  /* 0x0010000e020c7981 */ /* 0x000f28000c1e1900 */
[----:B------:R-:W4:Y:S04]  /*1a70*/  LDG.E R11, desc[UR14][R2.64+0x1400] ;  /* 0x0014000e020b7981 */ /* 0x000f28000c1e1900 */
[----:B------:R-:W5:Y:S04]  /*1a80*/  LDG.E R14, desc[UR14][R2.64+0x1800] ;  /* 0x0018000e020e7981 */ /* 0x000f68000c1e1900 */
[----:B------:R-:W5:Y:S01]  /*1a90*/  LDG.E R13, desc[UR14][R2.64+0x1c00] ;  /* 0x001c000e020d7981 */ /* 0x000f62000c1e1900 */
[----:B------:R-:W-:Y:S01]  /*1aa0*/  VIADD R4, R4, 0x800 ;  /* 0x0000080004047836 */ /* 0x000fe20000000000 */
[----:B--2---:R-:W-:-:S04]  /*1ab0*/  VIMNMX3.U32 R5, R8, R5, R6, !PT ;  /* 0x000000050805720f */ /* 0x004fc80007800006 */
[----:B---3--:R-:W-:-:S04]  /*1ac0*/  VIMNMX3.U32 R5, R5, R10, R9, !PT ;  /* 0x0000000a0505720f */ /* 0x008fc80007800009 */
[----:B----4-:R-:W-:-:S04]  /*1ad0*/  VIMNMX3.U32 R5, R5, R12, R11, !PT ;  /* 0x0000000c0505720f */ /* 0x010fc8000780000b */
[----:B-----5:R-:W-:-:S07]  /*1ae0*/  VIMNMX3.U32 R8, R5, R14, R13, !PT ;  /* 0x0000000e0508720f */ /* 0x020fce000780000d */
.L_x_81:
[----:B------:R-:W-:Y:S05]  /*1af0*/  BSYNC.RECONVERGENT B2 ;  /* 0x0000000000027941 */ /* 0x000fea0003800200 */
.L_x_80:
[----:B------:R-:W-:Y:S05]  /*1b00*/  @!P1 BRA `(.L_x_76) ;  /* 0x0000000000889947 */ /* 0x000fea0003800000 */
[----:B------:R-:W-:Y:S01]  /*1b10*/  ISETP.GE.U32.AND P0, PT, R15, 0x4, PT ;  /* 0x000000040f00780c */ /* 0x000fe20003f06070 */
[----:B------:R-:W-:Y:S01]  /*1b20*/  BSSY.RECONVERGENT B2, `(.L_x_82) ;  /* 0x000000e000027945 */ /* 0x000fe20003800200 */
[----:B------:R-:W-:-:S11]  /*1b30*/  LOP3.LUT P1, RZ, R20, 0x3, RZ, 0xc0, !PT ;  /* 0x0000000314ff7812 */ /* 0x000fd6000782c0ff */
[----:B------:R-:W-:Y:S05]  /*1b40*/  @!P0 BRA `(.L_x_83) ;  /* 0x00000000002c8947 */ /* 0x000fea0003800000 */
[----:B------:R-:W-:-:S05]  /*1b50*/  IADD3 R3, P0, PT, R4, UR8, RZ ;  /* 0x0000000804037c10 */ /* 0x000fca000ff1e0ff */
[----:B------:R-:W-:Y:S01]  /*1b60*/  IMAD.X R6, RZ, RZ, UR9, P0 ;  /* 0x00000009ff067e24 */ /* 0x000fe200080e06ff */
[----:B------:R-:W-:-:S04]  /*1b70*/  LEA R2, P0, R3, UR12, 0x2 ;  /* 0x0000000c03027c11 */ /* 0x000fc8000f8010ff */
[----:B------:R-:W-:-:S05]  /*1b80*/  LEA.HI.X R3, R3, UR13, R6, 0x2, P0 ;  /* 0x0000000d03037c11 */ /* 0x000fca00080f1406 */
[----:B------:R-:W2:Y:S04]  /*1b90*/  LDG.E R5, desc[UR14][R2.64] ;  /* 0x0000000e02057981 */ /* 0x000ea8000c1e1900 */
[----:B------:R-:W2:Y:S04]  /*1ba0*/  LDG.E R6, desc[UR14][R2.64+0x400] ;  /* 0x0004000e02067981 */ /* 0x000ea8000c1e1900 */
[----:B------:R-:W3:Y:S04]  /*1bb0*/  LDG.E R10, desc[UR14][R2.64+0x800] ;  /* 0x0008000e020a7981 */ /* 0x000ee8000c1e1900 */
[----:B------:R-:W3:Y:S01]  /*1bc0*/  LDG.E R9, desc[UR14][R2.64+0xc00] ;  /* 0x000c000e02097981 */ /* 0x000ee2000c1e1900 */
[----:B------:R-:W-:Y:S01]  /*1bd0*/  VIADD R4, R4, 0x400 ;  /* 0x0000040004047836 */ /* 0x000fe20000000000 */
[----:B--2---:R-:W-:-:S04]  /*1be0*/  VIMNMX3.U32 R5, R8, R5, R6, !PT ;  /* 0x000000050805720f */ /* 0x004fc80007800006 */
[----:B---3--:R-:W-:-:S07]  /*1bf0*/  VIMNMX3.U32 R8, R5, R10, R9, !PT ;  /* 0x0000000a0508720f */ /* 0x008fce0007800009 */
.L_x_83:
[----:B------:R-:W-:Y:S05]  /*1c00*/  BSYNC.RECONVERGENT B2 ;  /* 0x0000000000027941 */ /* 0x000fea0003800200 */
.L_x_82:
[----:B------:R-:W-:Y:S05]  /*1c10*/  @!P1 BRA `(.L_x_76) ;  /* 0x0000000000449947 */ /* 0x000fea0003800000 */
[----:B------:R-:W-:Y:S02]  /*1c20*/  LOP3.LUT R2, R7, 0xffff, RZ, 0xc0, !PT ;  /* 0x0000ffff07027812 */ /* 0x000fe400078ec0ff */
[----:B------:R-:W-:Y:S02]  /*1c30*/  IADD3 R6, P0, PT, R4, UR10, RZ ;  /* 0x0000000a04067c10 */ /* 0x000fe4000ff1e0ff */
[----:B------:R-:W-:Y:S02]  /*1c40*/  LEA.HI R2, R2, 0x1, RZ, 0x18 ;  /* 0x0000000102027811 */ /* 0x000fe400078fc0ff */
[----:B------:R-:W-:Y:S01]  /*1c50*/  LEA R5, P1, R6, UR12, 0x2 ;  /* 0x0000000c06057c11 */ /* 0x000fe2000f8210ff */
[----:B------:R-:W-:Y:S01]  /*1c60*/  IMAD.X R3, RZ, RZ, UR7, P0 ;  /* 0x00000007ff037e24 */ /* 0x000fe200080e06ff */
[----:B------:R-:W-:-:S04]  /*1c70*/  LOP3.LUT R2, R2, 0x3, RZ, 0xc0, !PT ;  /* 0x0000000302027812 */ /* 0x000fc800078ec0ff */
[----:B------:R-:W-:Y:S01]  /*1c80*/  LEA.HI.X R6, R6, UR13, R3, 0x2, P1 ;  /* 0x0000000d06067c11 */ /* 0x000fe200088f1403 */
[----:B------:R-:W-:-:S07]  /*1c90*/  IMAD.MOV R4, RZ, RZ, -R2 ;  /* 0x000000ffff047224 */ /* 0x000fce00078e0a02 */
.L_x_84:
[----:B------:R-:W-:Y:S02]  /*1ca0*/  IMAD.MOV.U32 R3, RZ, RZ, R6 ;  /* 0x000000ffff037224 */ /* 0x000fe400078e0006 */
[----:B------:R-:W-:-:S05]  /*1cb0*/  IMAD.MOV.U32 R2, RZ, RZ, R5 ;  /* 0x000000ffff027224 */ /* 0x000fca00078e0005 */
[----:B------:R-:W2:Y:S01]  /*1cc0*/  LDG.E R3, desc[UR14][R2.64] ;  /* 0x0000000e02037981 */ /* 0x000ea2000c1e1900 */
[----:B------:R-:W-:Y:S01]  /*1cd0*/  VIADD R4, R4, 0x1 ;  /* 0x0000000104047836 */ /* 0x000fe20000000000 */
[----:B------:R-:W-:-:S04]  /*1ce0*/  IADD3 R5, P1, PT, R5, 0x400, RZ ;  /* 0x0000040005057810 */ /* 0x000fc80007f3e0ff */
[----:B------:R-:W-:Y:S01]  /*1cf0*/  ISETP.NE.AND P0, PT, R4, RZ, PT ;  /* 0x000000ff0400720c */ /* 0x000fe20003f05270 */
[----:B------:R-:W-:Y:S01]  /*1d00*/  IMAD.X R6, RZ, RZ, R6, P1 ;  /* 0x000000ffff067224 */ /* 0x000fe200008e0606 */
[----:B--2---:R-:W-:-:S11]  /*1d10*/  VIMNMX.U32 R8, PT, PT, R3, R8, !PT ;  /* 0x0000000803087248 */ /* 0x004fd60007fe0000 */
[----:B------:R-:W-:Y:S05]  /*1d20*/  @P0 BRA `(.L_x_84) ;  /* 0xfffffffc00dc0947 */ /* 0x000fea000383ffff */
.L_x_76:
[----:B------:R-:W-:Y:S05]  /*1d30*/  BSYNC.RECONVERGENT B1 ;  /* 0x0000000000017941 */ /* 0x000fea0003800200 */
.L_x_73:
        /* <DEDUP_REMOVED lines=38> */
[----:B------:R-:W-:-:S07]  /*1fa0*/  VIMNMX.U32 R5, PT, PT, R0, R3, !PT ;  /* 0x0000000300057248 */ /* 0x000fce0007fe0000 */
.L_x_72:
[----:B------:R-:W-:Y:S05]  /*1fb0*/  BSYNC.RECONVERGENT B0 ;  /* 0x0000000000007941 */ /* 0x000fea0003800200 */
.L_x_57:
[----:B------:R-:W-:Y:S05]  /*1fc0*/  @P0 EXIT ;  /* 0x000000000000094d */ /* 0x000fea0003800000 */
[----:B------:R-:W3:Y:S02]  /*1fd0*/  LDCU.64 UR4, c[0x0][0x388] ;  /* 0x00007100ff0477ac */ /* 0x000ee40008000a00 */
[----:B---3--:R-:W-:-:S06]  /*1fe0*/  UIMAD.WIDE.U32 UR4, UR16, 0x4, UR4 ;  /* 0x00000004100478a5 */ /* 0x008fcc000f8e0004 */
[----:B0-----:R-:W-:Y:S02]  /*1ff0*/  IMAD.U32 R2, RZ, RZ, UR4 ;  /* 0x00000004ff027e24 */ /* 0x001fe4000f8e00ff */
[----:B--2---:R-:W-:-:S05]  /*2000*/  IMAD.U32 R3, RZ, RZ, UR5 ;  /* 0x00000005ff037e24 */ /* 0x004fca000f8e00ff */
[----:B------:R-:W-:Y:S01]  /*2010*/  STG.E desc[UR14][R2.64], R5 ;  /* 0x0000000502007986 */ /* 0x000fe2000c10190e */
[----:B------:R-:W-:Y:S05]  /*2020*/  EXIT ;  /* 0x000000000000794d */ /* 0x000fea0003800000 */
.L_x_85:
        /* <DEDUP_REMOVED lines=13> */
.L_x_459:


//--------------------- .text._ZN3cub18CUB_300001_SM_10006detail6reduce28DeviceReduceSingleTileKernelINS2_10policy_hubIjyN4cuda3__47maximumIjEEE10Policy1000EN6thrust24THRUST_300001_SM_1000_NS6detail15normal_iteratorINSC_10device_ptrIjEEEEPiyS8_ijNS5_3std3__410__identityEEEvT0_T1_T2_T3_T4_T6_ --------------------------
	.section	.text._ZN3cub18CUB_300001_SM_10006detail6reduce28DeviceReduceSingleTileKernelINS2_10policy_hubIjyN4cuda3__47maximumIjEEE10Policy1000EN6thrust24THRUST_300001_SM_1000_NS6detail15normal_iteratorINSC_10device_ptrIjEEEEPiyS8_ijNS5_3std3__410__identityEEEvT0_T1_T2_T3_T4_T6_,"ax",@progbits
	.align	128
        .global         _ZN3cub18CUB_300001_SM_10006detail6reduce28DeviceReduceSingleTileKernelINS2_10policy_hubIjyN4cuda3__47maximumIjEEE10Policy1000EN6thrust24THRUST_300001_SM_1000_NS6detail15normal_iteratorINSC_10device_ptrIjEEEEPiyS8_ijNS5_3std3__410__identityEEEvT0_T1_T2_T3_T4_T6_
        .type           _ZN3cub18CUB_300001_SM_10006detail6reduce28DeviceReduceSingleTileKernelINS2_10policy_hubIjyN4cuda3__47maximumIjEEE10Policy1000EN6thrust24THRUST_300001_SM_1000_NS6detail15normal_iteratorINSC_10device_ptrIjEEEEPiyS8_ijNS5_3std3__410__identityEEEvT0_T1_T2_T3_T4_T6_,@function
        .size           _ZN3cub18CUB_300001_SM_10006detail6reduce28DeviceReduceSingleTileKernelINS2_10policy_hubIjyN4cuda3__47maximumIjEEE10Policy1000EN6thrust24THRUST_300001_SM_1000_NS6detail15normal_iteratorINSC_10device_ptrIjEEEEPiyS8_ijNS5_3std3__410__identityEEEvT0_T1_T2_T3_T4_T6_,(.L_x_460 - _ZN3cub18CUB_300001_SM_10006detail6reduce28DeviceReduceSingleTileKernelINS2_10policy_hubIjyN4cuda3__47maximumIjEEE10Policy1000EN6thrust24THRUST_300001_SM_1000_NS6detail15normal_iteratorINSC_10device_ptrIjEEEEPiyS8_ijNS5_3std3__410__identityEEEvT0_T1_T2_T3_T4_T6_)
        .other          _ZN3cub18CUB_300001_SM_10006detail6reduce28DeviceReduceSingleTileKernelINS2_10policy_hubIjyN4cuda3__47maximumIjEEE10Policy1000EN6thrust24THRUST_300001_SM_1000_NS6detail15normal_iteratorINSC_10device_ptrIjEEEEPiyS8_ijNS5_3std3__410__identityEEEvT0_T1_T2_T3_T4_T6_,@"STO_CUDA_ENTRY STV_DEFAULT"
_ZN3cub18CUB_300001_SM_10006detail6reduce28DeviceReduceSingleTileKernelINS2_10policy_hubIjyN4cuda3__47maximumIjEEE10Policy1000EN6thrust24THRUST_300001_SM_1000_NS6detail15normal_iteratorINSC_10device_ptrIjEEEEPiyS8_ijNS5_3std3__410__identityEEEvT0_T1_T2_T3_T4_T6_:
.text._ZN3cub18CUB_300001_SM_10006detail6reduce28DeviceReduceSingleTileKernelINS2_10policy_hubIjyN4cuda3__47maximumIjEEE10Policy1000EN6thrust24THRUST_300001_SM_1000_NS6detail15normal_iteratorINSC_10device_ptrIjEEEEPiyS8_ijNS5_3std3__410__identityEEEvT0_T1_T2_T3_T4_T6_:
[----:B------:R-:W-:Y:S01]  /*0000*/  LDC R1, c[0x0][0x37c] ;  /* 0x0000df00ff017b82 */ /* 0x000fe20000000800 */
[----:B------:R-:W0:Y:S01]  /*0010*/  LDCU.64 UR4, c[0x0][0x390] ;  /* 0x00007200ff0477ac */ /* 0x000e220008000a00 */
[----:B------:R-:W1:Y:S01]  /*0020*/  LDCU.64 UR6, c[0x0][0x358] ;  /* 0x00006b00ff0677ac */ /* 0x000e620008000a00 */
[----:B0-----:R-:W-:Y:S02]  /*0030*/  IMAD.U32 R4, RZ, RZ, UR4 ;  /* 0x00000004ff047e24 */ /* 0x001fe4000f8e00ff */
[----:B------:R-:W-:-:S03]  /*0040*/  IMAD.U32 R5, RZ, RZ, UR5 ;  /* 0x00000005ff057e24 */ /* 0x000fc6000f8e00ff */
[----:B------:R-:W-:-:S04]  /*0050*/  ISETP.NE.U32.AND P0, PT, R4, RZ, PT ;  /* 0x000000ff0400720c */ /* 0x000fc80003f05070 */
[----:B------:R-:W-:-:S13]  /*0060*/  ISETP.NE.AND.EX P0, PT, R5, RZ, PT, P0 ;  /* 0x000000ff0500720c */ /* 0x000fda0003f05300 */
        /* <DEDUP_REMOVED lines=8> */
.L_x_86:
[----:B------:R-:W-:Y:S01]  /*00f0*/  ISETP.GT.U32.AND P0, PT, R4, 0xfff, PT ;  /* 0x00000fff0400780c */ /* 0x000fe20003f04070 */
[----:B------:R-:W-:Y:S03]  /*0100*/  BSSY.RECONVERGENT B0, `(.L_x_87) ;  /* 0x00001c4000007945 */ /* 0x000fe60003800200 */
[----:B------:R-:W-:-:S13]  /*0110*/  ISETP.GT.U32.AND.EX P0, PT, R5, RZ, PT, P0 ;  /* 0x000000ff0500720c */ /* 0x000fda0003f04100 */
[----:B------:R-:W-:Y:S05]  /*0120*/  @P0 BRA `(.L_x_88) ;  /* 0x0000000c006c0947 */ /* 0x000fea0003800000 */
[----:B------:R-:W0:Y:S01]  /*0130*/  S2R R7, SR_TID.X ;  /* 0x0000000000077919 */ /* 0x000e220000002100 */
[----:B------:R-:W-:Y:S01]  /*0140*/  BSSY.RECONVERGENT B1, `(.L_x_89) ;  /* 0x0000009000017945 */ /* 0x000fe20003800200 */
[----:B------:R-:W-:Y:S01]  /*0150*/  IMAD.MOV.U32 R0, RZ, RZ, RZ ;  /* 0x000000ffff007224 */ /* 0x000fe200078e00ff */
[----:B0-----:R-:W-:Y:S01]  /*0160*/  ISETP.GE.U32.AND P0, PT, R7, R4, PT ;  /* 0x000000040700720c */ /* 0x001fe20003f06070 */
[----:B------:R-:W-:-:S12]  /*0170*/  IMAD.MOV.U32 R9, RZ, RZ, R7 ;  /* 0x000000ffff097224 */ /* 0x000fd800078e0007 */
[----:B------:R-:W-:Y:S05]  /*0180*/  @P0 BRA `(.L_x_90) ;  /* 0x0000000000100947 */ /* 0x000fea0003800000 */
[----:B------:R-:W0:Y:S02]  /*0190*/  LDC.64 R2, c[0x0][0x380] ;  /* 0x0000e000ff027b82 */ /* 0x000e240000000a00 */
[----:B0-----:R-:W-:-:S05]  /*01a0*/  IMAD.WIDE.U32 R2, R7, 0x4, R2 ;  /* 0x0000000407027825 */ /* 0x001fca00078e0002 */
[----:B------:R0:W5:Y:S01]  /*01b0*/  LDG.E R0, desc[UR6][R2.64] ;  /* 0x0000000602007981 */ /* 0x000162000c1e1900 */
[----:B------:R-:W-:-:S07]  /*01c0*/  VIADD R9, R7, 0x100 ;  /* 0x0000010007097836 */ /* 0x000fce0000000000 */
.L_x_90:
[----:B------:R-:W-:Y:S05]  /*01d0*/  BSYNC.RECONVERGENT B1 ;  /* 0x0000000000017941 */ /* 0x000fea0003800200 */
.L_x_89:
[----:B------:R-:W-:Y:S01]  /*01e0*/  ISETP.GE.U32.AND P0, PT, R9, R4, PT ;  /* 0x000000040900720c */ /* 0x000fe20003f06070 */
[----:B------:R-:W-:-:S12]  /*01f0*/  BSSY.RECONVERGENT B1, `(.L_x_91) ;  /* 0x0000060000017945 */ /* 0x000fd80003800200 */
[----:B------:R-:W-:Y:S05]  /*0200*/  @P0 BRA `(.L_x_92) ;  /* 0x0000000400780947 */ /* 0x000fea0003800000 */
[----:B0-----:R-:W-:Y:S01]  /*0210*/  LOP3.LUT R3, RZ, R9, RZ, 0x33, !PT ;  /* 0x00000009ff037212 */ /* 0x001fe200078e33ff */
[----:B------:R-:W-:Y:S04]  /*0220*/  BSSY.RECONVERGENT B2, `(.L_x_93) ;  /* 0x000002c000027945 */ /* 0x000fe80003800200 */
[----:B------:R-:W-:-:S05]  /*0230*/  IMAD.IADD R3, R3, 0x1, R4 ;  /* 0x0000000103037824 */ /* 0x000fca00078e0204 */
[C---:B------:R-:W-:Y:S02]  /*0240*/  ISETP.GE.U32.AND P0, PT, R3.reuse, 0xf00, PT ;  /* 0x00000f000300780c */ /* 0x040fe40003f06070 */
[----:B------:R-:W-:-:S04]  /*0250*/  LEA.HI R6, R3, 0x1, RZ, 0x18 ;  /* 0x0000000103067811 */ /* 0x000fc800078fc0ff */
[----:B------:R-:W-:-:S04]  /*0260*/  LOP3.LUT R22, R6, 0xf, RZ, 0xc0, !PT ;  /* 0x0000000f06167812 */ /* 0x000fc800078ec0ff */
[----:B------:R-:W-:-:S03]  /*0270*/  ISETP.NE.AND P1, PT, R22, RZ, PT ;  /* 0x000000ff1600720c */ /* 0x000fc60003f25270 */
[----:B------:R-:W-:Y:S10]  /*0280*/  @!P0 BRA `(.L_x_94) ;  /* 0x0000000000948947 */ /* 0x000ff40003800000 */
[----:B------:R-:W0:Y:S01]  /*0290*/  LDC.64 R2, c[0x0][0x380] ;  /* 0x0000e000ff027b82 */ /* 0x000e220000000a00 */
[----:B------:R-:W-:-:S05]  /*02a0*/  LOP3.LUT R8, R6, 0x1fffff0, RZ, 0xc0, !PT ;  /* 0x01fffff006087812 */ /* 0x000fca00078ec0ff */
[----:B------:R-:W-:Y:S02]  /*02b0*/  IMAD.MOV R8, RZ, RZ, -R8 ;  /* 0x000000ffff087224 */ /* 0x000fe400078e0a08 */
[----:B0-----:R-:W-:-:S03]  /*02c0*/  IMAD.WIDE.U32 R2, R9, 0x4, R2 ;  /* 0x0000000409027825 */ /* 0x001fc600078e0002 */
[----:B------:R-:W-:-:S05]  /*02d0*/  IADD3 R15, P0, PT, R2, 0x2000, RZ ;  /* 0x00002000020f7810 */ /* 0x000fca0007f1e0ff */
[----:B------:R-:W-:-:S08]  /*02e0*/  IMAD.X R3, RZ, RZ, R3, P0 ;  /* 0x000000ffff037224 */ /* 0x000fd000000e0603 */
.L_x_95:
        /* <DEDUP_REMOVED lines=31> */
.L_x_94:
[----:B------:R-:W-:Y:S05]  /*04e0*/  BSYNC.RECONVERGENT B2 ;  /* 0x0000000000027941 */ /* 0x000fea0003800200 */
.L_x_93:
[----:B------:R-:W-:Y:S05]  /*04f0*/  @!P1 BRA `(.L_x_92) ;  /* 0x0000000000bc9947 */ /* 0x000fea0003800000 */
[----:B------:R-:W-:Y:S01]  /*0500*/  ISETP.GE.U32.AND P0, PT, R22, 0x8, PT ;  /* 0x000000081600780c */ /* 0x000fe20003f06070 */
[----:B------:R-:W-:Y:S01]  /*0510*/  BSSY.RECONVERGENT B2, `(.L_x_96) ;  /* 0x0000013000027945 */ /* 0x000fe20003800200 */
[----:B------:R-:W-:-:S04]  /*0520*/  LOP3.LUT R16, R6, 0x7, RZ, 0xc0, !PT ;  /* 0x0000000706107812 */ /* 0x000fc800078ec0ff */
[----:B------:R-:W-:-:S07]  /*0530*/  ISETP.NE.AND P1, PT, R16, RZ, PT ;  /* 0x000000ff1000720c */ /* 0x000fce0003f25270 */
[----:B------:R-:W-:Y:S06]  /*0540*/  @!P0 BRA `(.L_x_97) ;  /* 0x00000000003c8947 */ /* 0x000fec0003800000 */
[----:B------:R-:W0:Y:S02]  /*0550*/  LDC.64 R2, c[0x0][0x380] ;  /* 0x0000e000ff027b82 */ /* 0x000e240000000a00 */
[----:B0-----:R-:W-:-:S05]  /*0560*/  IMAD.WIDE R2, R9, 0x4, R2 ;  /* 0x0000000409027825 */ /* 0x001fca00078e0202 */
        /* <DEDUP_REMOVED lines=13> */
.L_x_97:
[----:B------:R-:W-:Y:S05]  /*0640*/  BSYNC.RECONVERGENT B2 ;  /* 0x0000000000027941 */ /* 0x000fea0003800200 */
.L_x_96:
        /* <DEDUP_REMOVED lines=11> */
[----:B------:R-:W3:Y:S01]  /*0700*/  LDG.E R10, desc[UR6][R2.64+0xc00] ;  /* 0x000c0006020a7981 */ /* 0x000ee2000c1e1900 */
[----:B------:R-:W-:Y:S01]  /*0710*/  VIADD R9, R9, 0x400 ;  /* 0x0000040009097836 */ /* 0x000fe20000000000 */
[----:B--2--5:R-:W-:-:S04]  /*0720*/  VIMNMX3.U32 R0, R0, R11, R8, !PT ;  /* 0x0000000b0000720f */ /* 0x024fc80007800008 */
[----:B---3--:R-:W-:-:S07]  /*0730*/  VIMNMX3.U32 R0, R0, R13, R10, !PT ;  /* 0x0000000d0000720f */ /* 0x008fce000780000a */
.L_x_99:
[----:B------:R-:W-:Y:S05]  /*0740*/  BSYNC.RECONVERGENT B2 ;  /* 0x0000000000027941 */ /* 0x000fea0003800200 */
.L_x_98:
[----:B------:R-:W-:Y:S05]  /*0750*/  @!P1 BRA `(.L_x_92) ;  /* 0x0000000000249947 */ /* 0x000fea0003800000 */
[----:B------:R-:W0:Y:S01]  /*0760*/  LDC.64 R10, c[0x0][0x380] ;  /* 0x0000e000ff0a7b82 */ /* 0x000e220000000a00 */
[----:B------:R-:W-:-:S07]  /*0770*/  IMAD.MOV R6, RZ, RZ, -R6 ;  /* 0x000000ffff067224 */ /* 0x000fce00078e0a06 */
.L_x_100:
[----:B0-----:R-:W-:-:S06]  /*0780*/  IMAD.WIDE R2, R9, 0x4, R10 ;  /* 0x0000000409027825 */ /* 0x001fcc00078e020a */
[----:B------:R-:W2:Y:S01]  /*0790*/  LDG.E R3, desc[UR6][R2.64] ;  /* 0x0000000602037981 */ /* 0x000ea2000c1e1900 */
[----:B------:R-:W-:Y:S02]  /*07a0*/  VIADD R6, R6, 0x1 ;  /* 0x0000000106067836 */ /* 0x000fe40000000000 */
[----:B------:R-:W-:-:S03]  /*07b0*/  VIADD R9, R9, 0x100 ;  /* 0x0000010009097836 */ /* 0x000fc60000000000 */
[----:B------:R-:W-:Y:S02]  /*07c0*/  ISETP.NE.AND P0, PT, R6, RZ, PT ;  /* 0x000000ff0600720c */ /* 0x000fe40003f05270 */
[----:B--2--5:R-:W-:-:S11]  /*07d0*/  VIMNMX.U32 R0, PT, PT, R3, R0, !PT ;  /* 0x0000000003007248 */ /* 0x024fd60007fe0000 */
[----:B------:R-:W-:Y:S05]  /*07e0*/  @P0 BRA `(.L_x_100) ;  /* 0xfffffffc00e40947 */ /* 0x000fea000383ffff */
.L_x_92:
[----:B------:R-:W-:Y:S05]  /*07f0*/  BSYNC.RECONVERGENT B1 ;  /* 0x0000000000017941 */ /* 0x000fea0003800200 */
.L_x_91:
[----:B------:R-:W-:Y:S01]  /*0800*/  ISETP.GE.U32.AND P0, PT, R4, 0x100, PT ;  /* 0x000001000400780c */ /* 0x000fe20003f06070 */
[----:B-----5:R-:W-:-:S03]  /*0810*/  IMAD.MOV.U32 R11, RZ, RZ, R0 ;  /* 0x000000ffff0b7224 */ /* 0x020fc600078e0000 */
[----:B------:R-:W-:-:S13]  /*0820*/  ISETP.GE.U32.AND.EX P0, PT, R5, RZ, PT, P0 ;  /* 0x000000ff0500720c */ /* 0x000fda0003f06100 */
[----:B------:R-:W-:Y:S05]  /*0830*/  @!P0 BRA `(.L_x_101) ;  /* 0x0000000000a08947 */ /* 0x000fea0003800000 */
[----:B------:R-:W1:Y:S01]  /*0840*/  S2R R6, SR_LANEID ;  /* 0x0000000000067919 */ /* 0x000e620000000000 */
[----:B------:R-:W-:Y:S01]  /*0850*/  ISETP.NE.AND P5, PT, R7, RZ, PT ;  /* 0x000000ff0700720c */ /* 0x000fe20003fa5270 */
[----:B------:R-:W2:Y:S02]  /*0860*/  SHFL.DOWN PT, R0, R11, 0x1, 0x1f ;  /* 0x08201f000b007f89 */ /* 0x000ea400000e0000 */
[----:B--2---:R-:W-:Y:S02]  /*0870*/  VIMNMX.U32 R0, PT, PT, R0, R11, !PT ;  /* 0x0000000b00007248 */ /* 0x004fe40007fe0000 */
[C---:B-1----:R-:W-:Y:S02]  /*0880*/  ISETP.GT.AND P0, PT, R6.reuse, 0x1e, PT ;  /* 0x0000001e0600780c */ /* 0x042fe40003f04270 */
[----:B------:R-:W-:Y:S02]  /*0890*/  ISETP.NE.AND P1, PT, R6, RZ, PT ;  /* 0x000000ff0600720c */ /* 0x000fe40003f25270 */
[----:B------:R-:W-:-:S02]  /*08a0*/  SEL R0, R11, R0, P0 ;  /* 0x000000000b007207 */ /* 0x000fc40000000000 */
        /* <DEDUP_REMOVED lines=15> */
[----:B------:R-:W-:-:S03]  /*09a0*/  ISETP.GT.AND P0, PT, R6, 0xf, PT ;  /* 0x0000000f0600780c */ /* 0x000fc60003f04270 */
[----:B------:R-:W0:Y:S02]  /*09b0*/  SHFL.DOWN PT, R3, R0, 0x10, 0x1f ;  /* 0x0a001f0000037f89 */ /* 0x000e2400000e0000 */
[----:B0-----:R-:W-:-:S04]  /*09c0*/  VIMNMX.U32 R3, PT, PT, R0, R3, !PT ;  /* 0x0000000300037248 */ /* 0x001fc80007fe0000 */
[----:B------:R-:W-:Y:S01]  /*09d0*/  SEL R9, R0, R3, P0 ;  /* 0x0000000300097207 */ /* 0x000fe20000000000 */
[----:B------:R1:W-:Y:S01]  /*09e0*/  @!P1 STS [R2+0x8], R3 ;  /* 0x0000080302009388 */ /* 0x0003e20000000800 */
[----:B------:R-:W-:Y:S06]  /*09f0*/  BAR.SYNC.DEFER_BLOCKING 0x0 ;  /* 0x0000000000007b1d */ /* 0x000fec0000010000 */
[----:B------:R-:W-:Y:S05]  /*0a00*/  @P5 BRA `(.L_x_102) ;  /* 0x0000001000cc5947 */ /* 0x000fea0003800000 */
[----:B------:R-:W0:Y:S01]  /*0a10*/  S2UR UR5, SR_CgaCtaId ;  /* 0x00000000000579c3 */ /* 0x000e220000008800 */
[----:B------:R-:W-:Y:S02]  /*0a20*/  UMOV UR4, 0x400 ;  /* 0x0000040000047882 */ /* 0x000fe40000000000 */
[----:B0-----:R-:W-:-:S09]  /*0a30*/  ULEA UR4, UR5, UR4, 0x18 ;  /* 0x0000000405047291 */ /* 0x001fd2000f8ec0ff */
[----:B------:R-:W-:Y:S04]  /*0a40*/  LDS R0, [UR4+0xc] ;  /* 0x00000c04ff007984 */ /* 0x000fe80008000800 */
[----:B------:R-:W0:Y:S04]  /*0a50*/  LDS.128 R4, [UR4+0x10] ;  /* 0x00001004ff047984 */ /* 0x000e280008000c00 */
[----:B-1----:R-:W1:Y:S01]  /*0a60*/  LDS.64 R2, [UR4+0x20] ;  /* 0x00002004ff027984 */ /* 0x002e620008000a00 */
[----:B0-----:R-:W-:-:S04]  /*0a70*/  VIMNMX3.U32 R0, R9, R0, R4, !PT ;  /* 0x000000000900720f */ /* 0x001fc80007800004 */
[----:B------:R-:W-:-:S04]  /*0a80*/  VIMNMX3.U32 R0, R0, R5, R6, !PT ;  /* 0x000000050000720f */ /* 0x000fc80007800006 */
[----:B-1----:R-:W-:-:S04]  /*0a90*/  VIMNMX3.U32 R0, R0, R7, R2, !PT ;  /* 0x000000070000720f */ /* 0x002fc80007800002 */
[----:B------:R-:W-:Y:S01]  /*0aa0*/  VIMNMX.U32 R9, PT, PT, R0, R3, !PT ;  /* 0x0000000300097248 */ /* 0x000fe20007fe0000 */
[----:B------:R-:W-:Y:S06]  /*0ab0*/  BRA `(.L_x_102) ;  /* 0x0000001000a07947 */ /* 0x000fec0003800000 */
.L_x_101:
[----:B------:R-:W1:Y:S01]  /*0ac0*/  S2R R13, SR_LANEID ;  /* 0x00000000000d7919 */ /* 0x000e620000000000 */
[C---:B------:R-:W-:Y:S02]  /*0ad0*/  LOP3.LUT R0, R7.reuse, 0x3e0, RZ, 0xc0, !PT ;  /* 0x000003e007007812 */ /* 0x040fe400078ec0ff */
[----:B------:R-:W-:Y:S02]  /*0ae0*/  ISETP.NE.AND P5, PT, R7, RZ, PT ;  /* 0x000000ff0700720c */ /* 0x000fe40003fa5270 */
[----:B------:R-:W-:Y:S01]  /*0af0*/  LOP3.LUT R9, RZ, R0, RZ, 0x33, !PT ;  /* 0x00000000ff097212 */ /* 0x000fe200078e33ff */
[----:B0-----:R-:W-:-:S04]  /*0b00*/  VIADD R3, R0, 0x20 ;  /* 0x0000002000037836 */ /* 0x001fc80000000000 */
[----:B------:R-:W-:Y:S01]  /*0b10*/  IMAD.IADD R9, R9, 0x1, R4 ;  /* 0x0000000109097824 */ /* 0x000fe200078e0204 */
[----:B------:R-:W-:-:S04]  /*0b20*/  ISETP.GT.U32.AND P0, PT, R3, R4, PT ;  /* 0x000000040300720c */ /* 0x000fc80003f04070 */
        /* <DEDUP_REMOVED lines=26> */
[----:B0-----:R-:W-:-:S05]  /*0cd0*/  @!P0 VIMNMX.U32 R11, PT, PT, R11, R2, !PT ;  /* 0x000000020b0b8248 */ /* 0x001fca0007fe0000 */
[----:B------:R-:W-:-:S05]  /*0ce0*/  IMAD.MOV.U32 R9, RZ, RZ, R11 ;  /* 0x000000ffff097224 */ /* 0x000fca00078e000b */
[----:B------:R0:W-:Y:S01]  /*0cf0*/  @!P1 STS [R6+0x8], R9 ;  /* 0x0000080906009388 */ /* 0x0001e20000000800 */
[----:B------:R-:W-:Y:S06]  /*0d00*/  BAR.SYNC.DEFER_BLOCKING 0x0 ;  /* 0x0000000000007b1d */ /* 0x000fec0000010000 */
[----:B------:R-:W-:Y:S05]  /*0d10*/  @P5 BRA `(.L_x_102) ;  /* 0x0000001000085947 */ /* 0x000fea0003800000 */
[----:B------:R-:W1:Y:S01]  /*0d20*/  S2UR UR5, SR_CgaCtaId ;  /* 0x00000000000579c3 */ /* 0x000e620000008800 */
[----:B------:R-:W-:Y:S01]  /*0d30*/  UMOV UR4, 0x400 ;  /* 0x0000040000047882 */ /* 0x000fe20000000000 */
[C---:B------:R-:W-:Y:S02]  /*0d40*/  ISETP.GT.U32.AND P3, PT, R4.reuse, 0x20, PT ;  /* 0x000000200400780c */ /* 0x040fe40003f64070 */
[C---:B------:R-:W-:Y:S02]  /*0d50*/  ISETP.GT.U32.AND P1, PT, R4.reuse, 0x40, PT ;  /* 0x000000400400780c */ /* 0x040fe40003f24070 */
[C---:B------:R-:W-:Y:S02]  /*0d60*/  ISETP.GT.U32.AND.EX P3, PT, R5.reuse, RZ, PT, P3 ;  /* 0x000000ff0500720c */ /* 0x040fe40003f64130 */
[----:B------:R-:W-:Y:S02]  /*0d70*/  ISETP.GT.U32.AND P0, PT, R4, 0x60, PT ;  /* 0x000000600400780c */ /* 0x000fe40003f04070 */
[----:B------:R-:W-:-:S02]  /*0d80*/  ISETP.GT.U32.AND.EX P1, PT, R5, RZ, PT, P1 ;  /* 0x000000ff0500720c */ /* 0x000fc40003f24110 */
[C---:B------:R-:W-:Y:S02]  /*0d90*/  ISETP.GT.U32.AND P2, PT, R4.reuse, 0x80, PT ;  /* 0x000000800400780c */ /* 0x040fe40003f44070 */
[C---:B------:R-:W-:Y:S02]  /*0da0*/  ISETP.GT.U32.AND.EX P0, PT, R5.reuse, RZ, PT, P0 ;  /* 0x000000ff0500720c */ /* 0x040fe40003f04100 */
[----:B------:R-:W-:Y:S02]  /*0db0*/  ISETP.GT.U32.AND P4, PT, R4, 0xa0, PT ;  /* 0x000000a00400780c */ /* 0x000fe40003f84070 */
[C---:B------:R-:W-:Y:S02]  /*0dc0*/  ISETP.GT.U32.AND.EX P2, PT, R5.reuse, RZ, PT, P2 ;  /* 0x000000ff0500720c */ /* 0x040fe40003f44120 */
[----:B------:R-:W-:Y:S01]  /*0dd0*/  ISETP.GT.U32.AND.EX P4, PT, R5, RZ, PT, P4 ;  /* 0x000000ff0500720c */ /* 0x000fe20003f84140 */
[----:B-1----:R-:W-:-:S09]  /*0de0*/  ULEA UR4, UR5, UR4, 0x18 ;  /* 0x0000000405047291 */ /* 0x002fd2000f8ec0ff */
[----:B------:R-:W0:Y:S04]  /*0df0*/  LDS R0, [UR4+0xc] ;  /* 0x00000c04ff007984 */ /* 0x000e280008000800 */
[----:B------:R-:W1:Y:S04]  /*0e00*/  LDS.128 R12, [UR4+0x10] ;  /* 0x00001004ff0c7984 */ /* 0x000e680008000c00 */
[----:B------:R-:W2:Y:S01]  /*0e10*/  LDS.64 R2, [UR4+0x20] ;  /* 0x00002004ff027984 */ /* 0x000ea20008000a00 */
[----:B0-----:R-:W-:Y:S02]  /*0e20*/  @P3 VIMNMX.U32 R9, PT, PT, R9, R0, !PT ;  /* 0x0000000009093248 */ /* 0x001fe40007fe0000 */
[----:B------:R-:W-:-:S02]  /*0e30*/  ISETP.GT.U32.AND P3, PT, R4, 0xc0, PT ;  /* 0x000000c00400780c */ /* 0x000fc40003f64070 */
[----:B-1----:R-:W-:Y:S02]  /*0e40*/  @P1 VIMNMX.U32 R9, PT, PT, R9, R12, !PT ;  /* 0x0000000c09091248 */ /* 0x002fe40007fe0000 */
[----:B------:R-:W-:Y:S02]  /*0e50*/  ISETP.GT.U32.AND P1, PT, R4, 0xe0, PT ;  /* 0x000000e00400780c */ /* 0x000fe40003f24070 */
[----:B------:R-:W-:Y:S02]  /*0e60*/  ISETP.GT.U32.AND.EX P3, PT, R5, RZ, PT, P3 ;  /* 0x000000ff0500720c */ /* 0x000fe40003f64130 */
[----:B------:R-:W-:Y:S02]  /*0e70*/  @P0 VIMNMX.U32 R9, PT, PT, R9, R13, !PT ;  /* 0x0000000d09090248 */ /* 0x000fe40007fe0000 */
[----:B------:R-:W-:Y:S02]  /*0e80*/  ISETP.GT.U32.AND.EX P1, PT, R5, RZ, PT, P1 ;  /* 0x000000ff0500720c */ /* 0x000fe40003f24110 */
[----:B------:R-:W-:-:S04]  /*0e90*/  @P2 VIMNMX.U32 R9, PT, PT, R9, R14, !PT ;  /* 0x0000000e09092248 */ /* 0x000fc80007fe0000 */
[----:B------:R-:W-:-:S04]  /*0ea0*/  @P4 VIMNMX.U32 R9, PT, PT, R9, R15, !PT ;  /* 0x0000000f09094248 */ /* 0x000fc80007fe0000 */
[----:B--2---:R-:W-:-:S04]  /*0eb0*/  @P3 VIMNMX.U32 R9, PT, PT, R9, R2, !PT ;  /* 0x0000000209093248 */ /* 0x004fc80007fe0000 */
[----:B------:R-:W-:Y:S01]  /*0ec0*/  @P1 VIMNMX.U32 R9, PT, PT, R9, R3, !PT ;  /* 0x0000000309091248 */ /* 0x000fe20007fe0000 */
[----:B------:R-:W-:Y:S06]  /*0ed0*/  BRA `(.L_x_102) ;  /* 0x0000000c00987947 */ /* 0x000fec0003800000 */
.L_x_88:
[----:B------:R-:W0:Y:S01]  /*0ee0*/  S2R R0, SR_TID.X ;  /* 0x0000000000007919 */ /* 0x000e220000002100 */
[----:B------:R-:W0:Y:S02]  /*0ef0*/  LDC.64 R2, c[0x0][0x380] ;  /* 0x0000e000ff027b82 */ /* 0x000e240000000a00 */
[----:B0-----:R-:W-:-:S05]  /*0f00*/  IMAD.WIDE.U32 R2, R0, 0x4, R2 ;  /* 0x0000000400027825 */ /* 0x001fca00078e0002 */
        /* <DEDUP_REMOVED lines=16> */
[----:B------:R-:W-:-:S04]  /*1010*/  IADD3 R12, P1, PT, R4, -0x1000, RZ ;  /* 0xfffff000040c7810 */ /* 0x000fc80007f3e0ff */
[----:B------:R-:W-:Y:S02]  /*1020*/  ISETP.GE.U32.AND P0, PT, R12, 0x1000, PT ;  /* 0x000010000c00780c */ /* 0x000fe40003f06070 */
[----:B--2---:R-:W-:Y:S02]  /*1030*/  VIMNMX3.U32 R9, R9, R10, R11, !PT ;  /* 0x0000000a0909720f */ /* 0x004fe4000780000b */
[----:B------:R-:W-:-:S04]  /*1040*/  IADD3.X R11, PT, PT, R5, -0x1, RZ, P1, !PT ;  /* 0xffffffff050b7810 */ /* 0x000fc80000ffe4ff */
[----:B------:R-:W-:Y:S02]  /*1050*/  ISETP.GE.U32.AND.EX P0, PT, R11, RZ, PT, P0 ;  /* 0x000000ff0b00720c */ /* 0x000fe40003f06100 */
[----:B---3--:R-:W-:Y:S01]  /*1060*/  VIMNMX3.U32 R6, R6, R7, R8, !PT ;  /* 0x000000070606720f */ /* 0x008fe20007800008 */
[----:B------:R-:W-:Y:S01]  /*1070*/  IMAD.MOV.U32 R8, RZ, RZ, RZ ;  /* 0x000000ffff087224 */ /* 0x000fe200078e00ff */
[----:B----4-:R-:W-:-:S04]  /*1080*/  VIMNMX3.U32 R13, R13, R14, R15, !PT ;  /* 0x0000000e0d0d720f */ /* 0x010fc8000780000f */
[----:B------:R-:W-:Y:S02]  /*1090*/  VIMNMX3.U32 R6, R6, R9, R13, !PT ;  /* 0x000000090606720f */ /* 0x000fe4000780000d */
[----:B-----5:R-:W-:Y:S01]  /*10a0*/  VIMNMX3.U32 R17, R16, R17, R18, !PT ;  /* 0x000000111011720f */ /* 0x020fe20007800012 */
[----:B------:R-:W-:Y:S01]  /*10b0*/  IMAD.MOV.U32 R9, RZ, RZ, 0x1000 ;  /* 0x00001000ff097424 */ /* 0x000fe200078e00ff */
[----:B------:R-:W-:-:S04]  /*10c0*/  VIMNMX3.U32 R19, R19, R20, R21, !PT ;  /* 0x000000141313720f */ /* 0x000fc80007800015 */
[----:B------:R-:W-:-:S04]  /*10d0*/  VIMNMX3.U32 R17, R17, R19, R22, !PT ;  /* 0x000000131111720f */ /* 0x000fc80007800016 */
[----:B------:R-:W-:Y:S01]  /*10e0*/  VIMNMX.U32 R10, PT, PT, R6, R17, !PT ;  /* 0x00000011060a7248 */ /* 0x000fe20007fe0000 */
[----:B------:R-:W-:Y:S06]  /*10f0*/  @!P0 BRA `(.L_x_103) ;  /* 0x0000000000a08947 */ /* 0x000fec0003800000 */
[----:B------:R-:W0:Y:S01]  /*1100*/  LDC.64 R4, c[0x0][0x390] ;  /* 0x0000e400ff047b82 */ /* 0x000e220000000a00 */
[----:B------:R-:W-:Y:S02]  /*1110*/  IMAD.MOV.U32 R9, RZ, RZ, 0x1000 ;  /* 0x00001000ff097424 */ /* 0x000fe400078e00ff */
[----:B------:R-:W-:-:S07]  /*1120*/  IMAD.MOV.U32 R8, RZ, RZ, RZ ;  /* 0x000000ffff087224 */ /* 0x000fce00078e00ff */
.L_x_105:
[----:B------:R-:W-:-:S04]  /*1130*/  LEA R6, P0, R9, R2, 0x2 ;  /* 0x0000000209067211 */ /* 0x000fc800078010ff */
[----:B------:R-:W-:-:S05]  /*1140*/  LEA.HI.X R7, R9, R3, R8, 0x2, P0 ;  /* 0x0000000309077211 */ /* 0x000fca00000f1408 */
[----:B------:R-:W2:Y:S04]  /*1150*/  LDG.E R13, desc[UR6][R6.64+0x800] ;  /* 0x00080006060d7981 */ /* 0x000ea8000c1e1900 */
[----:B------:R-:W2:Y:S04]  /*1160*/  LDG.E R14, desc[UR6][R6.64+0xc00] ;  /* 0x000c0006060e7981 */ /* 0x000ea8000c1e1900 */
[----:B------:R-:W2:Y:S04]  /*1170*/  LDG.E R15, desc[UR6][R6.64+0x1000] ;  /* 0x00100006060f7981 */ /* 0x000ea8000c1e1900 */
        /* <DEDUP_REMOVED lines=13> */
[----:B0-----:R-:W-:-:S04]  /*1250*/  IADD3 R29, P1, PT, -R9, R4, RZ ;  /* 0x00000004091d7210 */ /* 0x001fc80007f3e1ff */
[----:B------:R-:W-:Y:S02]  /*1260*/  ISETP.GE.U32.AND P0, PT, R29, 0x1000, PT ;  /* 0x000010001d00780c */ /* 0x000fe40003f06070 */
[----:B--2---:R-:W-:Y:S01]  /*1270*/  VIMNMX3.U32 R13, R13, R14, R15, !PT ;  /* 0x0000000e0d0d720f */ /* 0x004fe2000780000f */
[----:B------:R-:W-:-:S05]  /*1280*/  IMAD.X R14, R5, 0x1, ~R8, P1 ;  /* 0x00000001050e7824 */ /* 0x000fca00008e0e08 */
[----:B------:R-:W-:Y:S02]  /*1290*/  ISETP.GE.U32.AND.EX P0, PT, R14, RZ, PT, P0 ;  /* 0x000000ff0e00720c */ /* 0x000fe40003f06100 */
        /* <DEDUP_REMOVED lines=9> */
[----:B------:R-:W-:-:S05]  /*1330*/  IADD3 R9, P0, PT, R9, 0x1000, RZ ;  /* 0x0000100009097810 */ /* 0x000fca0007f1e0ff */
[----:B------:R-:W-:Y:S01]  /*1340*/  IMAD.X R8, RZ, RZ, R8, P0 ;  /* 0x000000ffff087224 */ /* 0x000fe200000e0608 */
[----:B------:R-:W-:-:S04]  /*1350*/  ISETP.GT.U32.AND P0, PT, R9, R12, PT ;  /* 0x0000000c0900720c */ /* 0x000fc80003f04070 */
[----:B------:R-:W-:-:S13]  /*1360*/  ISETP.GT.U32.AND.EX P0, PT, R8, R11, PT, P0 ;  /* 0x0000000b0800720c */ /* 0x000fda0003f04100 */
[----:B------:R-:W-:Y:S05]  /*1370*/  @!P0 BRA `(.L_x_105) ;  /* 0xfffffffc006c8947 */ /* 0x000fea000383ffff */
.L_x_103:
[----:B------:R-:W-:Y:S01]  /*1380*/  IMAD.IADD R3, R4, 0x1, -R9 ;  /* 0x0000000104037824 */ /* 0x000fe200078e0a09 */
[----:B------:R-:W-:Y:S01]  /*1390*/  ISETP.GE.U32.AND P1, PT, R9, R4, PT ;  /* 0x000000040900720c */ /* 0x000fe20003f26070 */
[----:B------:R-:W-:Y:S03]  /*13a0*/  BSSY.RECONVERGENT B1, `(.L_x_104) ;  /* 0x0000072000017945 */ /* 0x000fe60003800200 */
[----:B------:R-:W-:-:S04]  /*13b0*/  ISETP.GE.AND P0, PT, R0, R3, PT ;  /* 0x000000030000720c */ /* 0x000fc80003f06270 */
[----:B------:R-:W-:-:S13]  /*13c0*/  ISETP.GE.U32.OR.EX P0, PT, R8, R5, P0, P1 ;  /* 0x000000050800720c */ /* 0x000fda0000706510 */
[----:B------:R-:W-:Y:S05]  /*13d0*/  @P0 BRA `(.L_x_106) ;  /* 0x0000000400b80947 */ /* 0x000fea0003800000 */
[----:B------:R-:W-:Y:S01]  /*13e0*/  LOP3.LUT R2, RZ, R0, RZ, 0x33, !PT ;  /* 0x00000000ff027212 */ /* 0x000fe200078e33ff */
[----:B------:R-:W-:Y:S03]  /*13f0*/  BSSY.RECONVERGENT B2, `(.L_x_107) ;  /* 0x0000031000027945 */ /* 0x000fe60003800200 */
[----:B------:R-:W-:Y:S01]  /*1400*/  IADD3 R2, PT, PT, -R9, R4, R2 ;  /* 0x0000000409027210 */ /* 0x000fe20007ffe102 */
[----:B------:R-:W-:-:S03]  /*1410*/  IMAD.MOV.U32 R4, RZ, RZ, R0 ;  /* 0x000000ffff047224 */ /* 0x000fc600078e0000 */
[C---:B------:R-:W-:Y:S02]  /*1420*/  ISETP.GE.U32.AND P1, PT, R2.reuse, 0xf00, PT ;  /* 0x00000f000200780c */ /* 0x040fe40003f26070 */
[----:B------:R-:W-:-:S04]  /*1430*/  LEA.HI R5, R2, 0x1, RZ, 0x18 ;  /* 0x0000000102057811 */ /* 0x000fc800078fc0ff */
[----:B------:R-:W-:-:S04]  /*1440*/  LOP3.LUT R24, R5, 0xf, RZ, 0xc0, !PT ;  /* 0x0000000f05187812 */ /* 0x000fc800078ec0ff */
[----:B------:R-:W-:-:S03]  /*1450*/  ISETP.NE.AND P0, PT, R24, RZ, PT ;  /* 0x000000ff1800720c */ /* 0x000fc60003f05270 */
[----:B------:R-:W-:Y:S10]  /*1460*/  @!P1 BRA `(.L_x_108) ;  /* 0x0000000000a49947 */ /* 0x000ff40003800000 */
[----:B------:R-:W0:Y:S01]  /*1470*/  LDCU.64 UR4, c[0x0][0x380] ;  /* 0x00007000ff0477ac */ /* 0x000e220008000a00 */
[----:B------:R-:W-:Y:S01]  /*1480*/  IADD3 R3, P1, PT, R0, R9, RZ ;  /* 0x0000000900037210 */ /* 0x000fe20007f3e0ff */
[----:B------:R-:W-:Y:S01]  /*1490*/  IMAD.MOV.U32 R4, RZ, RZ, R0 ;  /* 0x000000ffff047224 */ /* 0x000fe200078e0000 */
[----:B------:R-:W-:-:S03]  /*14a0*/  LOP3.LUT R14, R5, 0x1fffff0, RZ, 0xc0, !PT ;  /* 0x01fffff0050e7812 */ /* 0x000fc600078ec0ff */
[----:B------:R-:W-:Y:S02]  /*14b0*/  IMAD.X R2, RZ, RZ, R8, P1 ;  /* 0x000000ffff027224 */ /* 0x000fe400008e0608 */
[----:B------:R-:W-:Y:S01]  /*14c0*/  IMAD.MOV R14, RZ, RZ, -R14 ;  /* 0x000000ffff0e7224 */ /* 0x000fe200078e0a0e */
[----:B0-----:R-:W-:-:S04]  /*14d0*/  LEA R15, P2, R3, UR4, 0x2 ;  /* 0x00000004030f7c11 */ /* 0x001fc8000f8410ff */
[----:B------:R-:W-:Y:S02]  /*14e0*/  IADD3 R15, P1, PT, R15, 0x2000, RZ ;  /* 0x000020000f0f7810 */ /* 0x000fe40007f3e0ff */
[----:B------:R-:W-:-:S05]  /*14f0*/  LEA.HI.X R3, R3, UR5, R2, 0x2, P2 ;  /* 0x0000000503037c11 */ /* 0x000fca00090f1402 */
[----:B------:R-:W-:-:S07]  /*1500*/  IMAD.X R3, RZ, RZ, R3, P1 ;  /* 0x000000ffff037224 */ /* 0x000fce00008e0603 */
.L_x_109:
        /* <DEDUP_REMOVED lines=16> */
[----:B------:R0:W5:Y:S01]  /*1610*/  LDG.E R6, desc[UR6][R2.64+0x1c00] ;  /* 0x001c000602067981 */ /* 0x000162000c1e1900 */
        /* <DEDUP_REMOVED lines=9> */
[----:B------:R-:W-:-:S05]  /*16b0*/  IADD3 R15, P2, PT, R2, 0x4000, RZ ;  /* 0x00004000020f7810 */ /* 0x000fca0007f5e0ff */
[----:B0-----:R-:W-:Y:S01]  /*16c0*/  IMAD.X R3, RZ, RZ, R3, P2 ;  /* 0x000000ffff037224 */ /* 0x001fe200010e0603 */
[----:B------:R-:W-:-:S04]  /*16d0*/  VIMNMX3.U32 R7, R11, R12, R7, !PT ;  /* 0x0000000c0b07720f */ /* 0x000fc80007800007 */
[----:B------:R-:W-:Y:S01]  /*16e0*/  VIMNMX3.U32 R10, R7, R13, R6, !PT ;  /* 0x0000000d070a720f */ /* 0x000fe20007800006 */
[----:B------:R-:W-:Y:S06]  /*16f0*/  @P1 BRA `(.L_x_109) ;  /* 0xfffffffc00841947 */ /* 0x000fec000383ffff */
.L_x_108:
[----:B------:R-:W-:Y:S05]  /*1700*/  BSYNC.RECONVERGENT B2 ;  /* 0x0000000000027941 */ /* 0x000fea0003800200 */
.L_x_107:
[----:B------:R-:W-:Y:S05]  /*1710*/  @!P0 BRA `(.L_x_106) ;  /* 0x0000000000e88947 */ /* 0x000fea0003800000 */
[----:B------:R-:W-:Y:S01]  /*1720*/  ISETP.GE.U32.AND P0, PT, R24, 0x8, PT ;  /* 0x000000081800780c */ /* 0x000fe20003f06070 */
[----:B------:R-:W-:Y:S01]  /*1730*/  BSSY.RECONVERGENT B2, `(.L_x_110) ;  /* 0x0000016000027945 */ /* 0x000fe20003800200 */
[----:B------:R-:W-:-:S04]  /*1740*/  LOP3.LUT R17, R5, 0x7, RZ, 0xc0, !PT ;  /* 0x0000000705117812 */ /* 0x000fc800078ec0ff */
[----:B------:R-:W-:-:S07]  /*1750*/  ISETP.NE.AND P1, PT, R17, RZ, PT ;  /* 0x000000ff1100720c */ /* 0x000fce0003f25270 */
[----:B------:R-:W-:Y:S06]  /*1760*/  @!P0 BRA `(.L_x_111) ;  /* 0x0000000000488947 */ /* 0x000fec0003800000 */
[----:B------:R-:W0:Y:S01]  /*1770*/  LDCU.64 UR4, c[0x0][0x380] ;  /* 0x00007000ff0477ac */ /* 0x000e220008000a00 */
[----:B------:R-:W-:-:S05]  /*1780*/  IADD3 R3, P0, PT, R4, R9, RZ ;  /* 0x0000000904037210 */ /* 0x000fca0007f1e0ff */
[----:B------:R-:W-:Y:S01]  /*1790*/  IMAD.X R6, RZ, RZ, R8, P0 ;  /* 0x000000ffff067224 */ /* 0x000fe200000e0608 */
        /* <DEDUP_REMOVED lines=15> */
.L_x_111:
[----:B------:R-:W-:Y:S05]  /*1890*/  BSYNC.RECONVERGENT B2 ;  /* 0x0000000000027941 */ /* 0x000fea0003800200 */
.L_x_110:
        /* <DEDUP_REMOVED lines=18> */
.L_x_113:
[----:B------:R-:W-:Y:S05]  /*19c0*/  BSYNC.RECONVERGENT B2 ;  /* 0x0000000000027941 */ /* 0x000fea0003800200 */
.L_x_112:
[----:B------:R-:W-:Y:S05]  /*19d0*/  @!P1 BRA `(.L_x_106) ;  /* 0x0000000000389947 */ /* 0x000fea0003800000 */
[----:B------:R-:W0:Y:S01]  /*19e0*/  LDCU.64 UR4, c[0x0][0x380] ;  /* 0x00007000ff0477ac */ /* 0x000e220008000a00 */
[----:B------:R-:W-:Y:S01]  /*19f0*/  IADD3 R5, P0, PT, R4, R9, RZ ;  /* 0x0000000904057210 */ /* 0x000fe20007f1e0ff */
[----:B------:R-:W-:-:S04]  /*1a00*/  IMAD.MOV R4, RZ, RZ, -R6 ;  /* 0x000000ffff047224 */ /* 0x000fc800078e0a06 */
[----:B------:R-:W-:Y:S01]  /*1a10*/  IMAD.X R8, RZ, RZ, R8, P0 ;  /* 0x000000ffff087224 */ /* 0x000fe200000e0608 */
[----:B0-----:R-:W-:-:S04]  /*1a20*/  LEA R2, P1, R5, UR4, 0x2 ;  /* 0x0000000405027c11 */ /* 0x001fc8000f8210ff */
[----:B------:R-:W-:-:S09]  /*1a30*/  LEA.HI.X R5, R5, UR5, R8, 0x2, P1 ;  /* 0x0000000505057c11 */ /* 0x000fd200088f1408 */
.L_x_114:
[----:B------:R-:W-:-:S06]  /*1a40*/  IMAD.MOV.U32 R3, RZ, RZ, R5 ;  /* 0x000000ffff037224 */ /* 0x000fcc00078e0005 */
[----:B------:R0:W2:Y:S01]  /*1a50*/  LDG.E R3, desc[UR6][R2.64] ;  /* 0x0000000602037981 */ /* 0x0000a2000c1e1900 */
[----:B------:R-:W-:-:S05]  /*1a60*/  VIADD R4, R4, 0x1 ;  /* 0x0000000104047836 */ /* 0x000fca0000000000 */
[----:B------:R-:W-:Y:S02]  /*1a70*/  ISETP.NE.AND P0, PT, R4, RZ, PT ;  /* 0x000000ff0400720c */ /* 0x000fe40003f05270 */
[----:B0-----:R-:W-:-:S05]  /*1a80*/  IADD3 R2, P1, PT, R2, 0x400, RZ ;  /* 0x0000040002027810 */ /* 0x001fca0007f3e0ff */
[----:B------:R-:W-:Y:S01]  /*1a90*/  IMAD.X R5, RZ, RZ, R5, P1 ;  /* 0x000000ffff057224 */ /* 0x000fe200008e0605 */
[----:B--2---:R-:W-:-:S05]  /*1aa0*/  VIMNMX.U32 R10, PT, PT, R3, R10, !PT ;  /* 0x0000000a030a7248 */ /* 0x004fca0007fe0000 */
[----:B------:R-:W-:Y:S05]  /*1ab0*/  @P0 BRA `(.L_x_114) ;  /* 0xfffffffc00e00947 */ /* 0x000fea000383ffff */
.L_x_106:
[----:B------:R-:W-:Y:S05]  /*1ac0*/  BSYNC.RECONVERGENT B1 ;  /* 0x0000000000017941 */ /* 0x000fea0003800200 */
.L_x_104:
[----:B------:R-:W0:Y:S01]  /*1ad0*/  S2R R6, SR_LANEID ;  /* 0x0000000000067919 */ /* 0x000e220000000000 */
[----:B------:R-:W-:Y:S01]  /*1ae0*/  IMAD.MOV.U32 R9, RZ, RZ, R10 ;  /* 0x000000ffff097224 */ /* 0x000fe200078e000a */
[----:B------:R-:W-:-:S04]  /*1af0*/  ISETP.NE.AND P5, PT, R0, RZ, PT ;  /* 0x000000ff0000720c */ /* 0x000fc80003fa5270 */
        /* <DEDUP_REMOVED lines=35> */
[----:B------:R-:W-:-:S07]  /*1d30*/  VIMNMX.U32 R9, PT, PT, R0, R3, !PT ;  /* 0x0000000300097248 */ /* 0x000fce0007fe0000 */
.L_x_102:
[----:B------:R-:W-:Y:S05]  /*1d40*/  BSYNC.RECONVERGENT B0 ;  /* 0x0000000000007941 */ /* 0x000fea0003800200 */
.L_x_87:
[----:B------:R-:W-:Y:S05]  /*1d50*/  @P5 EXIT ;  /* 0x000000000000594d */ /* 0x000fea0003800000 */
[----:B-12---:R-:W1:Y:S01]  /*1d60*/  LDC.64 R2, c[0x0][0x388] ;  /* 0x0000e200ff027b82 */ /* 0x006e620000000a00 */
[----:B------:R-:W0:Y:S02]  /*1d70*/  LDCU UR4, c[0x0][0x39c] ;  /* 0x00007380ff0477ac */ /* 0x000e240008000800 */
[----:B0-----:R-:W-:-:S05]  /*1d80*/  VIMNMX.U32 R9, PT, PT, R9, UR4, !PT ;  /* 0x0000000409097c48 */ /* 0x001fca000ffe0000 */
[----:B-1----:R-:W-:Y:S01]  /*1d90*/  STG.E desc[UR6][R2.64], R9 ;  /* 0x0000000902007986 */ /* 0x002fe2000c101906 */
[----:B------:R-:W-:Y:S05]  /*1da0*/  EXIT ;  /* 0x000000000000794d */ /* 0x000fea0003800000 */
.L_x_115:
        /* <DEDUP_REMOVED lines=13> */
.L_x_460:


//--------------------- .text._ZN3cub18CUB_300001_SM_10006detail6reduce28DeviceReduceSingleTileKernelINS2_10policy_hubIjjN4cuda3__47maximumIjEEE10Policy1000EPjPiiS8_ijNS5_3std3__410__identityEEEvT0_T1_T2_T3_T4_T6_ --------------------------
	.section	.text._ZN3cub18CUB_300001_SM_10006detail6reduce28DeviceReduceSingleTileKernelINS2_10policy_hubIjjN4cuda3__47maximumIjEEE10Policy1000EPjPiiS8_ijNS5_3std3__410__identityEEEvT0_T1_T2_T3_T4_T6_,"ax",@progbits
	.align	128
        .global         _ZN3cub18CUB_300001_SM_10006detail6reduce28DeviceReduceSingleTileKernelINS2_10policy_hubIjjN4cuda3__47maximumIjEEE10Policy1000EPjPiiS8_ijNS5_3std3__410__identityEEEvT0_T1_T2_T3_T4_T6_
        .type           _ZN3cub18CUB_300001_SM_10006detail6reduce28DeviceReduceSingleTileKernelINS2_10policy_hubIjjN4cuda3__47maximumIjEEE10Policy1000EPjPiiS8_ijNS5_3std3__410__identityEEEvT0_T1_T2_T3_T4_T6_,@function
        .size           _ZN3cub18CUB_300001_SM_10006detail6reduce28DeviceReduceSingleTileKernelINS2_10policy_hubIjjN4cuda3__47maximumIjEEE10Policy1000EPjPiiS8_ijNS5_3std3__410__identityEEEvT0_T1_T2_T3_T4_T6_,(.L_x_461 - _ZN3cub18CUB_300001_SM_10006detail6reduce28DeviceReduceSingleTileKernelINS2_10policy_hubIjjN4cuda3__47maximumIjEEE10Policy1000EPjPiiS8_ijNS5_3std3__410__identityEEEvT0_T1_T2_T3_T4_T6_)
        .other          _ZN3cub18CUB_300001_SM_10006detail6reduce28DeviceReduceSingleTileKernelINS2_10policy_hubIjjN4cuda3__47maximumIjEEE10Policy1000EPjPiiS8_ijNS5_3std3__410__identityEEEvT0_T1_T2_T3_T4_T6_,@"STO_CUDA_ENTRY STV_DEFAULT"
_ZN3cub18CUB_300001_SM_10006detail6reduce28DeviceReduceSingleTileKernelINS2_10policy_hubIjjN4cuda3__47maximumIjEEE10Policy1000EPjPiiS8_ijNS5_3std3__410__identityEEEvT0_T1_T2_T3_T4_T6_:
.text._ZN3cub18CUB_300001_SM_10006detail6reduce28DeviceReduceSingleTileKernelINS2_10policy_hubIjjN4cuda3__47maximumIjEEE10Policy1000EPjPiiS8_ijNS5_3std3__410__identityEEEvT0_T1_T2_T3_T4_T6_:
        /* <DEDUP_REMOVED lines=13> */
.L_x_116:
        /* <DEDUP_REMOVED lines=16> */
.L_x_121:
[----:B------:R-:W-:Y:S05]  /*01d0*/  BSYNC.RECONVERGENT B1 ;  /* 0x0000000000017941 */ /* 0x000fea0003800200 */
.L_x_120:
        /* <DEDUP_REMOVED lines=16> */
.L_x_126:
        /* <DEDUP_REMOVED lines=9> */
.L_x_125:
[----:B------:R-:W-:Y:S05]  /*0370*/  BSYNC.RECONVERGENT B2 ;  /* 0x0000000000027941 */ /* 0x000fea0003800200 */
.L_x_124:
        /* <DEDUP_REMOVED lines=8> */
.L_x_129:
        /* <DEDUP_REMOVED lines=35> */
.L_x_128:
[----:B------:R-:W-:Y:S05]  /*0630*/  BSYNC.RECONVERGENT B2 ;  /* 0x0000000000027941 */ /* 0x000fea0003800200 */
.L_x_127:
        /* <DEDUP_REMOVED lines=22> */
.L_x_131:
[----:B------:R-:W-:Y:S05]  /*07a0*/  BSYNC.RECONVERGENT B2 ;  /* 0x0000000000027941 */ /* 0x000fea0003800200 */
.L_x_130:
        /* <DEDUP_REMOVED lines=10> */
.L_x_123:
[----:B------:R-:W-:Y:S05]  /*0850*/  BSYNC.RECONVERGENT B1 ;  /* 0x0000000000017941 */ /* 0x000fea0003800200 */
.L_x_122:
        /* <DEDUP_REMOVED lines=43> */
.L_x_132:
        /* <DEDUP_REMOVED lines=59> */
.L_x_119:
        /* <DEDUP_REMOVED lines=22> */
.L_x_136:
        /* <DEDUP_REMOVED lines=21> */
.L_x_134:
        /* <DEDUP_REMOVED lines=20> */
.L_x_140:
        /* <DEDUP_REMOVED lines=8> */
.L_x_139:
[----:B------:R-:W-:Y:S05]  /*1330*/  BSYNC.RECONVERGENT B2 ;  /* 0x0000000000027941 */ /* 0x000fea0003800200 */
.L_x_138:
        /* <DEDUP_REMOVED lines=16> */
.L_x_143:
        /* <DEDUP_REMOVED lines=39> */
.L_x_142:
[----:B------:R-:W-:Y:S05]  /*16b0*/  BSYNC.RECONVERGENT B2 ;  /* 0x0000000000027941 */ /* 0x000fea0003800200 */
.L_x_141:
        /* <DEDUP_REMOVED lines=27> */
.L_x_145:
[----:B------:R-:W-:Y:S05]  /*1870*/  BSYNC.RECONVERGENT B2 ;  /* 0x0000000000027941 */ /* 0x000fea0003800200 */
.L_x_144:
        /* <DEDUP_REMOVED lines=10> */
.L_x_137:
[----:B------:R-:W-:Y:S05]  /*1920*/  BSYNC.RECONVERGENT B1 ;  /* 0x0000000000017941 */ /* 0x000fea0003800200 */
.L_x_135:
        /* <DEDUP_REMOVED lines=39> */
.L_x_118:
        /* <DEDUP_REMOVED lines=12> */
.L_x_148:
[----:B------:R-:W-:Y:S05]  /*1c60*/  BSYNC.RECONVERGENT B1 ;  /* 0x0000000000017941 */ /* 0x000fea0003800200 */
.L_x_147:
        /* <DEDUP_REMOVED lines=16> */
.L_x_153:
        /* <DEDUP_REMOVED lines=9> */
.L_x_152:
[----:B------:R-:W-:Y:S05]  /*1e00*/  BSYNC.RECONVERGENT B2 ;  /* 0x0000000000027941 */ /* 0x000fea0003800200 */
.L_x_151:
        /* <DEDUP_REMOVED lines=8> */
.L_x_156:
        /* <DEDUP_REMOVED lines=35> */
.L_x_155:
[----:B------:R-:W-:Y:S05]  /*20c0*/  BSYNC.RECONVERGENT B2 ;  /* 0x0000000000027941 */ /* 0x000fea0003800200 */
.L_x_154:
        /* <DEDUP_REMOVED lines=22> */
.L_x_158:
[----:B------:R-:W-:Y:S05]  /*2230*/  BSYNC.RECONVERGENT B2 ;  /* 0x0000000000027941 */ /* 0x000fea0003800200 */
.L_x_157:
        /* <DEDUP_REMOVED lines=10> */
.L_x_150:
[----:B------:R-:W-:Y:S05]  /*22e0*/  BSYNC.RECONVERGENT B1 ;  /* 0x0000000000017941 */ /* 0x000fea0003800200 */
.L_x_149:
        /* <DEDUP_REMOVED lines=43> */
.L_x_159:
        /* <DEDUP_REMOVED lines=59> */
.L_x_146:
        /* <DEDUP_REMOVED lines=33> */
.L_x_162:
        /* <DEDUP_REMOVED lines=33> */
.L_x_160:
        /* <DEDUP_REMOVED lines=20> */
.L_x_166:
        /* <DEDUP_REMOVED lines=8> */
.L_x_165:
[----:B------:R-:W-:Y:S05]  /*2f30*/  BSYNC.RECONVERGENT B2 ;  /* 0x0000000000027941 */ /* 0x000fea0003800200 */
.L_x_164:
        /* <DEDUP_REMOVED lines=16> */
.L_x_169:
        /* <DEDUP_REMOVED lines=39> */
.L_x_168:
[----:B------:R-:W-:Y:S05]  /*32b0*/  BSYNC.RECONVERGENT B2 ;  /* 0x0000000000027941 */ /* 0x000fea0003800200 */
.L_x_167:
        /* <DEDUP_REMOVED lines=27> */
.L_x_171:
[----:B------:R-:W-:Y:S05]  /*3470*/  BSYNC.RECONVERGENT B2 ;  /* 0x0000000000027941 */ /* 0x000fea0003800200 */
.L_x_170:
        /* <DEDUP_REMOVED lines=10> */
.L_x_163:
[----:B------:R-:W-:Y:S05]  /*3520*/  BSYNC.RECONVERGENT B1 ;  /* 0x0000000000017941 */ /* 0x000fea0003800200 */
.L_x_161:
        /* <DEDUP_REMOVED lines=39> */
.L_x_133:
[----:B------:R-:W-:Y:S05]  /*37a0*/  BSYNC.RECONVERGENT B0 ;  /* 0x0000000000007941 */ /* 0x000fea0003800200 */
.L_x_117:
[----:B------:R-:W-:Y:S05]  /*37b0*/  @P0 EXIT ;  /* 0x000000000000094d */ /* 0x000fea0003800000 */
[----:B0-23--:R-:W0:Y:S01]  /*37c0*/  LDC.64 R2, c[0x0][0x388] ;  /* 0x0000e200ff027b82 */ /* 0x00de220000000a00 */
[----:B------:R-:W1:Y:S02]  /*37d0*/  LDCU UR4, c[0x0][0x398] ;  /* 0x00007300ff0477ac */ /* 0x000e640008000800 */
[----:B-1--4-:R-:W-:-:S05]  /*37e0*/  VIMNMX.U32 R5, PT, PT, R5, UR4, !PT ;  /* 0x0000000405057c48 */ /* 0x012fca000ffe0000 */
[----:B0-----:R-:W-:Y:S01]  /*37f0*/  STG.E desc[UR6][R2.64], R5 ;  /* 0x0000000502007986 */ /* 0x001fe2000c101906 */
[----:B------:R-:W-:Y:S05]  /*3800*/  EXIT ;  /* 0x000000000000794d */ /* 0x000fea0003800000 */
.L_x_172:
        /* <DEDUP_REMOVED lines=15> */
.L_x_461:


//--------------------- .text._ZN3cub18CUB_300001_SM_10006detail6reduce18DeviceReduceKernelINS2_10policy_hubIjjN4cuda3__47maximumIjEEE10Policy1000EN6thrust24THRUST_300001_SM_1000_NS6detail15normal_iteratorINSC_10device_ptrIjEEEEjS8_jNS5_3std3__410__identityEEEvT0_PT3_T1_NS0_13GridEvenShareISO_EET2_T4_ --------------------------
	.section	.text._ZN3cub18CUB_300001_SM_10006detail6reduce18DeviceReduceKernelINS2_10policy_hubIjjN4cuda3__47maximumIjEEE10Policy1000EN6thrust24THRUST_300001_SM_1000_NS6detail15normal_iteratorINSC_10device_ptrIjEEEEjS8_jNS5_3std3__410__identityEEEvT0_PT3_T1_NS0_13GridEvenShareISO_EET2_T4_,"ax",@progbits
	.align	128
        .global         _ZN3cub18CUB_300001_SM_10006detail6reduce18DeviceReduceKernelINS2_10policy_hubIjjN4cuda3__47maximumIjEEE10Policy1000EN6thrust24THRUST_300001_SM_1000_NS6detail15normal_iteratorINSC_10device_ptrIjEEEEjS8_jNS5_3std3__410__identityEEEvT0_PT3_T1_NS0_13GridEvenShareISO_EET2_T4_
        .type           _ZN3cub18CUB_300001_SM_10006detail6reduce18DeviceReduceKernelINS2_10policy_hubIjjN4cuda3__47maximumIjEEE10Policy1000EN6thrust24THRUST_300001_SM_1000_NS6detail15normal_iteratorINSC_10device_ptrIjEEEEjS8_jNS5_3std3__410__identityEEEvT0_PT3_T1_NS0_13GridEvenShareISO_EET2_T4_,@function
        .size           _ZN3cub18CUB_300001_SM_10006detail6reduce18DeviceReduceKernelINS2_10policy_hubIjjN4cuda3__47maximumIjEEE10Policy1000EN6thrust24THRUST_300001_SM_1000_NS6detail15normal_iteratorINSC_10device_ptrIjEEEEjS8_jNS5_3std3__410__identityEEEvT0_PT3_T1_NS0_13GridEvenShareISO_EET2_T4_,(.L_x_462 - _ZN3cub18CUB_300001_SM_10006detail6reduce18DeviceReduceKernelINS2_10policy_hubIjjN4cuda3__47maximumIjEEE10Policy1000EN6thrust24THRUST_300001_SM_1000_NS6detail15normal_iteratorINSC_10device_ptrIjEEEEjS8_jNS5_3std3__410__identityEEEvT0_PT3_T1_NS0_13GridEvenShareISO_EET2_T4_)
        .other          _ZN3cub18CUB_300001_SM_10006detail6reduce18DeviceReduceKernelINS2_10policy_hubIjjN4cuda3__47maximumIjEEE10Policy1000EN6thrust24THRUST_300001_SM_1000_NS6detail15normal_iteratorINSC_10device_ptrIjEEEEjS8_jNS5_3std3__410__identityEEEvT0_PT3_T1_NS0_13GridEvenShareISO_EET2_T4_,@"STO_CUDA_ENTRY STV_DEFAULT"
_ZN3cub18CUB_300001_SM_10006detail6reduce18DeviceReduceKernelINS2_10policy_hubIjjN4cuda3__47maximumIjEEE10Policy1000EN6thrust24THRUST_300001_SM_1000_NS6detail15normal_iteratorINSC_10device_ptrIjEEEEjS8_jNS5_3std3__410__identityEEEvT0_PT3_T1_NS0_13GridEvenShareISO_EET2_T4_:
.text._ZN3cub18CUB_300001_SM_10006detail6reduce18DeviceReduceKernelINS2_10policy_hubIjjN4cuda3__47maximumIjEEE10Policy1000EN6thrust24THRUST_300001_SM_1000_NS6detail15normal_iteratorINSC_10device_ptrIjEEEEjS8_jNS5_3std3__410__identityEEEvT0_PT3_T1_NS0_13GridEvenShareISO_EET2_T4_:
[----:B------:R-:W-:Y:S01]  /*0000*/  LDC R1, c[0x0][0x37c] ;  /* 0x0000df00ff017b82 */ /* 0x000fe20000000800 */
[----:B------:R-:W0:Y:S07]  /*0010*/  S2R R3, SR_CTAID.X ;  /* 0x0000000000037919 */ /* 0x000e2e0000002500 */
[----:B------:R-:W1:Y:S01]  /*0020*/  LDC.64 R8, c[0x0][0x3a8] ;  /* 0x0000ea00ff087b82 */ /* 0x000e620000000a00 */
[----:B------:R-:W2:Y:S01]  /*0030*/  LDCU.64 UR6, c[0x0][0x358] ;  /* 0x00006b00ff0677ac */ /* 0x000ea20008000a00 */
[----:B------:R-:W-:Y:S01]  /*0040*/  BSSY.RECONVERGENT B0, `(.L_x_173) ;  /* 0x0000228000007945 */ /* 0x000fe20003800200 */
[----:B-1----:R-:W-:-:S02]  /*0050*/  IMAD.SHL.U32 R13, R9, 0x1000, RZ ;  /* 0x00001000090d7824 */ /* 0x002fc400078e00ff */
[----:B0-----:R-:W-:-:S05]  /*0060*/  IMAD R0, R3, -0x1000, R8 ;  /* 0xfffff00003007824 */ /* 0x001fca00078e0208 */
[----:B------:R-:W-:-:S13]  /*0070*/  ISETP.GT.U32.AND P0, PT, R0, 0xfff, PT ;  /* 0x00000fff0000780c */ /* 0x000fda0003f04070 */
[----:B--2---:R-:W-:Y:S05]  /*0080*/  @P0 BRA `(.L_x_174) ;  /* 0x0000001000280947 */ /* 0x004fea0003800000 */
[----:B------:R-:W0:Y:S01]  /*0090*/  S2R R2, SR_TID.X ;  /* 0x0000000000027919 */ /* 0x000e220000002100 */
[----:B------:R-:W-:Y:S01]  /*00a0*/  BSSY.RECONVERGENT B1, `(.L_x_175) ;  /* 0x000000a000017945 */ /* 0x000fe20003800200 */
[----:B------:R-:W-:Y:S01]  /*00b0*/  IMAD.MOV.U32 R14, RZ, RZ, RZ ;  /* 0x000000ffff0e7224 */ /* 0x000fe200078e00ff */
[----:B0-----:R-:W-:Y:S01]  /*00c0*/  ISETP.GE.U32.AND P0, PT, R2, R0, PT ;  /* 0x000000000200720c */ /* 0x001fe20003f06070 */
[----:B------:R-:W-:-:S12]  /*00d0*/  IMAD.MOV.U32 R4, RZ, RZ, R2 ;  /* 0x000000ffff047224 */ /* 0x000fd800078e0002 */
[----:B------:R-:W-:Y:S05]  /*00e0*/  @P0 BRA `(.L_x_176) ;  /* 0x0000000000140947 */ /* 0x000fea0003800000 */
[----:B------:R-:W0:Y:S01]  /*00f0*/  LDC.64 R14, c[0x0][0x380] ;  /* 0x0000e000ff0e7b82 */ /* 0x000e220000000a00 */
[----:B------:R-:W-:-:S04]  /*0100*/  IMAD R5, R3, 0x1000, R2 ;  /* 0x0000100003057824 */ /* 0x000fc800078e0202 */
[----:B0-----:R-:W-:-:S06]  /*0110*/  IMAD.WIDE.U32 R14, R5, 0x4, R14 ;  /* 0x00000004050e7825 */ /* 0x001fcc00078e000e */
[----:B------:R0:W5:Y:S01]  /*0120*/  LDG.E R14, desc[UR6][R14.64] ;  /* 0x000000060e0e7981 */ /* 0x000162000c1e1900 */
[----:B------:R-:W-:-:S07]  /*0130*/  VIADD R4, R2, 0x100 ;  /* 0x0000010002047836 */ /* 0x000fce0000000000 */
.L_x_176:
[----:B------:R-:W-:Y:S05]  /*0140*/  BSYNC.RECONVERGENT B1 ;  /* 0x0000000000017941 */ /* 0x000fea0003800200 */
.L_x_175:
[----:B------:R-:W-:Y:S01]  /*0150*/  ISETP.GE.U32.AND P0, PT, R4, R0, PT ;  /* 0x000000000400720c */ /* 0x000fe20003f06070 */
[----:B------:R-:W-:-:S12]  /*0160*/  BSSY.RECONVERGENT B1, `(.L_x_177) ;  /* 0x0000097000017945 */ /* 0x000fd80003800200 */
[----:B------:R-:W-:Y:S05]  /*0170*/  @P0 BRA `(.L_x_178) ;  /* 0x0000000800540947 */ /* 0x000fea0003800000 */
[----:B------:R-:W-:Y:S01]  /*0180*/  LOP3.LUT R5, RZ, R4, RZ, 0x33, !PT ;  /* 0x00000004ff057212 */ /* 0x000fe200078e33ff */
[----:B------:R-:W-:Y:S04]  /*0190*/  BSSY.RECONVERGENT B2, `(.L_x_179) ;  /* 0x000004b000027945 */ /* 0x000fe80003800200 */
[----:B------:R-:W-:-:S04]  /*01a0*/  IMAD.IADD R8, R5, 0x1, R8 ;  /* 0x0000000105087824 */ /* 0x000fc800078e0208 */
[----:B------:R-:W-:-:S05]  /*01b0*/  IMAD R8, R3, -0x1000, R8 ;  /* 0xfffff00003087824 */ /* 0x000fca00078e0208 */
[C---:B------:R-:W-:Y:S02]  /*01c0*/  ISETP.GE.U32.AND P0, PT, R8.reuse, 0xf00, PT ;  /* 0x00000f000800780c */ /* 0x040fe40003f06070 */
[----:B------:R-:W-:-:S04]  /*01d0*/  LEA.HI R5, R8, 0x1, RZ, 0x18 ;  /* 0x0000000108057811 */ /* 0x000fc800078fc0ff */
[----:B------:R-:W-:-:S07]  /*01e0*/  LOP3.LUT R6, R5, 0xf, RZ, 0xc0, !PT ;  /* 0x0000000f05067812 */ /* 0x000fce00078ec0ff */
[----:B------:R-:W-:Y:S05]  /*01f0*/  @!P0 BRA `(.L_x_180) ;  /* 0x0000000400108947 */ /* 0x000fea0003800000 */
[----:B------:R-:W-:Y:S01]  /*0200*/  LOP3.LUT R9, R5, 0x1fffff0, RZ, 0xc0, !PT ;  /* 0x01fffff005097812 */ /* 0x000fe200078ec0ff */
[----:B------:R-:W-:Y:S01]  /*0210*/  BSSY.RECONVERGENT B3, `(.L_x_181) ;  /* 0x0000041000037945 */ /* 0x000fe20003800200 */
[----:B------:R-:W-:Y:S01]  /*0220*/  LOP3.LUT R8, R4, 0x800, RZ, 0xfc, !PT ;  /* 0x0000080004087812 */ /* 0x000fe200078efcff */
[----:B------:R-:W-:Y:S02]  /*0230*/  IMAD R4, R3, 0x1000, R4 ;  /* 0x0000100003047824 */ /* 0x000fe400078e0204 */
[----:B------:R-:W-:-:S07]  /*0240*/  IMAD.MOV R9, RZ, RZ, -R9 ;  /* 0x000000ffff097224 */ /* 0x000fce00078e0a09 */
.L_x_182:
[----:B------:R-:W1:Y:S01]  /*0250*/  LDC.64 R12, c[0x0][0x380] ;  /* 0x0000e000ff0c7b82 */ /* 0x000e620000000a00 */
[C---:B------:R-:W-:Y:S02]  /*0260*/  VIADD R17, R4.reuse, 0x100 ;  /* 0x0000010004117836 */ /* 0x040fe40000000000 */
[----:B-1----:R-:W-:-:S04]  /*0270*/  IMAD.WIDE.U32 R26, R4, 0x4, R12 ;  /* 0x00000004041a7825 */ /* 0x002fc800078e000c */
[--C-:B------:R-:W-:Y:S02]  /*0280*/  IMAD.WIDE.U32 R16, R17, 0x4, R12.reuse ;  /* 0x0000000411107825 */ /* 0x100fe400078e000c */
[----:B------:R-:W2:Y:S04]  /*0290*/  LDG.E R26, desc[UR6][R26.64] ;  /* 0x000000061a1a7981 */ /* 0x000ea8000c1e1900 */
[----:B0-----:R0:W2:Y:S01]  /*02a0*/  LDG.E R15, desc[UR6][R16.64] ;  /* 0x00000006100f7981 */ /* 0x0010a2000c1e1900 */
[C---:B------:R-:W-:Y:S02]  /*02b0*/  VIADD R29, R4.reuse, 0x200 ;  /* 0x00000200041d7836 */ /* 0x040fe40000000000 */
[----:B------:R-:W-:Y:S02]  /*02c0*/  VIADD R23, R4, 0x600 ;  /* 0x0000060004177836 */ /* 0x000fe40000000000 */
[----:B------:R-:W-:-:S04]  /*02d0*/  IMAD.WIDE.U32 R28, R29, 0x4, R12 ;  /* 0x000000041d1c7825 */ /* 0x000fc800078e000c */
[----:B------:R-:W-:Y:S01]  /*02e0*/  VIADD R11, R4, 0x300 ;  /* 0x00000300040b7836 */ /* 0x000fe20000000000 */
[----:B------:R1:W3:Y:S01]  /*02f0*/  LDG.E R25, desc[UR6][R28.64] ;  /* 0x000000061c197981 */ /* 0x0002e2000c1e1900 */
[----:B0-----:R-:W-:-:S04]  /*0300*/  IMAD.WIDE.U32 R16, R23, 0x4, R12 ;  /* 0x0000000417107825 */ /* 0x001fc800078e000c */
[C---:B------:R-:W-:Y:S01]  /*0310*/  VIADD R19, R4.reuse, 0x400 ;  /* 0x0000040004137836 */ /* 0x040fe20000000000 */
[----:B------:R0:W4:Y:S01]  /*0320*/  LDG.E R22, desc[UR6][R16.64] ;  /* 0x0000000610167981 */ /* 0x000122000c1e1900 */
[C---:B------:R-:W-:Y:S02]  /*0330*/  VIADD R21, R4.reuse, 0x500 ;  /* 0x0000050004157836 */ /* 0x040fe40000000000 */
[C---:B------:R-:W-:Y:S02]  /*0340*/  VIADD R27, R4.reuse, 0x700 ;  /* 0x00000700041b7836 */ /* 0x040fe40000000000 */
[----:B-1----:R-:W-:Y:S02]  /*0350*/  VIADD R29, R4, 0x800 ;  /* 0x00000800041d7836 */ /* 0x002fe40000000000 */
[----:B------:R-:W-:-:S04]  /*0360*/  IMAD.WIDE.U32 R10, R11, 0x4, R12 ;  /* 0x000000040b0a7825 */ /* 0x000fc800078e000c */
[--C-:B------:R-:W-:Y:S01]  /*0370*/  IMAD.WIDE.U32 R18, R19, 0x4, R12.reuse ;  /* 0x0000000413127825 */ /* 0x100fe200078e000c */
[----:B------:R1:W3:Y:S03]  /*0380*/  LDG.E R7, desc[UR6][R10.64] ;  /* 0x000000060a077981 */ /* 0x0002e6000c1e1900 */
[--C-:B------:R-:W-:Y:S01]  /*0390*/  IMAD.WIDE.U32 R20, R21, 0x4, R12.reuse ;  /* 0x0000000415147825 */ /* 0x100fe200078e000c */
[----:B------:R-:W4:Y:S03]  /*03a0*/  LDG.E R24, desc[UR6][R18.64] ;  /* 0x0000000612187981 */ /* 0x000f26000c1e1900 */
[--C-:B0-----:R-:W-:Y:S01]  /*03b0*/  IMAD.WIDE.U32 R16, R27, 0x4, R12.reuse ;  /* 0x000000041b107825 */ /* 0x101fe200078e000c */
[----:B------:R0:W4:Y:S03]  /*03c0*/  LDG.E R23, desc[UR6][R20.64] ;  /* 0x0000000614177981 */ /* 0x000126000c1e1900 */
[----:B------:R-:W-:Y:S01]  /*03d0*/  IMAD.WIDE.U32 R28, R29, 0x4, R12 ;  /* 0x000000041d1c7825 */ /* 0x000fe200078e000c */
[----:B------:R-:W4:Y:S03]  /*03e0*/  LDG.E R19, desc[UR6][R16.64] ;  /* 0x0000000610137981 */ /* 0x000f26000c1e1900 */
[----:B------:R-:W-:-:S02]  /*03f0*/  VIADD R27, R4, 0xa00 ;  /* 0x00000a00041b7836 */ /* 0x000fc40000000000 */
[----:B-1----:R-:W-:Y:S01]  /*0400*/  VIADD R11, R4, 0x900 ;  /* 0x00000900040b7836 */ /* 0x002fe20000000000 */
[----:B------:R1:W4:Y:S01]  /*0410*/  LDG.E R18, desc[UR6][R28.64] ;  /* 0x000000061c127981 */ /* 0x000322000c1e1900 */
[----:B0-----:R-:W-:-:S04]  /*0420*/  IMAD.WIDE.U32 R20, R27, 0x4, R12 ;  /* 0x000000041b147825 */ /* 0x001fc800078e000c */
[----:B------:R-:W-:Y:S02]  /*0430*/  VIADD R27, R4, 0xb00 ;  /* 0x00000b00041b7836 */ /* 0x000fe40000000000 */
[----:B------:R-:W-:-:S04]  /*0440*/  IMAD.WIDE.U32 R10, R11, 0x4, R12 ;  /* 0x000000040b0a7825 */ /* 0x000fc800078e000c */
[----:B-1----:R-:W-:Y:S02]  /*0450*/  VIADD R29, R4, 0xc00 ;  /* 0x00000c00041d7836 */ /* 0x002fe40000000000 */
[----:B------:R-:W4:Y:S02]  /*0460*/  LDG.E R11, desc[UR6][R10.64] ;  /* 0x000000060a0b7981 */ /* 0x000f24000c1e1900 */
[----:B------:R-:W-:-:S06]  /*0470*/  IMAD.WIDE.U32 R16, R29, 0x4, R12 ;  /* 0x000000041d107825 */ /* 0x000fcc00078e000c */
[----:B------:R0:W4:Y:S04]  /*0480*/  LDG.E R16, desc[UR6][R16.64] ;  /* 0x0000000610107981 */ /* 0x000128000c1e1900 */
[----:B------:R1:W4:Y:S01]  /*0490*/  LDG.E R10, desc[UR6][R20.64] ;  /* 0x00000006140a7981 */ /* 0x000322000c1e1900 */
[----:B0-----:R-:W-:Y:S01]  /*04a0*/  VIADD R17, R4, 0xf00 ;  /* 0x00000f0004117836 */ /* 0x001fe20000000000 */
[----:B--2--5:R-:W-:Y:S01]  /*04b0*/  VIMNMX3.U32 R26, R14, R26, R15, !PT ;  /* 0x0000001a0e1a720f */ /* 0x024fe2000780000f */
[----:B------:R-:W-:-:S04]  /*04c0*/  IMAD.WIDE.U32 R14, R27, 0x4, R12 ;  /* 0x000000041b0e7825 */ /* 0x000fc800078e000c */
[----:B------:R-:W-:Y:S02]  /*04d0*/  VIADD R27, R4, 0xd00 ;  /* 0x00000d00041b7836 */ /* 0x000fe40000000000 */
[----:B------:R-:W2:Y:S02]  /*04e0*/  LDG.E R15, desc[UR6][R14.64] ;  /* 0x000000060e0f7981 */ /* 0x000ea4000c1e1900 */
[----:B------:R-:W-:-:S04]  /*04f0*/  IMAD.WIDE.U32 R28, R27, 0x4, R12 ;  /* 0x000000041b1c7825 */ /* 0x000fc800078e000c */
[----:B------:R-:W-:Y:S02]  /*0500*/  VIADD R27, R4, 0xe00 ;  /* 0x00000e00041b7836 */ /* 0x000fe40000000000 */
[----:B------:R-:W2:Y:S02]  /*0510*/  LDG.E R29, desc[UR6][R28.64] ;  /* 0x000000061c1d7981 */ /* 0x000ea4000c1e1900 */
[----:B-1----:R-:W-:-:S04]  /*0520*/  IMAD.WIDE.U32 R20, R27, 0x4, R12 ;  /* 0x000000041b147825 */ /* 0x002fc800078e000c */
[----:B------:R-:W-:Y:S02]  /*0530*/  IMAD.WIDE.U32 R12, R17, 0x4, R12 ;  /* 0x00000004110c7825 */ /* 0x000fe400078e000c */
[----:B------:R-:W2:Y:S04]  /*0540*/  LDG.E R20, desc[UR6][R20.64] ;  /* 0x0000000614147981 */ /* 0x000ea8000c1e1900 */
[----:B------:R-:W2:Y:S01]  /*0550*/  LDG.E R12, desc[UR6][R12.64] ;  /* 0x000000060c0c7981 */ /* 0x000ea2000c1e1900 */
[----:B---3--:R-:W-:Y:S01]  /*0560*/  VIMNMX3.U32 R7, R26, R25, R7, !PT ;  /* 0x000000191a07720f */ /* 0x008fe20007800007 */
[----:B------:R-:W-:-:S03]  /*0570*/  VIADD R9, R9, 0x10 ;  /* 0x0000001009097836 */ /* 0x000fc60000000000 */
[----:B----4-:R-:W-:Y:S02]  /*0580*/  VIMNMX3.U32 R7, R7, R24, R23, !PT ;  /* 0x000000180707720f */ /* 0x010fe40007800017 */
[----:B------:R-:W-:Y:S02]  /*0590*/  ISETP.NE.AND P0, PT, R9, RZ, PT ;  /* 0x000000ff0900720c */ /* 0x000fe40003f05270 */
[----:B------:R-:W-:Y:S01]  /*05a0*/  VIMNMX3.U32 R7, R7, R22, R19, !PT ;  /* 0x000000160707720f */ /* 0x000fe20007800013 */
[----:B------:R-:W-:Y:S02]  /*05b0*/  VIADD R8, R8, 0x1000 ;  /* 0x0000100008087836 */ /* 0x000fe40000000000 */
[----:B------:R-:W-:Y:S01]  /*05c0*/  VIADD R4, R4, 0x1000 ;  /* 0x0000100004047836 */ /* 0x000fe20000000000 */
[----:B------:R-:W-:-:S04]  /*05d0*/  VIMNMX3.U32 R7, R7, R18, R11, !PT ;  /* 0x000000120707720f */ /* 0x000fc8000780000b */
[----:B--2---:R-:W-:-:S04]  /*05e0*/  VIMNMX3.U32 R7, R7, R10, R15, !PT ;  /* 0x0000000a0707720f */ /* 0x004fc8000780000f */
[----:B------:R-:W-:-:S04]  /*05f0*/  VIMNMX3.U32 R7, R7, R16, R29, !PT ;  /* 0x000000100707720f */ /* 0x000fc8000780001d */
[----:B------:R-:W-:Y:S01]  /*0600*/  VIMNMX3.U32 R14, R7, R20, R12, !PT ;  /* 0x00000014070e720f */ /* 0x000fe2000780000c */
[----:B------:R-:W-:Y:S06]  /*0610*/  @P0 BRA `(.L_x_182) ;  /* 0xfffffffc000c0947 */ /* 0x000fec000383ffff */
[----:B------:R-:W-:Y:S05]  /*0620*/  BSYNC.RECONVERGENT B3 ;  /* 0x0000000000037941 */ /* 0x000fea0003800200 */
.L_x_181:
[----:B------:R-:W-:-:S07]  /*0630*/  VIADD R4, R8, 0xfffff800 ;  /* 0xfffff80008047836 */ /* 0x000fce0000000000 */
.L_x_180:
[----:B------:R-:W-:Y:S05]  /*0640*/  BSYNC.RECONVERGENT B2 ;  /* 0x0000000000027941 */ /* 0x000fea0003800200 */
.L_x_179:
[----:B------:R-:W-:-:S13]  /*0650*/  ISETP.NE.AND P0, PT, R6, RZ, PT ;  /* 0x000000ff0600720c */ /* 0x000fda0003f05270 */
[----:B------:R-:W-:Y:S05]  /*0660*/  @!P0 BRA `(.L_x_178) ;  /* 0x0000000400188947 */ /* 0x000fea0003800000 */
[----:B------:R-:W-:Y:S01]  /*0670*/  ISETP.GE.U32.AND P0, PT, R6, 0x8, PT ;  /* 0x000000080600780c */ /* 0x000fe20003f06070 */
[----:B------:R-:W-:Y:S01]  /*0680*/  BSSY.RECONVERGENT B2, `(.L_x_183) ;  /* 0x0000022000027945 */ /* 0x000fe20003800200 */
[----:B------:R-:W-:-:S04]  /*0690*/  LOP3.LUT R24, R5, 0x7, RZ, 0xc0, !PT ;  /* 0x0000000705187812 */ /* 0x000fc800078ec0ff */
[----:B------:R-:W-:-:S07]  /*06a0*/  ISETP.NE.AND P1, PT, R24, RZ, PT ;  /* 0x000000ff1800720c */ /* 0x000fce0003f25270 */
[----:B------:R-:W-:Y:S06]  /*06b0*/  @!P0 BRA `(.L_x_184) ;  /* 0x0000000000788947 */ /* 0x000fec0003800000 */
[----:B------:R-:W1:Y:S01]  /*06c0*/  LDC.64 R10, c[0x0][0x380] ;  /* 0x0000e000ff0a7b82 */ /* 0x000e620000000a00 */
[----:B------:R-:W-:-:S05]  /*06d0*/  LEA R27, R3, R4, 0xc ;  /* 0x00000004031b7211 */ /* 0x000fca00078e60ff */
[C---:B------:R-:W-:Y:S02]  /*06e0*/  VIADD R21, R27.reuse, 0x100 ;  /* 0x000001001b157836 */ /* 0x040fe40000000000 */
[C---:B------:R-:W-:Y:S02]  /*06f0*/  VIADD R17, R27.reuse, 0x300 ;  /* 0x000003001b117836 */ /* 0x040fe40000000000 */
[C---:B------:R-:W-:Y:S02]  /*0700*/  VIADD R23, R27.reuse, 0x200 ;  /* 0x000002001b177836 */ /* 0x040fe40000000000 */
[C---:B------:R-:W-:Y:S02]  /*0710*/  VIADD R7, R27.reuse, 0x400 ;  /* 0x000004001b077836 */ /* 0x040fe40000000000 */
[C---:B------:R-:W-:Y:S02]  /*0720*/  VIADD R9, R27.reuse, 0x500 ;  /* 0x000005001b097836 */ /* 0x040fe40000000000 */
[----:B------:R-:W-:-:S02]  /*0730*/  VIADD R25, R27, 0x600 ;  /* 0x000006001b197836 */ /* 0x000fc40000000000 */
[----:B-1----:R-:W-:-:S04]  /*0740*/  IMAD.WIDE.U32 R12, R27, 0x4, R10 ;  /* 0x000000041b0c7825 */ /* 0x002fc800078e000a */
[--C-:B------:R-:W-:Y:S01]  /*0750*/  IMAD.WIDE.U32 R20, R21, 0x4, R10.reuse ;  /* 0x0000000415147825 */ /* 0x100fe200078e000a */
[----:B0-----:R0:W2:Y:S03]  /*0760*/  LDG.E R15, desc[UR6][R12.64] ;  /* 0x000000060c0f7981 */ /* 0x0010a6000c1e1900 */
[--C-:B------:R-:W-:Y:S01]  /*0770*/  IMAD.WIDE.U32 R16, R17, 0x4, R10.reuse ;  /* 0x0000000411107825 */ /* 0x100fe200078e000a */
[----:B------:R-:W2:Y:S03]  /*0780*/  LDG.E R18, desc[UR6][R20.64] ;  /* 0x0000000614127981 */ /* 0x000ea6000c1e1900 */
[----:B------:R-:W-:Y:S02]  /*0790*/  IMAD.WIDE.U32 R22, R23, 0x4, R10 ;  /* 0x0000000417167825 */ /* 0x000fe400078e000a */
[----:B------:R-:W3:Y:S02]  /*07a0*/  LDG.E R16, desc[UR6][R16.64] ;  /* 0x0000000610107981 */ /* 0x000ee4000c1e1900 */
[----:B------:R-:W-:-:S02]  /*07b0*/  VIADD R27, R27, 0x700 ;  /* 0x000007001b1b7836 */ /* 0x000fc40000000000 */
[--C-:B------:R-:W-:Y:S01]  /*07c0*/  IMAD.WIDE.U32 R6, R7, 0x4, R10.reuse ;  /* 0x0000000407067825 */ /* 0x100fe200078e000a */
[----:B------:R-:W3:Y:S03]  /*07d0*/  LDG.E R19, desc[UR6][R22.64] ;  /* 0x0000000616137981 */ /* 0x000ee6000c1e1900 */
[--C-:B------:R-:W-:Y:S02]  /*07e0*/  IMAD.WIDE.U32 R8, R9, 0x4, R10.reuse ;  /* 0x0000000409087825 */ /* 0x100fe400078e000a */
[----:B------:R-:W4:Y:S02]  /*07f0*/  LDG.E R7, desc[UR6][R6.64] ;  /* 0x0000000606077981 */ /* 0x000f24000c1e1900 */
[--C-:B0-----:R-:W-:Y:S02]  /*0800*/  IMAD.WIDE.U32 R12, R25, 0x4, R10.reuse ;  /* 0x00000004190c7825 */ /* 0x101fe400078e000a */
[----:B------:R-:W4:Y:S02]  /*0810*/  LDG.E R8, desc[UR6][R8.64] ;  /* 0x0000000608087981 */ /* 0x000f24000c1e1900 */
[----:B------:R-:W-:-:S02]  /*0820*/  IMAD.WIDE.U32 R10, R27, 0x4, R10 ;  /* 0x000000041b0a7825 */ /* 0x000fc400078e000a */
[----:B------:R-:W4:Y:S04]  /*0830*/  LDG.E R13, desc[UR6][R12.64] ;  /* 0x000000060c0d7981 */ /* 0x000f28000c1e1900 */
[----:B------:R-:W4:Y:S01]  /*0840*/  LDG.E R10, desc[UR6][R10.64] ;  /* 0x000000060a0a7981 */ /* 0x000f22000c1e1900 */
[----:B------:R-:W-:Y:S01]  /*0850*/  VIADD R4, R4, 0x800 ;  /* 0x0000080004047836 */ /* 0x000fe20000000000 */
[----:B--2--5:R-:W-:-:S04]  /*0860*/  VIMNMX3.U32 R18, R14, R15, R18, !PT ;  /* 0x0000000f0e12720f */ /* 0x024fc80007800012 */
[----:B---3--:R-:W-:-:S04]  /*0870*/  VIMNMX3.U32 R18, R18, R19, R16, !PT ;  /* 0x000000131212720f */ /* 0x008fc80007800010 */
[----:B----4-:R-:W-:-:S04]  /*0880*/  VIMNMX3.U32 R18, R18, R7, R8, !PT ;  /* 0x000000071212720f */ /* 0x010fc80007800008 */
[----:B------:R-:W-:-:S07]  /*0890*/  VIMNMX3.U32 R14, R18, R13, R10, !PT ;  /* 0x0000000d120e720f */ /* 0x000fce000780000a */
.L_x_184:
[----:B------:R-:W-:Y:S05]  /*08a0*/  BSYNC.RECONVERGENT B2 ;  /* 0x0000000000027941 */ /* 0x000fea0003800200 */
.L_x_183:
[----:B------:R-:W-:Y:S05]  /*08b0*/  @!P1 BRA `(.L_x_178) ;  /* 0x0000000000849947 */ /* 0x000fea0003800000 */
[----:B------:R-:W-:Y:S01]  /*08c0*/  ISETP.GE.U32.AND P0, PT, R24, 0x4, PT ;  /* 0x000000041800780c */ /* 0x000fe20003f06070 */
[----:B------:R-:W-:Y:S01]  /*08d0*/  BSSY.RECONVERGENT B2, `(.L_x_185) ;  /* 0x0000014000027945 */ /* 0x000fe20003800200 */
[----:B------:R-:W-:-:S04]  /*08e0*/  LOP3.LUT R5, R5, 0x3, RZ, 0xc0, !PT ;  /* 0x0000000305057812 */ /* 0x000fc800078ec0ff */
[----:B------:R-:W-:-:S07]  /*08f0*/  ISETP.NE.AND P1, PT, R5, RZ, PT ;  /* 0x000000ff0500720c */ /* 0x000fce0003f25270 */
[----:B------:R-:W-:Y:S06]  /*0900*/  @!P0 BRA `(.L_x_186) ;  /* 0x0000000000408947 */ /* 0x000fec0003800000 */
[----:B------:R-:W1:Y:S01]  /*0910*/  LDC.64 R6, c[0x0][0x380] ;  /* 0x0000e000ff067b82 */ /* 0x000e620000000a00 */
[----:B------:R-:W-:-:S04]  /*0920*/  IMAD R11, R3, 0x1000, R4 ;  /* 0x00001000030b7824 */ /* 0x000fc800078e0204 */
[C---:B------:R-:W-:Y:S02]  /*0930*/  VIADD R13, R11.reuse, 0x100 ;  /* 0x000001000b0d7836 */ /* 0x040fe40000000000 */
[C---:B0-----:R-:W-:Y:S02]  /*0940*/  VIADD R15, R11.reuse, 0x200 ;  /* 0x000002000b0f7836 */ /* 0x041fe40000000000 */
[C---:B------:R-:W-:Y:S02]  /*0950*/  VIADD R17, R11.reuse, 0x300 ;  /* 0x000003000b117836 */ /* 0x040fe40000000000 */
[----:B-1----:R-:W-:-:S04]  /*0960*/  IMAD.WIDE.U32 R8, R11, 0x4, R6 ;  /* 0x000000040b087825 */ /* 0x002fc800078e0006 */
[--C-:B------:R-:W-:Y:S02]  /*0970*/  IMAD.WIDE.U32 R10, R13, 0x4, R6.reuse ;  /* 0x000000040d0a7825 */ /* 0x100fe400078e0006 */
[----:B------:R-:W2:Y:S02]  /*0980*/  LDG.E R9, desc[UR6][R8.64] ;  /* 0x0000000608097981 */ /* 0x000ea4000c1e1900 */
[--C-:B------:R-:W-:Y:S02]  /*0990*/  IMAD.WIDE.U32 R12, R15, 0x4, R6.reuse ;  /* 0x000000040f0c7825 */ /* 0x100fe400078e0006 */
[----:B------:R-:W2:Y:S02]  /*09a0*/  LDG.E R10, desc[UR6][R10.64] ;  /* 0x000000060a0a7981 */ /* 0x000ea4000c1e1900 */
[----:B------:R-:W-:Y:S02]  /*09b0*/  IMAD.WIDE.U32 R6, R17, 0x4, R6 ;  /* 0x0000000411067825 */ /* 0x000fe400078e0006 */
[----:B------:R-:W3:Y:S04]  /*09c0*/  LDG.E R13, desc[UR6][R12.64] ;  /* 0x000000060c0d7981 */ /* 0x000ee8000c1e1900 */
[----:B------:R-:W3:Y:S01]  /*09d0*/  LDG.E R6, desc[UR6][R6.64] ;  /* 0x0000000606067981 */ /* 0x000ee2000c1e1900 */
[----:B------:R-:W-:Y:S01]  /*09e0*/  VIADD R4, R4, 0x400 ;  /* 0x0000040004047836 */ /* 0x000fe20000000000 */
[----:B--2--5:R-:W-:-:S04]  /*09f0*/  VIMNMX3.U32 R14, R14, R9, R10, !PT ;  /* 0x000000090e0e720f */ /* 0x024fc8000780000a */
[----:B---3--:R-:W-:-:S07]  /*0a00*/  VIMNMX3.U32 R14, R14, R13, R6, !PT ;  /* 0x0000000d0e0e720f */ /* 0x008fce0007800006 */
.L_x_186:
[----:B------:R-:W-:Y:S05]  /*0a10*/  BSYNC.RECONVERGENT B2 ;  /* 0x0000000000027941 */ /* 0x000fea0003800200 */
.L_x_185:
[----:B------:R-:W-:Y:S05]  /*0a20*/  @!P1 BRA `(.L_x_178) ;  /* 0x0000000000289947 */ /* 0x000fea0003800000 */
[----:B------:R-:W1:Y:S01]  /*0a30*/  LDC.64 R6, c[0x0][0x380] ;  /* 0x0000e000ff067b82 */ /* 0x000e620000000a00 */
[----:B------:R-:W-:Y:S02]  /*0a40*/  IMAD R9, R3, 0x1000, R4 ;  /* 0x0000100003097824 */ /* 0x000fe400078e0204 */
[----:B------:R-:W-:-:S07]  /*0a50*/  IMAD.MOV R8, RZ, RZ, -R5 ;  /* 0x000000ffff087224 */ /* 0x000fce00078e0a05 */
.L_x_187:
[----:B-1----:R-:W-:-:S06]  /*0a60*/  IMAD.WIDE.U32 R4, R9, 0x4, R6 ;  /* 0x0000000409047825 */ /* 0x002fcc00078e0006 */
[----:B------:R-:W2:Y:S01]  /*0a70*/  LDG.E R5, desc[UR6][R4.64] ;  /* 0x0000000604057981 */ /* 0x000ea2000c1e1900 */
[----:B------:R-:W-:Y:S02]  /*0a80*/  VIADD R8, R8, 0x1 ;  /* 0x0000000108087836 */ /* 0x000fe40000000000 */
[----:B------:R-:W-:-:S03]  /*0a90*/  VIADD R9, R9, 0x100 ;  /* 0x0000010009097836 */ /* 0x000fc60000000000 */
[----:B------:R-:W-:Y:S02]  /*0aa0*/  ISETP.NE.AND P0, PT, R8, RZ, PT ;  /* 0x000000ff0800720c */ /* 0x000fe40003f05270 */
[----:B--2--5:R-:W-:-:S11]  /*0ab0*/  VIMNMX.U32 R14, PT, PT, R5, R14, !PT ;  /* 0x0000000e050e7248 */ /* 0x024fd60007fe0000 */
[----:B------:R-:W-:Y:S05]  /*0ac0*/  @P0 BRA `(.L_x_187) ;  /* 0xfffffffc00e40947 */ /* 0x000fea000383ffff */
.L_x_178:
[----:B------:R-:W-:Y:S05]  /*0ad0*/  BSYNC.RECONVERGENT B1 ;  /* 0x0000000000017941 */ /* 0x000fea0003800200 */
.L_x_177:
[----:B------:R-:W-:-:S13]  /*0ae0*/  ISETP.GE.U32.AND P0, PT, R0, 0x100, PT ;  /* 0x000001000000780c */ /* 0x000fda0003f06070 */
[----:B------:R-:W-:Y:S05]  /*0af0*/  @!P0 BRA `(.L_x_188) ;  /* 0x0000000000a08947 */ /* 0x000fea0003800000 */
[----:B------:R-:W1:Y:S01]  /*0b00*/  S2R R8, SR_LANEID ;  /* 0x0000000000087919 */ /* 0x000e620000000000 */
[----:B-----5:R-:W2:Y:S02]  /*0b10*/  SHFL.DOWN PT, R0, R14, 0x1, 0x1f ;  /* 0x08201f000e007f89 */ /* 0x020ea400000e0000 */
[----:B--2---:R-:W-:Y:S02]  /*0b20*/  VIMNMX.U32 R0, PT, PT, R0, R14, !PT ;  /* 0x0000000e00007248 */ /* 0x004fe40007fe0000 */
[C---:B-1----:R-:W-:Y:S02]  /*0b30*/  ISETP.GT.AND P0, PT, R8.reuse, 0x1e, PT ;  /* 0x0000001e0800780c */ /* 0x042fe40003f04270 */
[----:B------:R-:W-:Y:S02]  /*0b40*/  ISETP.NE.AND P1, PT, R8, RZ, PT ;  /* 0x000000ff0800720c */ /* 0x000fe40003f25270 */
[----:B------:R-:W-:Y:S02]  /*0b50*/  SEL R0, R14, R0, P0 ;  /* 0x000000000e007207 */ /* 0x000fe40000000000 */
[----:B------:R-:W-:-:S03]  /*0b60*/  ISETP.GT.AND P0, PT, R8, 0x1d, PT ;  /* 0x0000001d0800780c */ /* 0x000fc60003f04270 */
[----:B------:R-:W1:Y:S06]  /*0b70*/  SHFL.DOWN PT, R5, R0, 0x2, 0x1f ;  /* 0x08401f0000057f89 */ /* 0x000e6c00000e0000 */
[----:B------:R-:W2:Y:S01]  /*0b80*/  @!P1 S2R R7, SR_CgaCtaId ;  /* 0x0000000000079919 */ /* 0x000ea20000008800 */
[----:B------:R-:W-:Y:S02]  /*0b90*/  @!P1 MOV R6, 0x400 ;  /* 0x0000040000069802 */ /* 0x000fe40000000f00 */
[----:B------:R-:W-:-:S04]  /*0ba0*/  @!P1 SHF.R.U32.HI R4, RZ, 0x3, R2 ;  /* 0x00000003ff049819 */ /* 0x000fc80000011602 */
[----:B------:R-:W-:Y:S02]  /*0bb0*/  @!P1 LOP3.LUT R4, R4, 0x7c, RZ, 0xc0, !PT ;  /* 0x0000007c04049812 */ /* 0x000fe400078ec0ff */
[----:B-1----:R-:W-:Y:S02]  /*0bc0*/  @!P0 VIMNMX.U32 R0, PT, PT, R0, R5, !PT ;  /* 0x0000000500008248 */ /* 0x002fe40007fe0000 */
[----:B------:R-:W-:-:S03]  /*0bd0*/  ISETP.GT.AND P0, PT, R8, 0x1b, PT ;  /* 0x0000001b0800780c */ /* 0x000fc60003f04270 */
[----:B------:R-:W1:Y:S01]  /*0be0*/  SHFL.DOWN PT, R5, R0, 0x4, 0x1f ;  /* 0x08801f0000057f89 */ /* 0x000e6200000e0000 */
[----:B--2---:R-:W-:-:S05]  /*0bf0*/  @!P1 LEA R7, R7, R6, 0x18 ;  /* 0x0000000607079211 */ /* 0x004fca00078ec0ff */
[----:B------:R-:W-:-:S04]  /*0c00*/  @!P1 IMAD.IADD R4, R4, 0x1, R7 ;  /* 0x0000000104049824 */ /* 0x000fc800078e0207 */
[----:B-1----:R-:W-:Y:S02]  /*0c10*/  @!P0 VIMNMX.U32 R0, PT, PT, R0, R5, !PT ;  /* 0x0000000500008248 */ /* 0x002fe40007fe0000 */
[----:B------:R-:W-:-:S03]  /*0c20*/  ISETP.GT.AND P0, PT, R8, 0x17, PT ;  /* 0x000000170800780c */ /* 0x000fc60003f04270 */
[----:B------:R-:W1:Y:S10]  /*0c30*/  SHFL.DOWN PT, R5, R0, 0x8, 0x1f ;  /* 0x09001f0000057f89 */ /* 0x000e7400000e0000 */
[----:B-1----:R-:W-:-:S02]  /*0c40*/  @!P0 VIMNMX.U32 R0, PT, PT, R0, R5, !PT ;  /* 0x0000000500008248 */ /* 0x002fc40007fe0000 */
[----:B------:R-:W-:-:S03]  /*0c50*/  ISETP.NE.AND P0, PT, R2, RZ, PT ;  /* 0x000000ff0200720c */ /* 0x000fc60003f05270 */
[----:B------:R-:W1:Y:S02]  /*0c60*/  SHFL.DOWN PT, R5, R0, 0x10, 0x1f ;  /* 0x0a001f0000057f89 */ /* 0x000e6400000e0000 */
[----:B-1----:R-:W-:-:S05]  /*0c70*/  VIMNMX.U32 R5, PT, PT, R0, R5, !PT ;  /* 0x0000000500057248 */ /* 0x002fca0007fe0000 */
        /* <DEDUP_REMOVED lines=9> */
[----:B--2---:R-:W1:Y:S04]  /*0d10*/  LDS.128 R4, [UR4+0x10] ;  /* 0x00001004ff047984 */ /* 0x004e680008000c00 */
[----:B------:R-:W2:Y:S01]  /*0d20*/  LDS.64 R10, [UR4+0x20] ;  /* 0x00002004ff0a7984 */ /* 0x000ea20008000a00 */
[----:B-1----:R-:W-:-:S04]  /*0d30*/  VIMNMX3.U32 R0, R9, R0, R4, !PT ;  /* 0x000000000900720f */ /* 0x002fc80007800004 */
[----:B------:R-:W-:-:S04]  /*0d40*/  VIMNMX3.U32 R0, R0, R5, R6, !PT ;  /* 0x000000050000720f */ /* 0x000fc80007800006 */
[----:B--2---:R-:W-:-:S04]  /*0d50*/  VIMNMX3.U32 R0, R0, R7, R10, !PT ;  /* 0x000000070000720f */ /* 0x004fc8000780000a */
[----:B------:R-:W-:Y:S01]  /*0d60*/  VIMNMX.U32 R9, PT, PT, R0, R11, !PT ;  /* 0x0000000b00097248 */ /* 0x000fe20007fe0000 */
[----:B------:R-:W-:Y:S06]  /*0d70*/  BRA `(.L_x_189) ;  /* 0x0000001400507947 */ /* 0x000fec0003800000 */
.L_x_188:
[----:B------:R-:W1:Y:S01]  /*0d80*/  S2R R8, SR_LANEID ;  /* 0x0000000000087919 */ /* 0x000e620000000000 */
[----:B------:R-:W-:-:S04]  /*0d90*/  LOP3.LUT R4, R2, 0x3e0, RZ, 0xc0, !PT ;  /* 0x000003e002047812 */ /* 0x000fc800078ec0ff */
[----:B------:R-:W-:Y:S01]  /*0da0*/  LOP3.LUT R7, RZ, R4, RZ, 0x33, !PT ;  /* 0x00000004ff077212 */ /* 0x000fe200078e33ff */
[----:B------:R-:W-:-:S04]  /*0db0*/  VIADD R5, R4, 0x20 ;  /* 0x0000002004057836 */ /* 0x000fc80000000000 */
[----:B------:R-:W-:Y:S01]  /*0dc0*/  IMAD.IADD R7, R0, 0x1, R7 ;  /* 0x0000000100077824 */ /* 0x000fe200078e0207 */
[----:B------:R-:W-:-:S04]  /*0dd0*/  ISETP.GT.U32.AND P0, PT, R5, R0, PT ;  /* 0x000000000500720c */ /* 0x000fc80003f04070 */
[----:B------:R-:W-:-:S05]  /*0de0*/  SEL R7, R7, 0x1f, P0 ;  /* 0x0000001f07077807 */ /* 0x000fca0000000000 */
[----:B-----5:R-:W2:Y:S01]  /*0df0*/  SHFL.DOWN PT, R4, R14, 0x1, R7 ;  /* 0x082000000e047989 */ /* 0x020ea200000e0007 */
[C---:B-1----:R-:W-:Y:S02]  /*0e00*/  ISETP.GE.AND P0, PT, R8.reuse, R7, PT ;  /* 0x000000070800720c */ /* 0x042fe40003f06270 */
[C---:B------:R-:W-:Y:S02]  /*0e10*/  IADD3 R6, PT, PT, R8.reuse, 0x2, RZ ;  /* 0x0000000208067810 */ /* 0x040fe40007ffe0ff */
[----:B------:R-:W-:-:S09]  /*0e20*/  ISETP.NE.AND P1, PT, R8, RZ, PT ;  /* 0x000000ff0800720c */ /* 0x000fd20003f25270 */
[----:B--2---:R-:W-:Y:S02]  /*0e30*/  @!P0 VIMNMX.U32 R14, PT, PT, R4, R14, !PT ;  /* 0x0000000e040e8248 */ /* 0x004fe40007fe0000 */
[----:B------:R-:W-:Y:S01]  /*0e40*/  ISETP.GT.AND P0, PT, R6, R7, PT ;  /* 0x000000070600720c */ /* 0x000fe20003f04270 */
[----:B------:R-:W-:Y:S01]  /*0e50*/  VIADD R6, R8, 0x4 ;  /* 0x0000000408067836 */ /* 0x000fe20000000000 */
[----:B------:R-:W1:Y:S01]  /*0e60*/  @!P1 S2R R9, SR_CgaCtaId ;  /* 0x0000000000099919 */ /* 0x000e620000008800 */
[----:B------:R-:W-:Y:S01]  /*0e70*/  @!P1 SHF.R.U32.HI R5, RZ, 0x3, R2 ;  /* 0x00000003ff059819 */ /* 0x000fe20000011602 */
[----:B------:R-:W2:Y:S03]  /*0e80*/  SHFL.DOWN PT, R4, R14, 0x2, R7 ;  /* 0x084000000e047989 */ /* 0x000ea600000e0007 */
[----:B------:R-:W-:-:S06]  /*0e90*/  @!P1 LOP3.LUT R5, R5, 0x7c, RZ, 0xc0, !PT ;  /* 0x0000007c05059812 */ /* 0x000fcc00078ec0ff */
[----:B--2---:R-:W-:Y:S02]  /*0ea0*/  @!P0 VIMNMX.U32 R14, PT, PT, R14, R4, !PT ;  /* 0x000000040e0e8248 */ /* 0x004fe40007fe0000 */
[----:B------:R-:W-:Y:S01]  /*0eb0*/  ISETP.GT.AND P0, PT, R6, R7, PT ;  /* 0x000000070600720c */ /* 0x000fe20003f04270 */
[----:B------:R-:W-:Y:S02]  /*0ec0*/  VIADD R6, R8, 0x8 ;  /* 0x0000000808067836 */ /* 0x000fe40000000000 */
[----:B------:R-:W2:Y:S10]  /*0ed0*/  SHFL.DOWN PT, R4, R14, 0x4, R7 ;  /* 0x088000000e047989 */ /* 0x000eb400000e0007 */
[----:B--2---:R-:W-:-:S02]  /*0ee0*/  @!P0 VIMNMX.U32 R14, PT, PT, R14, R4, !PT ;  /* 0x000000040e0e8248 */ /* 0x004fc40007fe0000 */
[----:B------:R-:W-:Y:S01]  /*0ef0*/  ISETP.GT.AND P0, PT, R6, R7, PT ;  /* 0x000000070600720c */ /* 0x000fe20003f04270 */
[----:B------:R-:W-:Y:S02]  /*0f00*/  VIADD R6, R8, 0x10 ;  /* 0x0000001008067836 */ /* 0x000fe40000000000 */
[----:B------:R-:W2:Y:S10]  /*0f10*/  SHFL.DOWN PT, R4, R14, 0x8, R7 ;  /* 0x090000000e047989 */ /* 0x000eb400000e0007 */
[----:B--2---:R-:W-:-:S02]  /*0f20*/  @!P0 VIMNMX.U32 R14, PT, PT, R14, R4, !PT ;  /* 0x000000040e0e8248 */ /* 0x004fc40007fe0000 */
[----:B------:R-:W-:Y:S02]  /*0f30*/  ISETP.GT.AND P0, PT, R6, R7, PT ;  /* 0x000000070600720c */ /* 0x000fe40003f04270 */
[----:B------:R-:W-:Y:S01]  /*0f40*/  @!P1 MOV R6, 0x400 ;  /* 0x0000040000069802 */ /* 0x000fe20000000f00 */
[----:B------:R-:W2:Y:S03]  /*0f50*/  SHFL.DOWN PT, R4, R14, 0x10, R7 ;  /* 0x0a0000000e047989 */ /* 0x000ea600000e0007 */
[----:B-1----:R-:W-:-:S05]  /*0f60*/  @!P1 LEA R6, R9, R6, 0x18 ;  /* 0x0000000609069211 */ /* 0x002fca00078ec0ff */
[----:B------:R-:W-:Y:S02]  /*0f70*/  @!P1 IMAD.IADD R6, R5, 0x1, R6 ;  /* 0x0000000105069824 */ /* 0x000fe400078e0206 */
[----:B--2---:R-:W-:Y:S02]  /*0f80*/  @!P0 VIMNMX.U32 R14, PT, PT, R14, R4, !PT ;  /* 0x000000040e0e8248 */ /* 0x004fe40007fe0000 */
[----:B------:R-:W-:-:S03]  /*0f90*/  ISETP.NE.AND P0, PT, R2, RZ, PT ;  /* 0x000000ff0200720c */ /* 0x000fc60003f05270 */
[----:B------:R-:W-:-:S05]  /*0fa0*/  IMAD.MOV.U32 R9, RZ, RZ, R14 ;  /* 0x000000ffff097224 */ /* 0x000fca00078e000e */
[----:B------:R1:W-:Y:S01]  /*0fb0*/  @!P1 STS [R6+0x8], R9 ;  /* 0x0000080906009388 */ /* 0x0003e20000000800 */
[----:B------:R-:W-:Y:S06]  /*0fc0*/  BAR.SYNC.DEFER_BLOCKING 0x0 ;  /* 0x0000000000007b1d */ /* 0x000fec0000010000 */
[----:B------:R-:W-:Y:S05]  /*0fd0*/  @P0 BRA `(.L_x_189) ;  /* 0x0000001000b80947 */ /* 0x000fea0003800000 */
[----:B------:R-:W2:Y:S01]  /*0fe0*/  S2UR UR5, SR_CgaCtaId ;  /* 0x00000000000579c3 */ /* 0x000ea20000008800 */
[----:B------:R-:W-:Y:S01]  /*0ff0*/  UMOV UR4, 0x400 ;  /* 0x0000040000047882 */ /* 0x000fe20000000000 */
[C---:B------:R-:W-:Y:S02]  /*1000*/  ISETP.GT.U32.AND P2, PT, R0.reuse, 0x20, PT ;  /* 0x000000200000780c */ /* 0x040fe40003f44070 */
[C---:B------:R-:W-:Y:S02]  /*1010*/  ISETP.GT.U32.AND P4, PT, R0.reuse, 0x40, PT ;  /* 0x000000400000780c */ /* 0x040fe40003f84070 */
[C---:B------:R-:W-:Y:S02]  /*1020*/  ISETP.GT.U32.AND P3, PT, R0.reuse, 0x60, PT ;  /* 0x000000600000780c */ /* 0x040fe40003f64070 */
[----:B------:R-:W-:Y:S01]  /*1030*/  ISETP.GT.U32.AND P1, PT, R0, 0x80, PT ;  /* 0x000000800000780c */ /* 0x000fe20003f24070 */
[----:B--2---:R-:W-:-:S09]  /*1040*/  ULEA UR4, UR5, UR4, 0x18 ;  /* 0x0000000405047291 */ /* 0x004fd2000f8ec0ff */
[----:B------:R-:W2:Y:S04]  /*1050*/  LDS R2, [UR4+0xc] ;  /* 0x00000c04ff027984 */ /* 0x000ea80008000800 */
[----:B-1----:R-:W1:Y:S04]  /*1060*/  LDS.128 R4, [UR4+0x10] ;  /* 0x00001004ff047984 */ /* 0x002e680008000c00 */
[----:B------:R-:W3:Y:S01]  /*1070*/  LDS.64 R10, [UR4+0x20] ;  /* 0x00002004ff0a7984 */ /* 0x000ee20008000a00 */
[----:B--2---:R-:W-:Y:S02]  /*1080*/  @P2 VIMNMX.U32 R9, PT, PT, R9, R2, !PT ;  /* 0x0000000209092248 */ /* 0x004fe40007fe0000 */
[----:B------:R-:W-:-:S02]  /*1090*/  ISETP.GT.U32.AND P2, PT, R0, 0xa0, PT ;  /* 0x000000a00000780c */ /* 0x000fc40003f44070 */
[----:B-1----:R-:W-:Y:S02]  /*10a0*/  @P4 VIMNMX.U32 R9, PT, PT, R9, R4, !PT ;  /* 0x0000000409094248 */ /* 0x002fe40007fe0000 */
[C---:B------:R-:W-:Y:S02]  /*10b0*/  ISETP.GT.U32.AND P4, PT, R0.reuse, 0xc0, PT ;  /* 0x000000c00000780c */ /* 0x040fe40003f84070 */
[----:B------:R-:W-:Y:S02]  /*10c0*/  @P3 VIMNMX.U32 R9, PT, PT, R9, R5, !PT ;  /* 0x0000000509093248 */ /* 0x000fe40007fe0000 */
[----:B------:R-:W-:Y:S02]  /*10d0*/  ISETP.GT.U32.AND P3, PT, R0, 0xe0, PT ;  /* 0x000000e00000780c */ /* 0x000fe40003f64070 */
[----:B------:R-:W-:-:S04]  /*10e0*/  @P1 VIMNMX.U32 R9, PT, PT, R9, R6, !PT ;  /* 0x0000000609091248 */ /* 0x000fc80007fe0000 */
[----:B------:R-:W-:-:S04]  /*10f0*/  @P2 VIMNMX.U32 R9, PT, PT, R9, R7, !PT ;  /* 0x0000000709092248 */ /* 0x000fc80007fe0000 */
[----:B---3--:R-:W-:-:S04]  /*1100*/  @P4 VIMNMX.U32 R9, PT, PT, R9, R10, !PT ;  /* 0x0000000a09094248 */ /* 0x008fc80007fe0000 */
[----:B------:R-:W-:Y:S01]  /*1110*/  @P3 VIMNMX.U32 R9, PT, PT, R9, R11, !PT ;  /* 0x0000000b09093248 */ /* 0x000fe20007fe0000 */
[----:B------:R-:W-:Y:S06]  /*1120*/  BRA `(.L_x_189) ;  /* 0x0000001000647947 */ /* 0x000fec0003800000 */
.L_x_174:
[----:B------:R-:W0:Y:S01]  /*1130*/  S2R R2, SR_TID.X ;  /* 0x0000000000027919 */ /* 0x000e220000002100 */
[----:B------:R-:W1:Y:S02]  /*1140*/  LDCU.64 UR4, c[0x0][0x380] ;  /* 0x00007000ff0477ac */ /* 0x000e640008000a00 */
[----:B-1----:R-:W-:Y:S02]  /*1150*/  IMAD.U32 R4, RZ, RZ, UR4 ;  /* 0x00000004ff047e24 */ /* 0x002fe4000f8e00ff */
[----:B------:R-:W-:Y:S02]  /*1160*/  IMAD.U32 R5, RZ, RZ, UR5 ;  /* 0x00000005ff057e24 */ /* 0x000fe4000f8e00ff */
[----:B0-----:R-:W-:-:S04]  /*1170*/  IMAD R7, R3, 0x1000, R2 ;  /* 0x0000100003077824 */ /* 0x001fc800078e0202 */
[----:B------:R-:W-:-:S05]  /*1180*/  IMAD.WIDE.U32 R6, R7, 0x4, R4 ;  /* 0x0000000407067825 */ /* 0x000fca00078e0004 */
        /* <DEDUP_REMOVED lines=16> */
[----:B------:R-:W-:-:S02]  /*1290*/  ISETP.GE.U32.AND P0, PT, R0, R13, PT ;  /* 0x0000000d0000720c */ /* 0x000fc40003f06070 */
        /* <DEDUP_REMOVED lines=9> */
[----:B------:R-:W-:Y:S01]  /*1330*/  IMAD R9, R3, 0x1000, R13 ;  /* 0x0000100003097824 */ /* 0x000fe200078e020d */
[----:B------:R-:W-:Y:S01]  /*1340*/  LOP3.LUT R6, RZ, R2, RZ, 0x33, !PT ;  /* 0x00000002ff067212 */ /* 0x000fe200078e33ff */
[----:B------:R-:W-:Y:S01]  /*1350*/  VIADD R0, R8, 0xfffff000 ;  /* 0xfffff00008007836 */ /* 0x000fe20000000000 */
[----:B------:R-:W-:Y:S02]  /*1360*/  UMOV UR4, URZ ;  /* 0x000000ff00047c82 */ /* 0x000fe40008000000 */
[----:B------:R-:W-:Y:S02]  /*1370*/  IADD3 R6, PT, PT, -R13, R8, R6 ;  /* 0x000000080d067210 */ /* 0x000fe40007ffe106 */
[C---:B------:R-:W-:Y:S02]  /*1380*/  ISETP.GT.U32.AND P0, PT, R9.reuse, R0, PT ;  /* 0x000000000900720c */ /* 0x040fe40003f04070 */
[----:B------:R-:W-:Y:S01]  /*1390*/  IADD3 R7, PT, PT, R9, 0x800, R2 ;  /* 0x0000080009077810 */ /* 0x000fe20007ffe002 */
[----:B------:R-:W-:-:S02]  /*13a0*/  IMAD.MOV.U32 R2, RZ, RZ, R9 ;  /* 0x000000ffff027224 */ /* 0x000fc400078e0009 */
[----:B------:R-:W-:-:S08]  /*13b0*/  IMAD R6, R3, -0x1000, R6 ;  /* 0xfffff00003067824 */ /* 0x000fd000078e0206 */
[----:B------:R-:W-:Y:S05]  /*13c0*/  @P0 BRA `(.L_x_191) ;  /* 0x0000000000a00947 */ /* 0x000fea0003800000 */
[----:B------:R-:W0:Y:S08]  /*13d0*/  LDC R8, c[0x0][0x3a8] ;  /* 0x0000ea00ff087b82 */ /* 0x000e300000000800 */
[----:B------:R-:W1:Y:S02]  /*13e0*/  LDC.64 R4, c[0x0][0x380] ;  /* 0x0000e000ff047b82 */ /* 0x000e640000000a00 */
.L_x_192:
[----:B------:R-:W2:Y:S02]  /*13f0*/  S2R R10, SR_TID.X ;  /* 0x00000000000a7919 */ /* 0x000ea40000002100 */
[----:B--2---:R-:W-:-:S04]  /*1400*/  IMAD.IADD R11, R10, 0x1, R9 ;  /* 0x000000010a0b7824 */ /* 0x004fc800078e0209 */
[----:B-1----:R-:W-:-:S05]  /*1410*/  IMAD.WIDE.U32 R10, R11, 0x4, R4 ;  /* 0x000000040b0a7825 */ /* 0x002fca00078e0004 */
        /* <DEDUP_REMOVED lines=11> */
[----:B------:R-:W5:Y:S01]  /*14d0*/  LDG.E R20, desc[UR6][R10.64+0x3c00] ;  /* 0x003c00060a147981 */ /* 0x000f62000c1e1900 */
[----:B--2---:R-:W-:-:S03]  /*14e0*/  VIMNMX3.U32 R29, R29, R12, R14, !PT ;  /* 0x0000000c1d1d720f */ /* 0x004fc6000780000e */
[----:B------:R-:W5:Y:S04]  /*14f0*/  LDG.E R12, desc[UR6][R10.64+0x1400] ;  /* 0x001400060a0c7981 */ /* 0x000f68000c1e1900 */
[----:B------:R-:W2:Y:S01]  /*1500*/  LDG.E R14, desc[UR6][R10.64+0x3400] ;  /* 0x003400060a0e7981 */ /* 0x000ea2000c1e1900 */
[----:B---3--:R-:W-:-:S03]  /*1510*/  VIMNMX3.U32 R16, R16, R15, R17, !PT ;  /* 0x0000000f1010720f */ /* 0x008fc60007800011 */
[----:B------:R-:W2:Y:S04]  /*1520*/  LDG.E R17, desc[UR6][R10.64+0x2c00] ;  /* 0x002c00060a117981 */ /* 0x000ea8000c1e1900 */
[----:B------:R-:W3:Y:S01]  /*1530*/  LDG.E R15, desc[UR6][R10.64+0x3800] ;  /* 0x003800060a0f7981 */ /* 0x000ee2000c1e1900 */
[----:B----4-:R-:W-:Y:S01]  /*1540*/  VIMNMX3.U32 R22, R22, R23, R24, !PT ;  /* 0x000000171616720f */ /* 0x010fe20007800018 */
[----:B0-----:R-:W-:-:S05]  /*1550*/  IMAD.IADD R24, R8, 0x1, -R9 ;  /* 0x0000000108187824 */ /* 0x001fca00078e0a09 */
[----:B------:R-:W-:Y:S02]  /*1560*/  ISETP.GE.U32.AND P0, PT, R24, R13, PT ;  /* 0x0000000d1800720c */ /* 0x000fe40003f06070 */
[----:B-----5:R-:W-:-:S04]  /*1570*/  VIMNMX3.U32 R12, R12, R19, R21, !PT ;  /* 0x000000130c0c720f */ /* 0x020fc80007800015 */
[----:B------:R-:W-:Y:S02]  /*1580*/  VIMNMX3.U32 R29, R29, R16, R12, !PT ;  /* 0x000000101d1d720f */ /* 0x000fe4000780000c */
[----:B--2---:R-:W-:Y:S02]  /*1590*/  VIMNMX3.U32 R17, R17, R18, R14, !PT ;  /* 0x000000121111720f */ /* 0x004fe4000780000e */
[----:B---3--:R-:W-:-:S04]  /*15a0*/  VIMNMX.U32 R15, PT, PT, R15, R20, !PT ;  /* 0x000000140f0f7248 */ /* 0x008fc80007fe0000 */
[----:B------:R-:W-:-:S04]  /*15b0*/  VIMNMX3.U32 R22, R22, R17, R15, !PT ;  /* 0x000000111616720f */ /* 0x000fc8000780000f */
[----:B------:R-:W-:Y:S01]  /*15c0*/  VIMNMX.U32 R29, PT, PT, R29, R22, !PT ;  /* 0x000000161d1d7248 */ /* 0x000fe20007fe0000 */
[----:B------:R-:W-:Y:S06]  /*15d0*/  @!P0 BRA `(.L_x_190) ;  /* 0x00000008009c8947 */ /* 0x000fec0003800000 */
[C---:B------:R-:W-:Y:S01]  /*15e0*/  IMAD.IADD R9, R13.reuse, 0x1, R9 ;  /* 0x000000010d097824 */ /* 0x040fe200078e0209 */
[----:B------:R-:W-:Y:S01]  /*15f0*/  UIADD3 UR4, UPT, UPT, UR4, 0x1, URZ ;  /* 0x0000000104047890 */ /* 0x000fe2000fffe0ff */
[----:B------:R-:W-:Y:S02]  /*1600*/  IMAD.IADD R2, R13, 0x1, R2 ;  /* 0x000000010d027824 */ /* 0x000fe400078e0202 */
[----:B------:R-:W-:Y:S01]  /*1610*/  IMAD.IADD R6, R6, 0x1, -R13 ;  /* 0x0000000106067824 */ /* 0x000fe200078e0a0d */
[----:B------:R-:W-:Y:S01]  /*1620*/  ISETP.GT.U32.AND P0, PT, R9, R0, PT ;  /* 0x000000000900720c */ /* 0x000fe20003f04070 */
[----:B------:R-:W-:-:S12]  /*1630*/  IMAD.IADD R7, R13, 0x1, R7 ;  /* 0x000000010d077824 */ /* 0x000fd800078e0207 */
[----:B------:R-:W-:Y:S05]  /*1640*/  @!P0 BRA `(.L_x_192) ;  /* 0xfffffffc00688947 */ /* 0x000fea000383ffff */
.L_x_191:
[----:B------:R-:W0:Y:S01]  /*1650*/  S2R R13, SR_TID.X ;  /* 0x00000000000d7919 */ /* 0x000e220000002100 */
[----:B------:R-:W-:Y:S01]  /*1660*/  IMAD.IADD R0, R8, 0x1, -R9 ;  /* 0x0000000108007824 */ /* 0x000fe200078e0a09 */
[----:B------:R-:W-:Y:S04]  /*1670*/  BSSY.RECONVERGENT B1, `(.L_x_190) ;  /* 0x000009d000017945 */ /* 0x000fe80003800200 */
[----:B0-----:R-:W-:-:S04]  /*1680*/  ISETP.GE.AND P0, PT, R13, R0, PT ;  /* 0x000000000d00720c */ /* 0x001fc80003f06270 */
[----:B------:R-:W-:-:S13]  /*1690*/  ISETP.GE.U32.OR P0, PT, R9, R8, P0 ;  /* 0x000000080900720c */ /* 0x000fda0000706470 */
[----:B------:R-:W-:Y:S05]  /*16a0*/  @P0 BRA `(.L_x_193) ;  /* 0x0000000800640947 */ /* 0x000fea0003800000 */
[----:B------:R-:W0:Y:S01]  /*16b0*/  LDC R10, c[0x0][0x3ac] ;  /* 0x0000eb00ff0a7b82 */ /* 0x000e220000000800 */
[----:B------:R-:W-:Y:S01]  /*16c0*/  LOP3.LUT R11, RZ, R13, RZ, 0x33, !PT ;  /* 0x0000000dff0b7212 */ /* 0x000fe200078e33ff */
[----:B------:R-:W-:Y:S06]  /*16d0*/  BSSY.RECONVERGENT B2, `(.L_x_194) ;  /* 0x000004f000027945 */ /* 0x000fec0003800200 */
[----:B------:R-:W1:Y:S01]  /*16e0*/  LDC R0, c[0x0][0x3ac] ;  /* 0x0000eb00ff007b82 */ /* 0x000e620000000800 */
[----:B0-----:R-:W-:-:S04]  /*16f0*/  IMAD.SHL.U32 R10, R10, 0x1000, RZ ;  /* 0x000010000a0a7824 */ /* 0x001fc800078e00ff */
[----:B------:R-:W-:-:S05]  /*1700*/  IMAD R10, R3, 0x1000, R10 ;  /* 0x00001000030a7824 */ /* 0x000fca00078e020a */
[----:B------:R-:W-:Y:S01]  /*1710*/  IADD3 R8, PT, PT, -R10, R8, R11 ;  /* 0x000000080a087210 */ /* 0x000fe20007ffe10b */
[----:B-1----:R-:W-:Y:S01]  /*1720*/  IMAD R11, R0, UR4, RZ ;  /* 0x00000004000b7c24 */ /* 0x002fe2000f8e02ff */
[----:B------:R-:W-:-:S03]  /*1730*/  MOV R0, R13 ;  /* 0x0000000d00007202 */ /* 0x000fc60000000f00 */
[----:B------:R-:W-:-:S05]  /*1740*/  IMAD R8, R11, -0x1000, R8 ;  /* 0xfffff0000b087824 */ /* 0x000fca00078e0208 */
[C---:B------:R-:W-:Y:S02]  /*1750*/  ISETP.GE.U32.AND P0, PT, R8.reuse, 0xf00, PT ;  /* 0x00000f000800780c */ /* 0x040fe40003f06070 */
[----:B------:R-:W-:-:S04]  /*1760*/  LEA.HI R8, R8, 0x1, RZ, 0x18 ;  /* 0x0000000108087811 */ /* 0x000fc800078fc0ff */
[----:B------:R-:W-:-:S07]  /*1770*/  LOP3.LUT R10, R8, 0xf, RZ, 0xc0, !PT ;  /* 0x0000000f080a7812 */ /* 0x000fce00078ec0ff */
[----:B------:R-:W-:Y:S05]  /*1780*/  @!P0 BRA `(.L_x_195) ;  /* 0x00000004000c8947 */ /* 0x000fea0003800000 */
[----:B------:R-:W-:Y:S01]  /*1790*/  LEA.HI R0, R6, 0x1, RZ, 0x18 ;  /* 0x0000000106007811 */ /* 0x000fe200078fc0ff */
[----:B------:R-:W-:Y:S01]  /*17a0*/  BSSY.RECONVERGENT B3, `(.L_x_196) ;  /* 0x0000040000037945 */ /* 0x000fe20003800200 */
[----:B------:R-:W-:Y:S02]  /*17b0*/  LOP3.LUT R11, R13, 0x800, RZ, 0xfc, !PT ;  /* 0x000008000d0b7812 */ /* 0x000fe400078efcff */
[----:B------:R-:W-:-:S05]  /*17c0*/  LOP3.LUT R0, R0, 0x1fffff0, RZ, 0xc0, !PT ;  /* 0x01fffff000007812 */ /* 0x000fca00078ec0ff */
[----:B------:R-:W-:-:S07]  /*17d0*/  IMAD.MOV R12, RZ, RZ, -R0 ;  /* 0x000000ffff0c7224 */ /* 0x000fce00078e0a00 */
.L_x_197:
[C---:B------:R-:W-:Y:S02]  /*17e0*/  VIADD R15, R7.reuse, 0xfffff800 ;  /* 0xfffff800070f7836 */ /* 0x040fe40000000000 */
[----:B------:R-:W-:Y:S02]  /*17f0*/  VIADD R21, R7, 0xfffff900 ;  /* 0xfffff90007157836 */ /* 0x000fe40000000000 */
[----:B------:R-:W-:-:S04]  /*1800*/  IMAD.WIDE.U32 R14, R15, 0x4, R4 ;  /* 0x000000040f0e7825 */ /* 0x000fc800078e0004 */
[--C-:B------:R-:W-:Y:S01]  /*1810*/  IMAD.WIDE.U32 R20, R21, 0x4, R4.reuse ;  /* 0x0000000415147825 */ /* 0x100fe200078e0004 */
[----:B------:R0:W2:Y:S04]  /*1820*/  LDG.E R28, desc[UR6][R14.64] ;  /* 0x000000060e1c7981 */ /* 0x0000a8000c1e1900 */
[----:B------:R1:W2:Y:S01]  /*1830*/  LDG.E R27, desc[UR6][R20.64] ;  /* 0x00000006141b7981 */ /* 0x0002a2000c1e1900 */
[C---:B------:R-:W-:Y:S02]  /*1840*/  VIADD R17, R7.reuse, 0xfffffa00 ;  /* 0xfffffa0007117836 */ /* 0x040fe40000000000 */
[----:B------:R-:W-:Y:S02]  /*1850*/  VIADD R19, R7, 0xfffffb00 ;  /* 0xfffffb0007137836 */ /* 0x000fe40000000000 */
[----:B------:R-:W-:-:S04]  /*1860*/  IMAD.WIDE.U32 R16, R17, 0x4, R4 ;  /* 0x0000000411107825 */ /* 0x000fc800078e0004 */
[--C-:B------:R-:W-:Y:S01]  /*1870*/  IMAD.WIDE.U32 R18, R19, 0x4, R4.reuse ;  /* 0x0000000413127825 */ /* 0x100fe200078e0004 */
[----:B------:R3:W4:Y:S04]  /*1880*/  LDG.E R0, desc[UR6][R16.64] ;  /* 0x0000000610007981 */ /* 0x000728000c1e1900 */
[----:B------:R5:W4:Y:S01]  /*1890*/  LDG.E R13, desc[UR6][R18.64] ;  /* 0x00000006120d7981 */ /* 0x000b22000c1e1900 */
[C---:B------:R-:W-:Y:S02]  /*18a0*/  VIADD R22, R7.reuse, 0xfffffd00 ;  /* 0xfffffd0007167836 */ /* 0x040fe40000000000 */
[C---:B------:R-:W-:Y:S02]  /*18b0*/  VIADD R23, R7.reuse, 0xfffffc00 ;  /* 0xfffffc0007177836 */ /* 0x040fe40000000000 */
[----:B------:R-:W-:-:S04]  /*18c0*/  IMAD.WIDE.U32 R24, R7, 0x4, R4 ;  /* 0x0000000407187825 */ /* 0x000fc800078e0004 */
[----:B------:R-:W-:Y:S02]  /*18d0*/  VIADD R26, R7, 0xfffffe00 ;  /* 0xfffffe00071a7836 */ /* 0x000fe40000000000 */
[--C-:B0-----:R-:W-:Y:S01]  /*18e0*/  IMAD.WIDE.U32 R14, R22, 0x4, R4.reuse ;  /* 0x00000004160e7825 */ /* 0x101fe200078e0004 */
[----:B------:R-:W4:Y:S03]  /*18f0*/  LDG.E R24, desc[UR6][R24.64] ;  /* 0x0000000618187981 */ /* 0x000f26000c1e1900 */
[----:B-1----:R-:W-:-:S04]  /*1900*/  IMAD.WIDE.U32 R20, R23, 0x4, R4 ;  /* 0x0000000417147825 */ /* 0x002fc800078e0004 */
[----:B---3--:R-:W-:Y:S02]  /*1910*/  IMAD.WIDE.U32 R16, R26, 0x4, R4 ;  /* 0x000000041a107825 */ /* 0x008fe400078e0004 */
[----:B------:R0:W3:Y:S02]  /*1920*/  LDG.E R26, desc[UR6][R14.64] ;  /* 0x000000060e1a7981 */ /* 0x0000e4000c1e1900 */
[C---:B-----5:R-:W-:Y:S02]  /*1930*/  VIADD R19, R7.reuse, 0xffffff00 ;  /* 0xffffff0007137836 */ /* 0x060fe40000000000 */
[----:B------:R1:W3:Y:S01]  /*1940*/  LDG.E R25, desc[UR6][R20.64] ;  /* 0x0000000614197981 */ /* 0x0002e2000c1e1900 */
[----:B------:R-:W-:-:S03]  /*1950*/  VIADD R23, R7, 0x100 ;  /* 0x0000010007177836 */ /* 0x000fc60000000000 */
[----:B------:R-:W5:Y:S01]  /*1960*/  LDG.E R16, desc[UR6][R16.64] ;  /* 0x0000000610107981 */ /* 0x000f62000c1e1900 */
[C---:B0-----:R-:W-:Y:S02]  /*1970*/  VIADD R15, R7.reuse, 0x200 ;  /* 0x00000200070f7836 */ /* 0x041fe40000000000 */
[----:B-1----:R-:W-:Y:S02]  /*1980*/  VIADD R21, R7, 0x300 ;  /* 0x0000030007157836 */ /* 0x002fe40000000000 */
[----:B------:R-:W-:-:S04]  /*1990*/  IMAD.WIDE.U32 R18, R19, 0x4, R4 ;  /* 0x0000000413127825 */ /* 0x000fc800078e0004 */
[--C-:B------:R-:W-:Y:S02]  /*19a0*/  IMAD.WIDE.U32 R20, R21, 0x4, R4.reuse ;  /* 0x0000000415147825 */ /* 0x100fe400078e0004 */
[----:B------:R-:W5:Y:S02]  /*19b0*/  LDG.E R19, desc[UR6][R18.64] ;  /* 0x0000000612137981 */ /* 0x000f64000c1e1900 */
[----:B------:R-:W-:Y:S02]  /*19c0*/  IMAD.WIDE.U32 R22, R23, 0x4, R4 ;  /* 0x0000000417167825 */ /* 0x000fe400078e0004 */
[----:B------:R0:W5:Y:S04]  /*19d0*/  LDG.E R17, desc[UR6][R20.64] ;  /* 0x0000000614117981 */ /* 0x000168000c1e1900 */
[----:B------:R1:W5:Y:S01]  /*19e0*/  LDG.E R23, desc[UR6][R22.64] ;  /* 0x0000000616177981 */ /* 0x000362000c1e1900 */
[----:B0-----:R-:W-:-:S02]  /*19f0*/  VIADD R21, R7, 0x500 ;  /* 0x0000050007157836 */ /* 0x001fc40000000000 */
[----:B-1----:R-:W-:Y:S01]  /*1a00*/  VIADD R22, R7, 0x600 ;  /* 0x0000060007167836 */ /* 0x002fe20000000000 */
[----:B--2---:R-:W-:Y:S01]  /*1a10*/  VIMNMX3.U32 R27, R29, R28, R27, !PT ;  /* 0x0000001c1d1b720f */ /* 0x004fe2000780001b */
[----:B------:R-:W-:-:S04]  /*1a20*/  IMAD.WIDE.U32 R28, R15, 0x4, R4 ;  /* 0x000000040f1c7825 */ /* 0x000fc800078e0004 */
[----:B------:R-:W-:Y:S02]  /*1a30*/  VIADD R15, R7, 0x400 ;  /* 0x00000400070f7836 */ /* 0x000fe40000000000 */
[----:B------:R-:W2:Y:S02]  /*1a40*/  LDG.E R28, desc[UR6][R28.64] ;  /* 0x000000061c1c7981 */ /* 0x000ea4000c1e1900 */
[----:B------:R-:W-:-:S05]  /*1a50*/  IMAD.WIDE.U32 R14, R15, 0x4, R4 ;  /* 0x000000040f0e7825 */ /* 0x000fca00078e0004 */
[----:B------:R0:W2:Y:S01]  /*1a60*/  LDG.E R18, desc[UR6][R14.64] ;  /* 0x000000060e127981 */ /* 0x0000a2000c1e1900 */
[----:B----4-:R-:W-:Y:S01]  /*1a70*/  VIMNMX3.U32 R0, R27, R0, R13, !PT ;  /* 0x000000001b00720f */ /* 0x010fe2000780000d */
[----:B------:R-:W-:Y:S02]  /*1a80*/  VIADD R27, R7, 0x700 ;  /* 0x00000700071b7836 */ /* 0x000fe40000000000 */
[----:B0-----:R-:W-:-:S04]  /*1a90*/  IMAD.WIDE.U32 R14, R21, 0x4, R4 ;  /* 0x00000004150e7825 */ /* 0x001fc800078e0004 */
[--C-:B------:R-:W-:Y:S01]  /*1aa0*/  IMAD.WIDE.U32 R20, R22, 0x4, R4.reuse ;  /* 0x0000000416147825 */ /* 0x100fe200078e0004 */
[----:B------:R0:W4:Y:S04]  /*1ab0*/  LDG.E R13, desc[UR6][R14.64] ;  /* 0x000000060e0d7981 */ /* 0x000128000c1e1900 */
[----:B------:R-:W4:Y:S01]  /*1ac0*/  LDG.E R29, desc[UR6][R20.64] ;  /* 0x00000006141d7981 */ /* 0x000f22000c1e1900 */
[----:B0-----:R-:W-:-:S05]  /*1ad0*/  IMAD.WIDE.U32 R14, R27, 0x4, R4 ;  /* 0x000000041b0e7825 */ /* 0x001fca00078e0004 */
[----:B------:R-:W4:Y:S01]  /*1ae0*/  LDG.E R22, desc[UR6][R14.64] ;  /* 0x000000060e167981 */ /* 0x000f22000c1e1900 */
[----:B---3--:R-:W-:Y:S01]  /*1af0*/  VIMNMX3.U32 R0, R0, R25, R26, !PT ;  /* 0x000000190000720f */ /* 0x008fe2000780001a */
[----:B------:R-:W-:-:S05]  /*1b00*/  VIADD R12, R12, 0x10 ;  /* 0x000000100c0c7836 */ /* 0x000fca0000000000 */
[----:B------:R-:W-:Y:S02]  /*1b10*/  ISETP.NE.AND P0, PT, R12, RZ, PT ;  /* 0x000000ff0c00720c */ /* 0x000fe40003f05270 */
[----:B-----5:R-:W-:-:S04]  /*1b20*/  VIMNMX3.U32 R0, R0, R16, R19, !PT ;  /* 0x000000100000720f */ /* 0x020fc80007800013 */
[----:B------:R-:W-:Y:S01]  /*1b30*/  VIMNMX3.U32 R0, R0, R24, R23, !PT ;  /* 0x000000180000720f */ /* 0x000fe20007800017 */
[----:B------:R-:W-:Y:S02]  /*1b40*/  VIADD R11, R11, 0x1000 ;  /* 0x000010000b0b7836 */ /* 0x000fe40000000000 */
[----:B------:R-:W-:Y:S01]  /*1b50*/  VIADD R7, R7, 0x1000 ;  /* 0x0000100007077836 */ /* 0x000fe20000000000 */
[----:B--2---:R-:W-:-:S04]  /*1b60*/  VIMNMX3.U32 R0, R0, R28, R17, !PT ;  /* 0x0000001c0000720f */ /* 0x004fc80007800011 */
[----:B----4-:R-:W-:-:S04]  /*1b70*/  VIMNMX3.U32 R0, R0, R18, R13, !PT ;  /* 0x000000120000720f */ /* 0x010fc8000780000d */
[----:B------:R-:W-:Y:S01]  /*1b80*/  VIMNMX3.U32 R29, R0, R29, R22, !PT ;  /* 0x0000001d001d720f */ /* 0x000fe20007800016 */
[----:B------:R-:W-:Y:S06]  /*1b90*/  @P0 BRA `(.L_x_197) ;  /* 0xfffffffc00100947 */ /* 0x000fec000383ffff */
[----:B------:R-:W-:Y:S05]  /*1ba0*/  BSYNC.RECONVERGENT B3 ;  /* 0x0000000000037941 */ /* 0x000fea0003800200 */
.L_x_196:
[----:B------:R-:W-:-:S07]  /*1bb0*/  VIADD R0, R11, 0xfffff800 ;  /* 0xfffff8000b007836 */ /* 0x000fce0000000000 */
.L_x_195:
[----:B------:R-:W-:Y:S05]  /*1bc0*/  BSYNC.RECONVERGENT B2 ;  /* 0x0000000000027941 */ /* 0x000fea0003800200 */
.L_x_194:
[----:B------:R-:W-:-:S13]  /*1bd0*/  ISETP.NE.AND P0, PT, R10, RZ, PT ;  /* 0x000000ff0a00720c */ /* 0x000fda0003f05270 */
[----:B------:R-:W-:Y:S05]  /*1be0*/  @!P0 BRA `(.L_x_193) ;  /* 0x0000000400148947 */ /* 0x000fea0003800000 */
[----:B------:R-:W-:Y:S01]  /*1bf0*/  ISETP.GE.U32.AND P0, PT, R10, 0x8, PT ;  /* 0x000000080a00780c */ /* 0x000fe20003f06070 */
[----:B------:R-:W-:Y:S01]  /*1c00*/  BSSY.RECONVERGENT B2, `(.L_x_198) ;  /* 0x0000021000027945 */ /* 0x000fe20003800200 */
[----:B------:R-:W-:-:S04]  /*1c10*/  LOP3.LUT R23, R8, 0x7, RZ, 0xc0, !PT ;  /* 0x0000000708177812 */ /* 0x000fc800078ec0ff */
[----:B------:R-:W-:-:S07]  /*1c20*/  ISETP.NE.AND P1, PT, R23, RZ, PT ;  /* 0x000000ff1700720c */ /* 0x000fce0003f25270 */
[----:B------:R-:W-:Y:S06]  /*1c30*/  @!P0 BRA `(.L_x_199) ;  /* 0x0000000000748947 */ /* 0x000fec0003800000 */
[----:B------:R-:W-:-:S05]  /*1c40*/  IADD3 R11, PT, PT, R0, R9, RZ ;  /* 0x00000009000b7210 */ /* 0x000fca0007ffe0ff */
[C---:B------:R-:W-:Y:S02]  /*1c50*/  VIADD R19, R11.reuse, 0x100 ;  /* 0x000001000b137836 */ /* 0x040fe40000000000 */
[C---:B------:R-:W-:Y:S02]  /*1c60*/  VIADD R21, R11.reuse, 0x200 ;  /* 0x000002000b157836 */ /* 0x040fe40000000000 */
[C---:B------:R-:W-:Y:S02]  /*1c70*/  VIADD R13, R11.reuse, 0x300 ;  /* 0x000003000b0d7836 */ /* 0x040fe40000000000 */
[----:B------:R-:W-:-:S04]  /*1c80*/  IMAD.WIDE.U32 R16, R11, 0x4, R4 ;  /* 0x000000040b107825 */ /* 0x000fc800078e0004 */
[--C-:B------:R-:W-:Y:S01]  /*1c90*/  IMAD.WIDE.U32 R18, R19, 0x4, R4.reuse ;  /* 0x0000000413127825 */ /* 0x100fe200078e0004 */
[----:B------:R0:W2:Y:S03]  /*1ca0*/  LDG.E R22, desc[UR6][R16.64] ;  /* 0x0000000610167981 */ /* 0x0000a6000c1e1900 */
[--C-:B------:R-:W-:Y:S01]  /*1cb0*/  IMAD.WIDE.U32 R20, R21, 0x4, R4.reuse ;  /* 0x0000000415147825 */ /* 0x100fe200078e0004 */
[----:B------:R1:W2:Y:S03]  /*1cc0*/  LDG.E R7, desc[UR6][R18.64] ;  /* 0x0000000612077981 */ /* 0x0002a6000c1e1900 */
[C---:B------:R-:W-:Y:S02]  /*1cd0*/  VIADD R15, R11.reuse, 0x400 ;  /* 0x000004000b0f7836 */ /* 0x040fe40000000000 */
[----:B------:R-:W-:Y:S01]  /*1ce0*/  VIADD R25, R11, 0x500 ;  /* 0x000005000b197836 */ /* 0x000fe20000000000 */
[----:B------:R-:W3:Y:S01]  /*1cf0*/  LDG.E R20, desc[UR6][R20.64] ;  /* 0x0000000614147981 */ /* 0x000ee2000c1e1900 */
[----:B------:R-:W-:-:S04]  /*1d00*/  IMAD.WIDE.U32 R12, R13, 0x4, R4 ;  /* 0x000000040d0c7825 */ /* 0x000fc800078e0004 */
[C---:B------:R-:W-:Y:S02]  /*1d10*/  VIADD R27, R11.reuse, 0x600 ;  /* 0x000006000b1b7836 */ /* 0x040fe40000000000 */
[----:B------:R-:W-:Y:S01]  /*1d20*/  VIADD R24, R11, 0x700 ;  /* 0x000007000b187836 */ /* 0x000fe20000000000 */
[----:B------:R-:W3:Y:S01]  /*1d30*/  LDG.E R12, desc[UR6][R12.64] ;  /* 0x000000060c0c7981 */ /* 0x000ee2000c1e1900 */
[----:B------:R-:W-:-:S04]  /*1d40*/  IMAD.WIDE.U32 R14, R15, 0x4, R4 ;  /* 0x000000040f0e7825 */ /* 0x000fc800078e0004 */
[--C-:B------:R-:W-:Y:S02]  /*1d50*/  IMAD.WIDE.U32 R10, R25, 0x4, R4.reuse ;  /* 0x00000004190a7825 */ /* 0x100fe400078e0004 */
[----:B------:R-:W4:Y:S02]  /*1d60*/  LDG.E R14, desc[UR6][R14.64] ;  /* 0x000000060e0e7981 */ /* 0x000f24000c1e1900 */
[--C-:B0-----:R-:W-:Y:S02]  /*1d70*/  IMAD.WIDE.U32 R16, R27, 0x4, R4.reuse ;  /* 0x000000041b107825 */ /* 0x101fe400078e0004 */
[----:B------:R-:W4:Y:S02]  /*1d80*/  LDG.E R10, desc[UR6][R10.64] ;  /* 0x000000060a0a7981 */ /* 0x000f24000c1e1900 */
[----:B-1----:R-:W-:Y:S02]  /*1d90*/  IMAD.WIDE.U32 R18, R24, 0x4, R4 ;  /* 0x0000000418127825 */ /* 0x002fe400078e0004 */
[----:B------:R-:W5:Y:S04]  /*1da0*/  LDG.E R16, desc[UR6][R16.64] ;  /* 0x0000000610107981 */ /* 0x000f68000c1e1900 */
[----:B------:R-:W5:Y:S01]  /*1db0*/  LDG.E R18, desc[UR6][R18.64] ;  /* 0x0000000612127981 */ /* 0x000f62000c1e1900 */
[----:B------:R-:W-:Y:S01]  /*1dc0*/  VIADD R0, R0, 0x800 ;  /* 0x0000080000007836 */ /* 0x000fe20000000000 */
[----:B--2---:R-:W-:-:S04]  /*1dd0*/  VIMNMX3.U32 R7, R29, R22, R7, !PT ;  /* 0x000000161d07720f */ /* 0x004fc80007800007 */
[----:B---3--:R-:W-:-:S04]  /*1de0*/  VIMNMX3.U32 R7, R7, R20, R12, !PT ;  /* 0x000000140707720f */ /* 0x008fc8000780000c */
[----:B----4-:R-:W-:-:S04]  /*1df0*/  VIMNMX3.U32 R7, R7, R14, R10, !PT ;  /* 0x0000000e0707720f */ /* 0x010fc8000780000a */
[----:B-----5:R-:W-:-:S07]  /*1e00*/  VIMNMX3.U32 R29, R7, R16, R18, !PT ;  /* 0x00000010071d720f */ /* 0x020fce0007800012 */
.L_x_199:
[----:B------:R-:W-:Y:S05]  /*1e10*/  BSYNC.RECONVERGENT B2 ;  /* 0x0000000000027941 */ /* 0x000fea0003800200 */
.L_x_198:
[----:B------:R-:W-:Y:S05]  /*1e20*/  @!P1 BRA `(.L_x_193) ;  /* 0x0000000000849947 */ /* 0x000fea0003800000 */
[----:B------:R-:W-:Y:S01]  /*1e30*/  ISETP.GE.U32.AND P0, PT, R23, 0x4, PT ;  /* 0x000000041700780c */ /* 0x000fe20003f06070 */
[----:B------:R-:W-:Y:S01]  /*1e40*/  BSSY.RECONVERGENT B2, `(.L_x_200) ;  /* 0x0000012000027945 */ /* 0x000fe20003800200 */
[----:B------:R-:W-:-:S11]  /*1e50*/  LOP3.LUT P1, RZ, R8, 0x3, RZ, 0xc0, !PT ;  /* 0x0000000308ff7812 */ /* 0x000fd6000782c0ff */
[----:B------:R-:W-:Y:S05]  /*1e60*/  @!P0 BRA `(.L_x_201) ;  /* 0x00000000003c8947 */ /* 0x000fea0003800000 */
[----:B------:R-:W-:-:S04]  /*1e70*/  IMAD.IADD R7, R0, 0x1, R9 ;  /* 0x0000000100077824 */ /* 0x000fc800078e0209 */
[C---:B------:R-:W-:Y:S02]  /*1e80*/  VIADD R11, R7.reuse, 0x100 ;  /* 0x00000100070b7836 */ /* 0x040fe40000000000 */
[----:B------:R-:W-:-:S04]  /*1e90*/  IMAD.WIDE.U32 R8, R7, 0x4, R4 ;  /* 0x0000000407087825 */ /* 0x000fc800078e0004 */
[C---:B------:R-:W-:Y:S02]  /*1ea0*/  VIADD R13, R7.reuse, 0x200 ;  /* 0x00000200070d7836 */ /* 0x040fe40000000000 */
[----:B------:R-:W-:Y:S01]  /*1eb0*/  VIADD R15, R7, 0x300 ;  /* 0x00000300070f7836 */ /* 0x000fe20000000000 */
[----:B------:R-:W2:Y:S01]  /*1ec0*/  LDG.E R8, desc[UR6][R8.64] ;  /* 0x0000000608087981 */ /* 0x000ea2000c1e1900 */
[----:B------:R-:W-:-:S04]  /*1ed0*/  IMAD.WIDE.U32 R10, R11, 0x4, R4 ;  /* 0x000000040b0a7825 */ /* 0x000fc800078e0004 */
[--C-:B------:R-:W-:Y:S02]  /*1ee0*/  IMAD.WIDE.U32 R12, R13, 0x4, R4.reuse ;  /* 0x000000040d0c7825 */ /* 0x100fe400078e0004 */
[----:B------:R-:W2:Y:S02]  /*1ef0*/  LDG.E R10, desc[UR6][R10.64] ;  /* 0x000000060a0a7981 */ /* 0x000ea4000c1e1900 */
[----:B------:R-:W-:Y:S02]  /*1f00*/  IMAD.WIDE.U32 R14, R15, 0x4, R4 ;  /* 0x000000040f0e7825 */ /* 0x000fe400078e0004 */
[----:B------:R-:W3:Y:S04]  /*1f10*/  LDG.E R12, desc[UR6][R12.64] ;  /* 0x000000060c0c7981 */ /* 0x000ee8000c1e1900 */
[----:B------:R-:W3:Y:S01]  /*1f20*/  LDG.E R14, desc[UR6][R14.64] ;  /* 0x000000060e0e7981 */ /* 0x000ee2000c1e1900 */
[----:B------:R-:W-:Y:S01]  /*1f30*/  VIADD R0, R0, 0x400 ;  /* 0x0000040000007836 */ /* 0x000fe20000000000 */
[----:B--2---:R-:W-:-:S04]  /*1f40*/  VIMNMX3.U32 R29, R29, R8, R10, !PT ;  /* 0x000000081d1d720f */ /* 0x004fc8000780000a */
[----:B---3--:R-:W-:-:S07]  /*1f50*/  VIMNMX3.U32 R29, R29, R12, R14, !PT ;  /* 0x0000000c1d1d720f */ /* 0x008fce000780000e */
.L_x_201:
[----:B------:R-:W-:Y:S05]  /*1f60*/  BSYNC.RECONVERGENT B2 ;  /* 0x0000000000027941 */ /* 0x000fea0003800200 */
.L_x_200:
[----:B------:R-:W-:Y:S05]  /*1f70*/  @!P1 BRA `(.L_x_193) ;  /* 0x0000000000309947 */ /* 0x000fea0003800000 */
[----:B------:R-:W-:Y:S01]  /*1f80*/  LOP3.LUT R6, R6, 0xffff, RZ, 0xc0, !PT ;  /* 0x0000ffff06067812 */ /* 0x000fe200078ec0ff */
[----:B------:R-:W-:-:S03]  /*1f90*/  IMAD.IADD R9, R0, 0x1, R2 ;  /* 0x0000000100097824 */ /* 0x000fc600078e0202 */
[----:B------:R-:W-:-:S04]  /*1fa0*/  LEA.HI R6, R6, 0x1, RZ, 0x18 ;  /* 0x0000000106067811 */ /* 0x000fc800078fc0ff */
[----:B------:R-:W-:-:S05]  /*1fb0*/  LOP3.LUT R6, R6, 0x3, RZ, 0xc0, !PT ;  /* 0x0000000306067812 */ /* 0x000fca00078ec0ff */
[----:B------:R-:W-:-:S07]  /*1fc0*/  IMAD.MOV R0, RZ, RZ, -R6 ;  /* 0x000000ffff007224 */ /* 0x000fce00078e0a06 */
.L_x_202:
[----:B------:R-:W-:-:S06]  /*1fd0*/  IMAD.WIDE.U32 R6, R9, 0x4, R4 ;  /* 0x0000000409067825 */ /* 0x000fcc00078e0004 */
[----:B------:R-:W2:Y:S01]  /*1fe0*/  LDG.E R6, desc[UR6][R6.64] ;  /* 0x0000000606067981 */ /* 0x000ea2000c1e1900 */
[----:B------:R-:W-:Y:S02]  /*1ff0*/  VIADD R0, R0, 0x1 ;  /* 0x0000000100007836 */ /* 0x000fe40000000000 */
[----:B------:R-:W-:-:S03]  /*2000*/  VIADD R9, R9, 0x100 ;  /* 0x0000010009097836 */ /* 0x000fc60000000000 */
[----:B------:R-:W-:Y:S02]  /*2010*/  ISETP.NE.AND P0, PT, R0, RZ, PT ;  /* 0x000000ff0000720c */ /* 0x000fe40003f05270 */
[----:B--2---:R-:W-:-:S11]  /*2020*/  VIMNMX.U32 R29, PT, PT, R6, R29, !PT ;  /* 0x0000001d061d7248 */ /* 0x004fd60007fe0000 */
[----:B------:R-:W-:Y:S05]  /*2030*/  @P0 BRA `(.L_x_202) ;  /* 0xfffffffc00e40947 */ /* 0x000fea000383ffff */
.L_x_193:
[----:B------:R-:W-:Y:S05]  /*2040*/  BSYNC.RECONVERGENT B1 ;  /* 0x0000000000017941 */ /* 0x000fea0003800200 */
.L_x_190:
[----:B------:R-:W0:Y:S01]  /*2050*/  S2R R7, SR_LANEID ;  /* 0x0000000000077919 */ /* 0x000e220000000000 */
[----:B------:R-:W1:Y:S01]  /*2060*/  SHFL.DOWN PT, R0, R29, 0x1, 0x1f ;  /* 0x08201f001d007f89 */ /* 0x000e6200000e0000 */
[----:B------:R-:W2:Y:S01]  /*2070*/  S2R R6, SR_TID.X ;  /* 0x0000000000067919 */ /* 0x000ea20000002100 */
[C---:B0-----:R-:W-:Y:S02]  /*2080*/  ISETP.GT.AND P0, PT, R7.reuse, 0x1e, PT ;  /* 0x0000001e0700780c */ /* 0x041fe40003f04270 */
[----:B------:R-:W-:-:S11]  /*2090*/  ISETP.NE.AND P1, PT, R7, RZ, PT ;  /* 0x000000ff0700720c */ /* 0x000fd60003f25270 */
[----:B-1----:R-:W-:Y:S02]  /*20a0*/  @!P0 VIMNMX.U32 R29, PT, PT, R0, R29, !PT ;  /* 0x0000001d001d8248 */ /* 0x002fe40007fe0000 */
[----:B------:R-:W-:Y:S01]  /*20b0*/  ISETP.GT.AND P0, PT, R7, 0x1d, PT ;  /* 0x0000001d0700780c */ /* 0x000fe20003f04270 */
[----:B------:R-:W0:Y:S01]  /*20c0*/  @!P1 S2R R5, SR_CgaCtaId ;  /* 0x0000000000059919 */ /* 0x000e220000008800 */
[----:B------:R-:W-:Y:S02]  /*20d0*/  @!P1 MOV R4, 0x400 ;  /* 0x0000040000049802 */ /* 0x000fe40000000f00 */
[----:B--2---:R-:W-:Y:S01]  /*20e0*/  @!P1 SHF.R.U32.HI R2, RZ, 0x3, R6 ;  /* 0x00000003ff029819 */ /* 0x004fe20000011606 */
        /* <DEDUP_REMOVED lines=22> */
[----:B---3--:R-:W-:Y:S04]  /*2250*/  LDS R0, [UR4+0xc] ;  /* 0x00000c04ff007984 */ /* 0x008fe80008000800 */
[----:B------:R-:W0:Y:S04]  /*2260*/  LDS.128 R4, [UR4+0x10] ;  /* 0x00001004ff047984 */ /* 0x000e280008000c00 */
[----:B------:R-:W1:Y:S01]  /*2270*/  LDS.64 R10, [UR4+0x20] ;  /* 0x00002004ff0a7984 */ /* 0x000e620008000a00 */
[----:B0-----:R-:W-:-:S04]  /*2280*/  VIMNMX3.U32 R0, R9, R0, R4, !PT ;  /* 0x000000000900720f */ /* 0x001fc80007800004 */
[----:B------:R-:W-:-:S04]  /*2290*/  VIMNMX3.U32 R0, R0, R5, R6, !PT ;  /* 0x000000050000720f */ /* 0x000fc80007800006 */
[----:B-1----:R-:W-:-:S04]  /*22a0*/  VIMNMX3.U32 R0, R0, R7, R10, !PT ;  /* 0x000000070000720f */ /* 0x002fc8000780000a */
[----:B------:R-:W-:-:S07]  /*22b0*/  VIMNMX.U32 R9, PT, PT, R0, R11, !PT ;  /* 0x0000000b00097248 */ /* 0x000fce0007fe0000 */
.L_x_189:
[----:B------:R-:W-:Y:S05]  /*22c0*/  BSYNC.RECONVERGENT B0 ;  /* 0x0000000000007941 */ /* 0x000fea0003800200 */
.L_x_173:
[----:B------:R-:W-:Y:S05]  /*22d0*/  @P0 EXIT ;  /* 0x000000000000094d */ /* 0x000fea0003800000 */
[----:B--23--:R-:W2:Y:S02]  /*22e0*/  LDC.64 R4, c[0x0][0x388] ;  /* 0x0000e200ff047b82 */ /* 0x00cea40000000a00 */
[----:B--2---:R-:W-:-:S05]  /*22f0*/  IMAD.WIDE.U32 R2, R3, 0x4, R4 ;  /* 0x0000000403027825 */ /* 0x004fca00078e0004 */
[----:B------:R-:W-:Y:S01]  /*2300*/  STG.E desc[UR6][R2.64], R9 ;  /* 0x0000000902007986 */ /* 0x000fe2000c101906 */
[----:B------:R-:W-:Y:S05]  /*2310*/  EXIT ;  /* 0x000000000000794d */ /* 0x000fea0003800000 */
.L_x_203:
        /* <DEDUP_REMOVED lines=14> */
.L_x_462:


//--------------------- .text._ZN3cub18CUB_300001_SM_10006detail6reduce28DeviceReduceSingleTileKernelINS2_10policy_hubIjjN4cuda3__47maximumIjEEE10Policy1000EN6thrust24THRUST_300001_SM_1000_NS6detail15normal_iteratorINSC_10device_ptrIjEEEEPijS8_ijNS5_3std3__410__identityEEEvT0_T1_T2_T3_T4_T6_ --------------------------
	.section	.text._ZN3cub18CUB_300001_SM_10006detail6reduce28DeviceReduceSingleTileKernelINS2_10policy_hubIjjN4cuda3__47maximumIjEEE10Policy1000EN6thrust24THRUST_300001_SM_1000_NS6detail15normal_iteratorINSC_10device_ptrIjEEEEPijS8_ijNS5_3std3__410__identityEEEvT0_T1_T2_T3_T4_T6_,"ax",@progbits
	.align	128
        .global         _ZN3cub18CUB_300001_SM_10006detail6reduce28DeviceReduceSingleTileKernelINS2_10policy_hubIjjN4cuda3__47maximumIjEEE10Policy1000EN6thrust24THRUST_300001_SM_1000_NS6detail15normal_iteratorINSC_10device_ptrIjEEEEPijS8_ijNS5_3std3__410__identityEEEvT0_T1_T2_T3_T4_T6_
        .type           _ZN3cub18CUB_300001_SM_10006detail6reduce28DeviceReduceSingleTileKernelINS2_10policy_hubIjjN4cuda3__47maximumIjEEE10Policy1000EN6thrust24THRUST_300001_SM_1000_NS6detail15normal_iteratorINSC_10device_ptrIjEEEEPijS8_ijNS5_3std3__410__identityEEEvT0_T1_T2_T3_T4_T6_,@function
        .size           _ZN3cub18CUB_300001_SM_10006detail6reduce28DeviceReduceSingleTileKernelINS2_10policy_hubIjjN4cuda3__47maximumIjEEE10Policy1000EN6thrust24THRUST_300001_SM_1000_NS6detail15normal_iteratorINSC_10device_ptrIjEEEEPijS8_ijNS5_3std3__410__identityEEEvT0_T1_T2_T3_T4_T6_,(.L_x_463 - _ZN3cub18CUB_300001_SM_10006detail6reduce28DeviceReduceSingleTileKernelINS2_10policy_hubIjjN4cuda3__47maximumIjEEE10Policy1000EN6thrust24THRUST_300001_SM_1000_NS6detail15normal_iteratorINSC_10device_ptrIjEEEEPijS8_ijNS5_3std3__410__identityEEEvT0_T1_T2_T3_T4_T6_)
        .other          _ZN3cub18CUB_300001_SM_10006detail6reduce28DeviceReduceSingleTileKernelINS2_10policy_hubIjjN4cuda3__47maximumIjEEE10Policy1000EN6thrust24THRUST_300001_SM_1000_NS6detail15normal_iteratorINSC_10device_ptrIjEEEEPijS8_ijNS5_3std3__410__identityEEEvT0_T1_T2_T3_T4_T6_,@"STO_CUDA_ENTRY STV_DEFAULT"
_ZN3cub18CUB_300001_SM_10006detail6reduce28DeviceReduceSingleTileKernelINS2_10policy_hubIjjN4cuda3__47maximumIjEEE10Policy1000EN6thrust24THRUST_300001_SM_1000_NS6detail15normal_iteratorINSC_10device_ptrIjEEEEPijS8_ijNS5_3std3__410__identityEEEvT0_T1_T2_T3_T4_T6_:
.text._ZN3cub18CUB_300001_SM_10006detail6reduce28DeviceReduceSingleTileKernelINS2_10policy_hubIjjN4cuda3__47maximumIjEEE10Policy1000EN6thrust24THRUST_300001_SM_1000_NS6detail15normal_iteratorINSC_10device_ptrIjEEEEPijS8_ijNS5_3std3__410__identityEEEvT0_T1_T2_T3_T4_T6_:
        /* <DEDUP_REMOVED lines=13> */
.L_x_204:
[----:B------:R-:W-:Y:S01]  /*00d0*/  ISETP.GT.U32.AND P0, PT, R2, 0xfff, PT ;  /* 0x00000fff0200780c */ /* 0x000fe20003f04070 */
[----:B------:R-:W-:-:S12]  /*00e0*/  BSSY.RECONVERGENT B0, `(.L_x_205) ;  /* 0x00001da000007945 */ /* 0x000fd80003800200 */
        /* <DEDUP_REMOVED lines=11> */
.L_x_208:
[----:B------:R-:W-:Y:S05]  /*01a0*/  BSYNC.RECONVERGENT B1 ;  /* 0x0000000000017941 */ /* 0x000fea0003800200 */
.L_x_207:
        /* <DEDUP_REMOVED lines=17> */
.L_x_213:
        /* <DEDUP_REMOVED lines=31> */
.L_x_212:
[----:B------:R-:W-:Y:S05]  /*04b0*/  BSYNC.RECONVERGENT B2 ;  /* 0x0000000000027941 */ /* 0x000fea0003800200 */
.L_x_211:
[----:B------:R-:W-:Y:S05]  /*04c0*/  @!P1 BRA `(.L_x_210) ;  /* 0x0000000000c89947 */ /* 0x000fea0003800000 */
[----:B------:R-:W-:Y:S01]  /*04d0*/  ISETP.GE.U32.AND P0, PT, R21, 0x8, PT ;  /* 0x000000081500780c */ /* 0x000fe20003f06070 */
[----:B------:R-:W-:Y:S01]  /*04e0*/  BSSY.RECONVERGENT B2, `(.L_x_214) ;  /* 0x0000013000027945 */ /* 0x000fe20003800200 */
[----:B------:R-:W-:-:S04]  /*04f0*/  LOP3.LUT R16, R4, 0x7, RZ, 0xc0, !PT ;  /* 0x0000000704107812 */ /* 0x000fc800078ec0ff */
[----:B------:R-:W-:-:S07]  /*0500*/  ISETP.NE.AND P1, PT, R16, RZ, PT ;  /* 0x000000ff1000720c */ /* 0x000fce0003f25270 */
[----:B------:R-:W-:Y:S06]  /*0510*/  @!P0 BRA `(.L_x_215) ;  /* 0x00000000003c8947 */ /* 0x000fec0003800000 */
[----:B------:R-:W0:Y:S02]  /*0520*/  LDC.64 R6, c[0x0][0x380] ;  /* 0x0000e000ff067b82 */ /* 0x000e240000000a00 */
[----:B0-----:R-:W-:-:S05]  /*0530*/  IMAD.WIDE.U32 R6, R5, 0x4, R6 ;  /* 0x0000000405067825 */ /* 0x001fca00078e0006 */
        /* <DEDUP_REMOVED lines=13> */
.L_x_215:
[----:B------:R-:W-:Y:S05]  /*0610*/  BSYNC.RECONVERGENT B2 ;  /* 0x0000000000027941 */ /* 0x000fea0003800200 */
.L_x_214:
        /* <DEDUP_REMOVED lines=11> */
[----:B------:R-:W3:Y:S01]  /*06d0*/  LDG.E R10, desc[UR6][R6.64+0xc00] ;  /* 0x000c0006060a7981 */ /* 0x000ee2000c1e1900 */
[----:B------:R-:W-:Y:S01]  /*06e0*/  VIADD R5, R5, 0x400 ;  /* 0x0000040005057836 */ /* 0x000fe20000000000 */
[----:B--2--5:R-:W-:-:S04]  /*06f0*/  VIMNMX3.U32 R0, R0, R9, R4, !PT ;  /* 0x000000090000720f */ /* 0x024fc80007800004 */
[----:B---3--:R-:W-:-:S07]  /*0700*/  VIMNMX3.U32 R0, R0, R11, R10, !PT ;  /* 0x0000000b0000720f */ /* 0x008fce000780000a */
.L_x_217:
[----:B------:R-:W-:Y:S05]  /*0710*/  BSYNC.RECONVERGENT B2 ;  /* 0x0000000000027941 */ /* 0x000fea0003800200 */
.L_x_216:
[----:B------:R-:W-:Y:S05]  /*0720*/  @!P1 BRA `(.L_x_210) ;  /* 0x0000000000309947 */ /* 0x000fea0003800000 */
[----:B------:R-:W0:Y:S02]  /*0730*/  LDC.64 R6, c[0x0][0x380] ;  /* 0x0000e000ff067b82 */ /* 0x000e240000000a00 */
[----:B0-----:R-:W-:-:S04]  /*0740*/  IMAD.WIDE.U32 R4, R5, 0x4, R6 ;  /* 0x0000000405047825 */ /* 0x001fc800078e0006 */
[----:B------:R-:W-:Y:S02]  /*0750*/  IMAD.MOV R6, RZ, RZ, -R8 ;  /* 0x000000ffff067224 */ /* 0x000fe400078e0a08 */
[----:B------:R-:W-:-:S07]  /*0760*/  IMAD.MOV.U32 R7, RZ, RZ, R5 ;  /* 0x000000ffff077224 */ /* 0x000fce00078e0005 */
.L_x_218:
[----:B------:R-:W-:-:S06]  /*0770*/  IMAD.MOV.U32 R5, RZ, RZ, R7 ;  /* 0x000000ffff057224 */ /* 0x000fcc00078e0007 */
[----:B------:R0:W2:Y:S01]  /*0780*/  LDG.E R5, desc[UR6][R4.64] ;  /* 0x0000000604057981 */ /* 0x0000a2000c1e1900 */
[----:B------:R-:W-:-:S05]  /*0790*/  VIADD R6, R6, 0x1 ;  /* 0x0000000106067836 */ /* 0x000fca0000000000 */
[----:B------:R-:W-:Y:S02]  /*07a0*/  ISETP.NE.AND P0, PT, R6, RZ, PT ;  /* 0x000000ff0600720c */ /* 0x000fe40003f05270 */
[----:B0-----:R-:W-:-:S05]  /*07b0*/  IADD3 R4, P1, PT, R4, 0x400, RZ ;  /* 0x0000040004047810 */ /* 0x001fca0007f3e0ff */
[----:B------:R-:W-:Y:S01]  /*07c0*/  IMAD.X R7, RZ, RZ, R7, P1 ;  /* 0x000000ffff077224 */ /* 0x000fe200008e0607 */
[----:B--2--5:R-:W-:-:S05]  /*07d0*/  VIMNMX.U32 R0, PT, PT, R5, R0, !PT ;  /* 0x0000000005007248 */ /* 0x024fca0007fe0000 */
[----:B------:R-:W-:Y:S05]  /*07e0*/  @P0 BRA `(.L_x_218) ;  /* 0xfffffffc00e00947 */ /* 0x000fea000383ffff */
.L_x_210:
[----:B------:R-:W-:Y:S05]  /*07f0*/  BSYNC.RECONVERGENT B1 ;  /* 0x0000000000017941 */ /* 0x000fea0003800200 */
.L_x_209:
[----:B------:R-:W-:Y:S01]  /*0800*/  ISETP.GE.U32.AND P0, PT, R2, 0x100, PT ;  /* 0x000001000200780c */ /* 0x000fe20003f06070 */
[----:B-----5:R-:W-:-:S12]  /*0810*/  IMAD.MOV.U32 R9, RZ, RZ, R0 ;  /* 0x000000ffff097224 */ /* 0x020fd800078e0000 */
[----:B------:R-:W-:Y:S05]  /*0820*/  @!P0 BRA `(.L_x_219) ;  /* 0x0000000000a08947 */ /* 0x000fea0003800000 */
[----:B0-----:R-:W0:Y:S01]  /*0830*/  S2R R6, SR_LANEID ;  /* 0x0000000000067919 */ /* 0x001e220000000000 */
[----:B------:R-:W1:Y:S02]  /*0840*/  SHFL.DOWN PT, R0, R9, 0x1, 0x1f ;  /* 0x08201f0009007f89 */ /* 0x000e6400000e0000 */
[----:B-1----:R-:W-:Y:S02]  /*0850*/  VIMNMX.U32 R0, PT, PT, R0, R9, !PT ;  /* 0x0000000900007248 */ /* 0x002fe40007fe0000 */
[C---:B0-----:R-:W-:Y:S02]  /*0860*/  ISETP.GT.AND P0, PT, R6.reuse, 0x1e, PT ;  /* 0x0000001e0600780c */ /* 0x041fe40003f04270 */
[C---:B------:R-:W-:Y:S02]  /*0870*/  ISETP.NE.AND P1, PT, R6.reuse, RZ, PT ;  /* 0x000000ff0600720c */ /* 0x040fe40003f25270 */
[----:B------:R-:W-:Y:S02]  /*0880*/  SEL R0, R9, R0, P0 ;  /* 0x0000000009007207 */ /* 0x000fe40000000000 */
[----:B------:R-:W-:-:S03]  /*0890*/  ISETP.GT.AND P0, PT, R6, 0x1d, PT ;  /* 0x0000001d0600780c */ /* 0x000fc60003f04270 */
[----:B------:R-:W0:Y:S06]  /*08a0*/  SHFL.DOWN PT, R5, R0, 0x2, 0x1f ;  /* 0x08401f0000057f89 */ /* 0x000e2c00000e0000 */
        /* <DEDUP_REMOVED lines=32> */
.L_x_219:
[----:B0-----:R-:W0:Y:S01]  /*0ab0*/  S2R R6, SR_LANEID ;  /* 0x0000000000067919 */ /* 0x001e220000000000 */
[----:B------:R-:W-:-:S04]  /*0ac0*/  LOP3.LUT R0, R3, 0x3e0, RZ, 0xc0, !PT ;  /* 0x000003e003007812 */ /* 0x000fc800078ec0ff */
[----:B------:R-:W-:Y:S01]  /*0ad0*/  LOP3.LUT R7, RZ, R0, RZ, 0x33, !PT ;  /* 0x00000000ff077212 */ /* 0x000fe200078e33ff */
[----:B------:R-:W-:-:S04]  /*0ae0*/  VIADD R5, R0, 0x20 ;  /* 0x0000002000057836 */ /* 0x000fc80000000000 */
[----:B------:R-:W-:Y:S01]  /*0af0*/  IMAD.IADD R7, R7, 0x1, R2 ;  /* 0x0000000107077824 */ /* 0x000fe200078e0202 */
[----:B------:R-:W-:-:S04]  /*0b00*/  ISETP.GT.U32.AND P0, PT, R5, R2, PT ;  /* 0x000000020500720c */ /* 0x000fc80003f04070 */
        /* <DEDUP_REMOVED lines=36> */
[C---:B------:R-:W-:Y:S02]  /*0d50*/  ISETP.GT.U32.AND P3, PT, R2.reuse, 0x60, PT ;  /* 0x000000600200780c */ /* 0x040fe40003f64070 */
[----:B------:R-:W-:Y:S01]  /*0d60*/  ISETP.GT.U32.AND P1, PT, R2, 0x80, PT ;  /* 0x000000800200780c */ /* 0x000fe20003f24070 */
[----:B-1----:R-:W-:-:S09]  /*0d70*/  ULEA UR4, UR5, UR4, 0x18 ;  /* 0x0000000405047291 */ /* 0x002fd2000f8ec0ff */
[----:B------:R-:W0:Y:S04]  /*0d80*/  LDS R0, [UR4+0xc] ;  /* 0x00000c04ff007984 */ /* 0x000e280008000800 */
[----:B------:R-:W1:Y:S04]  /*0d90*/  LDS.128 R8, [UR4+0x10] ;  /* 0x00001004ff087984 */ /* 0x000e680008000c00 */
[----:B------:R-:W2:Y:S01]  /*0da0*/  LDS.64 R6, [UR4+0x20] ;  /* 0x00002004ff067984 */ /* 0x000ea20008000a00 */
[----:B0-----:R-:W-:Y:S02]  /*0db0*/  @P2 VIMNMX.U32 R5, PT, PT, R5, R0, !PT ;  /* 0x0000000005052248 */ /* 0x001fe40007fe0000 */
[----:B------:R-:W-:-:S02]  /*0dc0*/  ISETP.GT.U32.AND P2, PT, R2, 0xa0, PT ;  /* 0x000000a00200780c */ /* 0x000fc40003f44070 */
[----:B-1----:R-:W-:Y:S02]  /*0dd0*/  @P4 VIMNMX.U32 R5, PT, PT, R5, R8, !PT ;  /* 0x0000000805054248 */ /* 0x002fe40007fe0000 */
[C---:B------:R-:W-:Y:S02]  /*0de0*/  ISETP.GT.U32.AND P4, PT, R2.reuse, 0xc0, PT ;  /* 0x000000c00200780c */ /* 0x040fe40003f84070 */
[----:B------:R-:W-:Y:S02]  /*0df0*/  @P3 VIMNMX.U32 R5, PT, PT, R5, R9, !PT ;  /* 0x0000000905053248 */ /* 0x000fe40007fe0000 */
[----:B------:R-:W-:Y:S02]  /*0e00*/  ISETP.GT.U32.AND P3, PT, R2, 0xe0, PT ;  /* 0x000000e00200780c */ /* 0x000fe40003f64070 */
[----:B------:R-:W-:-:S04]  /*0e10*/  @P1 VIMNMX.U32 R5, PT, PT, R5, R10, !PT ;  /* 0x0000000a05051248 */ /* 0x000fc80007fe0000 */
[----:B------:R-:W-:-:S04]  /*0e20*/  @P2 VIMNMX.U32 R5, PT, PT, R5, R11, !PT ;  /* 0x0000000b05052248 */ /* 0x000fc80007fe0000 */
[----:B--2---:R-:W-:-:S04]  /*0e30*/  @P4 VIMNMX.U32 R5, PT, PT, R5, R6, !PT ;  /* 0x0000000605054248 */ /* 0x004fc80007fe0000 */
[----:B------:R-:W-:Y:S01]  /*0e40*/  @P3 VIMNMX.U32 R5, PT, PT, R5, R7, !PT ;  /* 0x0000000705053248 */ /* 0x000fe20007fe0000 */
[----:B------:R-:W-:Y:S06]  /*0e50*/  BRA `(.L_x_220) ;  /* 0x0000001000087947 */ /* 0x000fec0003800000 */
.L_x_206:
[----:B------:R-:W0:Y:S01]  /*0e60*/  S2R R0, SR_TID.X ;  /* 0x0000000000007919 */ /* 0x000e220000002100 */
[----:B------:R-:W1:Y:S02]  /*0e70*/  LDCU.64 UR4, c[0x0][0x380] ;  /* 0x00007000ff0477ac */ /* 0x000e640008000a00 */
[----:B-1----:R-:W-:Y:S02]  /*0e80*/  IMAD.U32 R12, RZ, RZ, UR4 ;  /* 0x00000004ff0c7e24 */ /* 0x002fe4000f8e00ff */
[----:B------:R-:W-:Y:S02]  /*0e90*/  IMAD.U32 R13, RZ, RZ, UR5 ;  /* 0x00000005ff0d7e24 */ /* 0x000fe4000f8e00ff */
        /* <DEDUP_REMOVED lines=17> */
[----:B------:R-:W-:Y:S01]  /*0fb0*/  UMOV UR4, 0x1000 ;  /* 0x0000100000047882 */ /* 0x000fe20000000000 */
[----:B--2---:R-:W-:Y:S01]  /*0fc0*/  VIMNMX3.U32 R6, R3, R6, R7, !PT ;  /* 0x000000060306720f */ /* 0x004fe20007800007 */
[----:B------:R-:W-:-:S05]  /*0fd0*/  VIADD R3, R2, 0xfffff000 ;  /* 0xfffff00002037836 */ /* 0x000fca0000000000 */
[----:B------:R-:W-:Y:S02]  /*0fe0*/  ISETP.GE.U32.AND P0, PT, R3, 0x1000, PT ;  /* 0x000010000300780c */ /* 0x000fe40003f06070 */
        /* <DEDUP_REMOVED lines=8> */
[----:B------:R-:W0:Y:S01]  /*1070*/  LDC R2, c[0x0][0x390] ;  /* 0x0000e400ff027b82 */ /* 0x000e220000000800 */
[----:B------:R-:W-:-:S07]  /*1080*/  UMOV UR4, 0x1000 ;  /* 0x0000100000047882 */ /* 0x000fce0000000000 */
[----:B------:R-:W1:Y:S02]  /*1090*/  LDC.64 R12, c[0x0][0x380] ;  /* 0x0000e000ff0c7b82 */ /* 0x000e640000000a00 */
.L_x_223:
[----:B------:R-:W-:-:S04]  /*10a0*/  VIADD R5, R0, UR4 ;  /* 0x0000000400057c36 */ /* 0x000fc80008000000 */
[----:B-1----:R-:W-:-:S05]  /*10b0*/  IMAD.WIDE.U32 R4, R5, 0x4, R12 ;  /* 0x0000000405047825 */ /* 0x002fca00078e000c */
        /* <DEDUP_REMOVED lines=16> */
[----:B--2---:R-:W-:Y:S01]  /*11c0*/  VIMNMX3.U32 R10, R10, R11, R14, !PT ;  /* 0x0000000b0a0a720f */ /* 0x004fe2000780000e */
[----:B0-----:R-:W-:-:S05]  /*11d0*/  VIADD R11, R2, -UR4 ;  /* 0x80000004020b7c36 */ /* 0x001fca0008000000 */
[----:B------:R-:W-:Y:S02]  /*11e0*/  ISETP.GE.U32.AND P0, PT, R11, 0x1000, PT ;  /* 0x000010000b00780c */ /* 0x000fe40003f06070 */
[----:B---3--:R-:W-:Y:S02]  /*11f0*/  VIMNMX3.U32 R16, R25, R16, R17, !PT ;  /* 0x000000101910720f */ /* 0x008fe40007800011 */
[----:B----4-:R-:W-:Y:S02]  /*1200*/  VIMNMX3.U32 R19, R18, R19, R20, !PT ;  /* 0x000000131213720f */ /* 0x010fe40007800014 */
[----:B-----5:R-:W-:-:S04]  /*1210*/  VIMNMX3.U32 R21, R21, R22, R23, !PT ;  /* 0x000000161515720f */ /* 0x020fc80007800017 */
[----:B------:R-:W-:Y:S02]  /*1220*/  VIMNMX3.U32 R16, R16, R19, R21, !PT ;  /* 0x000000131010720f */ /* 0x000fe40007800015 */
[----:B------:R-:W-:Y:S02]  /*1230*/  VIMNMX3.U32 R7, R9, R7, R6, !PT ;  /* 0x000000070907720f */ /* 0x000fe40007800006 */
[----:B------:R-:W-:-:S04]  /*1240*/  VIMNMX.U32 R8, PT, PT, R8, R15, !PT ;  /* 0x0000000f08087248 */ /* 0x000fc80007fe0000 */
[----:B------:R-:W-:-:S04]  /*1250*/  VIMNMX3.U32 R7, R10, R7, R8, !PT ;  /* 0x000000070a07720f */ /* 0x000fc80007800008 */
[----:B------:R-:W-:Y:S01]  /*1260*/  VIMNMX.U32 R25, PT, PT, R16, R7, !PT ;  /* 0x0000000710197248 */ /* 0x000fe20007fe0000 */
[----:B------:R-:W-:Y:S06]  /*1270*/  @!P0 BRA `(.L_x_222) ;  /* 0x0000000800688947 */ /* 0x000fec0003800000 */
[----:B------:R-:W-:-:S06]  /*1280*/  UIADD3 UR4, UPT, UPT, UR4, 0x1000, URZ ;  /* 0x0000100004047890 */ /* 0x000fcc000fffe0ff */
[----:B------:R-:W-:-:S13]  /*1290*/  ISETP.LT.U32.AND P0, PT, R3, UR4, PT ;  /* 0x0000000403007c0c */ /* 0x000fda000bf01070 */
[----:B------:R-:W-:Y:S05]  /*12a0*/  @!P0 BRA `(.L_x_223) ;  /* 0xfffffffc007c8947 */ /* 0x000fea000383ffff */
.L_x_221:
[----:B------:R-:W-:Y:S01]  /*12b0*/  VIADD R3, R2, -UR4 ;  /* 0x8000000402037c36 */ /* 0x000fe20008000000 */
[----:B------:R-:W-:Y:S04]  /*12c0*/  BSSY.RECONVERGENT B1, `(.L_x_222) ;  /* 0x0000095000017945 */ /* 0x000fe80003800200 */
[----:B------:R-:W-:-:S04]  /*12d0*/  ISETP.GE.AND P0, PT, R0, R3, PT ;  /* 0x000000030000720c */ /* 0x000fc80003f06270 */
[----:B------:R-:W-:-:S13]  /*12e0*/  ISETP.LE.U32.OR P0, PT, R2, UR4, P0 ;  /* 0x0000000402007c0c */ /* 0x000fda0008703470 */
[----:B------:R-:W-:Y:S05]  /*12f0*/  @P0 BRA `(.L_x_224) ;  /* 0x0000000800440947 */ /* 0x000fea0003800000 */
[----:B------:R-:W-:Y:S01]  /*1300*/  LOP3.LUT R3, RZ, R0, RZ, 0x33, !PT ;  /* 0x00000000ff037212 */ /* 0x000fe200078e33ff */
[----:B------:R-:W-:Y:S01]  /*1310*/  BSSY.RECONVERGENT B2, `(.L_x_225) ;  /* 0x000004a000027945 */ /* 0x000fe20003800200 */
[----:B------:R-:W-:Y:S02]  /*1320*/  IMAD.MOV.U32 R6, RZ, RZ, R0 ;  /* 0x000000ffff067224 */ /* 0x000fe400078e0000 */
[----:B------:R-:W-:-:S04]  /*1330*/  IADD3 R3, PT, PT, R2, -UR4, R3 ;  /* 0x8000000402037c10 */ /* 0x000fc8000fffe003 */
[C---:B------:R-:W-:Y:S02]  /*1340*/  ISETP.GE.U32.AND P0, PT, R3.reuse, 0xf00, PT ;  /* 0x00000f000300780c */ /* 0x040fe40003f06070 */
[----:B------:R-:W-:-:S04]  /*1350*/  LEA.HI R3, R3, 0x1, RZ, 0x18 ;  /* 0x0000000103037811 */ /* 0x000fc800078fc0ff */
[----:B------:R-:W-:-:S07]  /*1360*/  LOP3.LUT R4, R3, 0xf, RZ, 0xc0, !PT ;  /* 0x0000000f03047812 */ /* 0x000fce00078ec0ff */
[----:B------:R-:W-:Y:S05]  /*1370*/  @!P0 BRA `(.L_x_226) ;  /* 0x00000004000c8947 */ /* 0x000fea0003800000 */
[----:B------:R-:W-:Y:S01]  /*1380*/  LOP3.LUT R7, R3, 0x1fffff0, RZ, 0xc0, !PT ;  /* 0x01fffff003077812 */ /* 0x000fe200078ec0ff */
[----:B------:R-:W-:Y:S01]  /*1390*/  BSSY.RECONVERGENT B3, `(.L_x_227) ;  /* 0x0000040000037945 */ /* 0x000fe20003800200 */
[C---:B------:R-:W-:Y:S01]  /*13a0*/  LOP3.LUT R6, R0.reuse, 0x800, RZ, 0xfc, !PT ;  /* 0x0000080000067812 */ /* 0x040fe200078efcff */
[----:B------:R-:W-:Y:S02]  /*13b0*/  VIADD R2, R0, UR4 ;  /* 0x0000000400027c36 */ /* 0x000fe40008000000 */
[----:B------:R-:W-:-:S07]  /*13c0*/  IMAD.MOV R7, RZ, RZ, -R7 ;  /* 0x000000ffff077224 */ /* 0x000fce00078e0a07 */
.L_x_228:
[----:B------:R-:W-:-:S04]  /*13d0*/  IMAD.WIDE.U32 R26, R2, 0x4, R12 ;  /* 0x00000004021a7825 */ /* 0x000fc800078e000c */
[C---:B------:R-:W-:Y:S02]  /*13e0*/  VIADD R9, R2.reuse, 0x100 ;  /* 0x0000010002097836 */ /* 0x040fe40000000000 */
[----:B------:R-:W-:Y:S01]  /*13f0*/  VIADD R15, R2, 0x400 ;  /* 0x00000400020f7836 */ /* 0x000fe20000000000 */
[----:B------:R0:W2:Y:S01]  /*1400*/  LDG.E R26, desc[UR6][R26.64] ;  /* 0x000000061a1a7981 */ /* 0x0000a2000c1e1900 */
[----:B------:R-:W-:-:S04]  /*1410*/  IMAD.WIDE.U32 R8, R9, 0x4, R12 ;  /* 0x0000000409087825 */ /* 0x000fc800078e000c */
[C---:B------:R-:W-:Y:S01]  /*1420*/  VIADD R17, R2.reuse, 0x200 ;  /* 0x0000020002117836 */ /* 0x040fe20000000000 */
[----:B------:R1:W2:Y:S01]  /*1430*/  LDG.E R5, desc[UR6][R8.64] ;  /* 0x0000000608057981 */ /* 0x0002a2000c1e1900 */
[C---:B------:R-:W-:Y:S02]  /*1440*/  VIADD R11, R2.reuse, 0x300 ;  /* 0x00000300020b7836 */ /* 0x040fe40000000000 */
[----:B0-----:R-:W-:Y:S02]  /*1450*/  VIADD R27, R2, 0x700 ;  /* 0x00000700021b7836 */ /* 0x001fe40000000000 */
[----:B------:R-:W-:-:S04]  /*1460*/  IMAD.WIDE.U32 R14, R15, 0x4, R12 ;  /* 0x000000040f0e7825 */ /* 0x000fc800078e000c */
[--C-:B------:R-:W-:Y:S01]  /*1470*/  IMAD.WIDE.U32 R16, R17, 0x4, R12.reuse ;  /* 0x0000000411107825 */ /* 0x100fe200078e000c */
[----:B------:R0:W3:Y:S03]  /*1480*/  LDG.E R22, desc[UR6][R14.64] ;  /* 0x000000060e167981 */ /* 0x0000e6000c1e1900 */
[----:B------:R-:W-:Y:S01]  /*1490*/  VIADD R29, R2, 0x500 ;  /* 0x00000500021d7836 */ /* 0x000fe20000000000 */
[----:B------:R-:W4:Y:S01]  /*14a0*/  LDG.E R24, desc[UR6][R16.64] ;  /* 0x0000000610187981 */ /* 0x000f22000c1e1900 */
[----:B------:R-:W-:-:S04]  /*14b0*/  IMAD.WIDE.U32 R10, R11, 0x4, R12 ;  /* 0x000000040b0a7825 */ /* 0x000fc800078e000c */
[--C-:B-1----:R-:W-:Y:S01]  /*14c0*/  IMAD.WIDE.U32 R8, R27, 0x4, R12.reuse ;  /* 0x000000041b087825 */ /* 0x102fe200078e000c */
[----:B------:R-:W4:Y:S03]  /*14d0*/  LDG.E R23, desc[UR6][R10.64] ;  /* 0x000000060a177981 */ /* 0x000f26000c1e1900 */
[----:B------:R-:W-:Y:S02]  /*14e0*/  VIADD R27, R2, 0x900 ;  /* 0x00000900021b7836 */ /* 0x000fe40000000000 */
[----:B------:R-:W-:-:S04]  /*14f0*/  IMAD.WIDE.U32 R28, R29, 0x4, R12 ;  /* 0x000000041d1c7825 */ /* 0x000fc800078e000c */
[C---:B------:R-:W-:Y:S01]  /*1500*/  VIADD R19, R2.reuse, 0x600 ;  /* 0x0000060002137836 */ /* 0x040fe20000000000 */
[----:B------:R1:W5:Y:S01]  /*1510*/  LDG.E R11, desc[UR6][R8.64] ;  /* 0x00000006080b7981 */ /* 0x000362000c1e1900 */
[C---:B0-----:R-:W-:Y:S02]  /*1520*/  VIADD R15, R2.reuse, 0xa00 ;  /* 0x00000a00020f7836 */ /* 0x041fe40000000000 */
[----:B------:R-:W-:Y:S01]  /*1530*/  VIADD R20, R2, 0x800 ;  /* 0x0000080002147836 */ /* 0x000fe20000000000 */
[----:B------:R0:W3:Y:S01]  /*1540*/  LDG.E R21, desc[UR6][R28.64] ;  /* 0x000000061c157981 */ /* 0x0000e2000c1e1900 */
[----:B------:R-:W-:-:S04]  /*1550*/  IMAD.WIDE.U32 R18, R19, 0x4, R12 ;  /* 0x0000000413127825 */ /* 0x000fc800078e000c */
[----:B-1----:R-:W-:-:S04]  /*1560*/  IMAD.WIDE.U32 R8, R27, 0x4, R12 ;  /* 0x000000041b087825 */ /* 0x002fc800078e000c */
[--C-:B------:R-:W-:Y:S02]  /*1570*/  IMAD.WIDE.U32 R14, R15, 0x4, R12.reuse ;  /* 0x000000040f0e7825 */ /* 0x100fe400078e000c */
[----:B------:R-:W5:Y:S02]  /*1580*/  LDG.E R9, desc[UR6][R8.64] ;  /* 0x0000000608097981 */ /* 0x000f64000c1e1900 */
[--C-:B------:R-:W-:Y:S02]  /*1590*/  IMAD.WIDE.U32 R16, R20, 0x4, R12.reuse ;  /* 0x0000000414107825 */ /* 0x100fe400078e000c */
[----:B------:R1:W5:Y:S02]  /*15a0*/  LDG.E R20, desc[UR6][R18.64] ;  /* 0x0000000612147981 */ /* 0x000364000c1e1900 */
[C---:B0-----:R-:W-:Y:S02]  /*15b0*/  VIADD R29, R2.reuse, 0xb00 ;  /* 0x00000b00021d7836 */ /* 0x041fe40000000000 */
[----:B------:R-:W-:Y:S01]  /*15c0*/  VIADD R27, R2, 0xc00 ;  /* 0x00000c00021b7836 */ /* 0x000fe20000000000 */
[----:B------:R0:W5:Y:S01]  /*15d0*/  LDG.E R10, desc[UR6][R16.64] ;  /* 0x00000006100a7981 */ /* 0x000162000c1e1900 */
[----:B------:R-:W-:-:S03]  /*15e0*/  IMAD.WIDE.U32 R28, R29, 0x4, R12 ;  /* 0x000000041d1c7825 */ /* 0x000fc600078e000c */
[----:B------:R0:W5:Y:S01]  /*15f0*/  LDG.E R8, desc[UR6][R14.64] ;  /* 0x000000060e087981 */ /* 0x000162000c1e1900 */
[C---:B-1----:R-:W-:Y:S02]  /*1600*/  VIADD R19, R2.reuse, 0xe00 ;  /* 0x00000e0002137836 */ /* 0x042fe40000000000 */
[C---:B------:R-:W-:Y:S02]  /*1610*/  VIADD R18, R2.reuse, 0xf00 ;  /* 0x00000f0002127836 */ /* 0x040fe40000000000 */
[----:B0-----:R-:W-:Y:S02]  /*1620*/  IMAD.WIDE.U32 R16, R27, 0x4, R12 ;  /* 0x000000041b107825 */ /* 0x001fe400078e000c */
[----:B------:R-:W5:Y:S02]  /*1630*/  LDG.E R27, desc[UR6][R28.64] ;  /* 0x000000061c1b7981 */ /* 0x000f64000c1e1900 */
[----:B------:R-:W-:-:S04]  /*1640*/  VIADD R15, R2, 0xd00 ;  /* 0x00000d00020f7836 */ /* 0x000fc80000000000 */
[--C-:B------:R-:W-:Y:S01]  /*1650*/  IMAD.WIDE.U32 R14, R15, 0x4, R12.reuse ;  /* 0x000000040f0e7825 */ /* 0x100fe200078e000c */
[----:B------:R0:W5:Y:S05]  /*1660*/  LDG.E R28, desc[UR6][R16.64] ;  /* 0x00000006101c7981 */ /* 0x00016a000c1e1900 */
[----:B------:R-:W5:Y:S01]  /*1670*/  LDG.E R15, desc[UR6][R14.64] ;  /* 0x000000060e0f7981 */ /* 0x000f62000c1e1900 */
[----:B0-----:R-:W-:-:S04]  /*1680*/  IMAD.WIDE.U32 R16, R19, 0x4, R12 ;  /* 0x0000000413107825 */ /* 0x001fc800078e000c */
[----:B------:R-:W-:Y:S02]  /*1690*/  IMAD.WIDE.U32 R18, R18, 0x4, R12 ;  /* 0x0000000412127825 */ /* 0x000fe400078e000c */
[----:B------:R-:W5:Y:S04]  /*16a0*/  LDG.E R16, desc[UR6][R16.64] ;  /* 0x0000000610107981 */ /* 0x000f68000c1e1900 */
[----:B------:R-:W5:Y:S01]  /*16b0*/  LDG.E R19, desc[UR6][R18.64] ;  /* 0x0000000612137981 */ /* 0x000f62000c1e1900 */
[----:B------:R-:W-:-:S05]  /*16c0*/  VIADD R7, R7, 0x10 ;  /* 0x0000001007077836 */ /* 0x000fca0000000000 */
[----:B------:R-:W-:Y:S01]  /*16d0*/  ISETP.NE.AND P0, PT, R7, RZ, PT ;  /* 0x000000ff0700720c */ /* 0x000fe20003f05270 */
[----:B------:R-:W-:Y:S02]  /*16e0*/  VIADD R6, R6, 0x1000 ;  /* 0x0000100006067836 */ /* 0x000fe40000000000 */
[----:B------:R-:W-:Y:S01]  /*16f0*/  VIADD R2, R2, 0x1000 ;  /* 0x0000100002027836 */ /* 0x000fe20000000000 */
[----:B--2---:R-:W-:-:S04]  /*1700*/  VIMNMX3.U32 R5, R25, R26, R5, !PT ;  /* 0x0000001a1905720f */ /* 0x004fc80007800005 */
[----:B----4-:R-:W-:-:S04]  /*1710*/  VIMNMX3.U32 R5, R5, R24, R23, !PT ;  /* 0x000000180505720f */ /* 0x010fc80007800017 */
[----:B---3--:R-:W-:-:S04]  /*1720*/  VIMNMX3.U32 R5, R5, R22, R21, !PT ;  /* 0x000000160505720f */ /* 0x008fc80007800015 */
[----:B-----5:R-:W-:-:S04]  /*1730*/  VIMNMX3.U32 R5, R5, R20, R11, !PT ;  /* 0x000000140505720f */ /* 0x020fc8000780000b */
[----:B------:R-:W-:-:S04]  /*1740*/  VIMNMX3.U32 R5, R5, R10, R9, !PT ;  /* 0x0000000a0505720f */ /* 0x000fc80007800009 */
[----:B------:R-:W-:-:S04]  /*1750*/  VIMNMX3.U32 R5, R5, R8, R27, !PT ;  /* 0x000000080505720f */ /* 0x000fc8000780001b */
[----:B------:R-:W-:-:S04]  /*1760*/  VIMNMX3.U32 R5, R5, R28, R15, !PT ;  /* 0x0000001c0505720f */ /* 0x000fc8000780000f */
[----:B------:R-:W-:Y:S01]  /*1770*/  VIMNMX3.U32 R25, R5, R16, R19, !PT ;  /* 0x000000100519720f */ /* 0x000fe20007800013 */
[----:B------:R-:W-:Y:S06]  /*1780*/  @P0 BRA `(.L_x_228) ;  /* 0xfffffffc00100947 */ /* 0x000fec000383ffff */
[----:B------:R-:W-:Y:S05]  /*1790*/  BSYNC.RECONVERGENT B3 ;  /* 0x0000000000037941 */ /* 0x000fea0003800200 */
.L_x_227:
[----:B------:R-:W-:-:S07]  /*17a0*/  VIADD R6, R6, 0xfffff800 ;  /* 0xfffff80006067836 */ /* 0x000fce0000000000 */
.L_x_226:
[----:B------:R-:W-:Y:S05]  /*17b0*/  BSYNC.RECONVERGENT B2 ;  /* 0x0000000000027941 */ /* 0x000fea0003800200 */
.L_x_225:
[----:B------:R-:W-:-:S13]  /*17c0*/  ISETP.NE.AND P0, PT, R4, RZ, PT ;  /* 0x000000ff0400720c */ /* 0x000fda0003f05270 */
[----:B------:R-:W-:Y:S05]  /*17d0*/  @!P0 BRA `(.L_x_224) ;  /* 0x00000004000c8947 */ /* 0x000fea0003800000 */
[----:B------:R-:W-:Y:S01]  /*17e0*/  ISETP.GE.U32.AND P0, PT, R4, 0x8, PT ;  /* 0x000000080400780c */ /* 0x000fe20003f06070 */
[----:B------:R-:W-:Y:S01]  /*17f0*/  BSSY.RECONVERGENT B2, `(.L_x_229) ;  /* 0x0000021000027945 */ /* 0x000fe20003800200 */
[----:B------:R-:W-:-:S04]  /*1800*/  LOP3.LUT R22, R3, 0x7, RZ, 0xc0, !PT ;  /* 0x0000000703167812 */ /* 0x000fc800078ec0ff */
[----:B------:R-:W-:-:S07]  /*1810*/  ISETP.NE.AND P1, PT, R22, RZ, PT ;  /* 0x000000ff1600720c */ /* 0x000fce0003f25270 */
[----:B------:R-:W-:Y:S06]  /*1820*/  @!P0 BRA `(.L_x_230) ;  /* 0x0000000000748947 */ /* 0x000fec0003800000 */
[----:B------:R-:W-:-:S04]  /*1830*/  VIADD R5, R6, UR4 ;  /* 0x0000000406057c36 */ /* 0x000fc80008000000 */
[C---:B------:R-:W-:Y:S02]  /*1840*/  VIADD R21, R5.reuse, 0x100 ;  /* 0x0000010005157836 */ /* 0x040fe40000000000 */
[C---:B------:R-:W-:Y:S02]  /*1850*/  VIADD R19, R5.reuse, 0x200 ;  /* 0x0000020005137836 */ /* 0x040fe40000000000 */
[C---:B------:R-:W-:Y:S02]  /*1860*/  VIADD R9, R5.reuse, 0x300 ;  /* 0x0000030005097836 */ /* 0x040fe40000000000 */
[----:B------:R-:W-:-:S04]  /*1870*/  IMAD.WIDE.U32 R14, R5, 0x4, R12 ;  /* 0x00000004050e7825 */ /* 0x000fc800078e000c */
[--C-:B------:R-:W-:Y:S01]  /*1880*/  IMAD.WIDE.U32 R20, R21, 0x4, R12.reuse ;  /* 0x0000000415147825 */ /* 0x100fe200078e000c */
[----:B------:R0:W2:Y:S03]  /*1890*/  LDG.E R2, desc[UR6][R14.64] ;  /* 0x000000060e027981 */ /* 0x0000a6000c1e1900 */
[--C-:B------:R-:W-:Y:S01]  /*18a0*/  IMAD.WIDE.U32 R18, R19, 0x4, R12.reuse ;  /* 0x0000000413127825 */ /* 0x100fe200078e000c */
[----:B------:R-:W2:Y:S03]  /*18b0*/  LDG.E R7, desc[UR6][R20.64] ;  /* 0x0000000614077981 */ /* 0x000ea6000c1e1900 */
        /* <DEDUP_REMOVED lines=10> */
[--C-:B------:R-:W-:Y:S02]  /*1960*/  IMAD.WIDE.U32 R16, R23, 0x4, R12.reuse ;  /* 0x0000000417107825 */ /* 0x100fe400078e000c */
[----:B------:R-:W4:Y:S02]  /*1970*/  LDG.E R4, desc[UR6][R4.64] ;  /* 0x0000000604047981 */ /* 0x000f24000c1e1900 */
[----:B0-----:R-:W-:Y:S02]  /*1980*/  IMAD.WIDE.U32 R14, R27, 0x4, R12 ;  /* 0x000000041b0e7825 */ /* 0x001fe400078e000c */
[----:B------:R-:W5:Y:S04]  /*1990*/  LDG.E R16, desc[UR6][R16.64] ;  /* 0x0000000610107981 */ /* 0x000f68000c1e1900 */
[----:B------:R-:W5:Y:S01]  /*19a0*/  LDG.E R14, desc[UR6][R14.64] ;  /* 0x000000060e0e7981 */ /* 0x000f62000c1e1900 */
[----:B------:R-:W-:Y:S01]  /*19b0*/  VIADD R6, R6, 0x800 ;  /* 0x0000080006067836 */ /* 0x000fe20000000000 */
[----:B--2---:R-:W-:-:S04]  /*19c0*/  VIMNMX3.U32 R7, R25, R2, R7, !PT ;  /* 0x000000021907720f */ /* 0x004fc80007800007 */
[----:B---3--:R-:W-:-:S04]  /*19d0*/  VIMNMX3.U32 R7, R7, R18, R8, !PT ;  /* 0x000000120707720f */ /* 0x008fc80007800008 */
[----:B----4-:R-:W-:-:S04]  /*19e0*/  VIMNMX3.U32 R7, R7, R10, R4, !PT ;  /* 0x0000000a0707720f */ /* 0x010fc80007800004 */
[----:B-----5:R-:W-:-:S07]  /*19f0*/  VIMNMX3.U32 R25, R7, R16, R14, !PT ;  /* 0x000000100719720f */ /* 0x020fce000780000e */
.L_x_230:
[----:B------:R-:W-:Y:S05]  /*1a00*/  BSYNC.RECONVERGENT B2 ;  /* 0x0000000000027941 */ /* 0x000fea0003800200 */
.L_x_229:
        /* <DEDUP_REMOVED lines=21> */
.L_x_232:
[----:B------:R-:W-:Y:S05]  /*1b60*/  BSYNC.RECONVERGENT B2 ;  /* 0x0000000000027941 */ /* 0x000fea0003800200 */
.L_x_231:
[----:B------:R-:W-:Y:S05]  /*1b70*/  @!P1 BRA `(.L_x_224) ;  /* 0x0000000000249947 */ /* 0x000fea0003800000 */
[----:B------:R-:W-:Y:S02]  /*1b80*/  VIADD R5, R6, UR4 ;  /* 0x0000000406057c36 */ /* 0x000fe40008000000 */
[----:B------:R-:W-:-:S07]  /*1b90*/  IMAD.MOV R4, RZ, RZ, -R7 ;  /* 0x000000ffff047224 */ /* 0x000fce00078e0a07 */
.L_x_233:
[----:B------:R-:W-:-:S06]  /*1ba0*/  IMAD.WIDE.U32 R2, R5, 0x4, R12 ;  /* 0x0000000405027825 */ /* 0x000fcc00078e000c */
[----:B------:R-:W2:Y:S01]  /*1bb0*/  LDG.E R2, desc[UR6][R2.64] ;  /* 0x0000000602027981 */ /* 0x000ea2000c1e1900 */
[----:B------:R-:W-:Y:S02]  /*1bc0*/  VIADD R4, R4, 0x1 ;  /* 0x0000000104047836 */ /* 0x000fe40000000000 */
[----:B------:R-:W-:-:S03]  /*1bd0*/  VIADD R5, R5, 0x100 ;  /* 0x0000010005057836 */ /* 0x000fc60000000000 */
[----:B------:R-:W-:Y:S02]  /*1be0*/  ISETP.NE.AND P0, PT, R4, RZ, PT ;  /* 0x000000ff0400720c */ /* 0x000fe40003f05270 */
[----:B--2---:R-:W-:-:S11]  /*1bf0*/  VIMNMX.U32 R25, PT, PT, R2, R25, !PT ;  /* 0x0000001902197248 */ /* 0x004fd60007fe0000 */
[----:B------:R-:W-:Y:S05]  /*1c00*/  @P0 BRA `(.L_x_233) ;  /* 0xfffffffc00e40947 */ /* 0x000fea000383ffff */
.L_x_224:
[----:B------:R-:W-:Y:S05]  /*1c10*/  BSYNC.RECONVERGENT B1 ;  /* 0x0000000000017941 */ /* 0x000fea0003800200 */
.L_x_222:
        /* <DEDUP_REMOVED lines=38> */
.L_x_220:
[----:B------:R-:W-:Y:S05]  /*1e80*/  BSYNC.RECONVERGENT B0 ;  /* 0x0000000000007941 */ /* 0x000fea0003800200 */
.L_x_205:
[----:B------:R-:W-:Y:S05]  /*1e90*/  @P0 EXIT ;  /* 0x000000000000094d */ /* 0x000fea0003800000 */
[----:B-12---:R-:W1:Y:S01]  /*1ea0*/  LDC.64 R2, c[0x0][0x388] ;  /* 0x0000e200ff027b82 */ /* 0x006e620000000a00 */
[----:B------:R-:W0:Y:S02]  /*1eb0*/  LDCU UR4, c[0x0][0x398] ;  /* 0x00007300ff0477ac */ /* 0x000e240008000800 */
[----:B0-----:R-:W-:-:S05]  /*1ec0*/  VIMNMX.U32 R5, PT, PT, R5, UR4, !PT ;  /* 0x0000000405057c48 */ /* 0x001fca000ffe0000 */
[----:B-1----:R-:W-:Y:S01]  /*1ed0*/  STG.E desc[UR6][R2.64], R5 ;  /* 0x0000000502007986 */ /* 0x002fe2000c101906 */
[----:B------:R-:W-:Y:S05]  /*1ee0*/  EXIT ;  /* 0x000000000000794d */ /* 0x000fea0003800000 */
.L_x_234:
        /* <DEDUP_REMOVED lines=9> */
.L_x_463:


//--------------------- .text._ZN3cub18CUB_300001_SM_10006detail9transform16transform_kernelINS2_10policy_hubILb1EN4cuda3std3__45tupleIJN6thrust24THRUST_300001_SM_1000_NS17counting_iteratorIjNSA_11use_defaultESC_SC_EEEEEE10policy1000El13initRandomPrgNSA_6detail15normal_iteratorINSA_10device_ptrI4BodyEEEEJSD_EEEvT0_iT1_T2_DpNS2_10kernel_argIT3_EE --------------------------
	.section	.text._ZN3cub18CUB_300001_SM_10006detail9transform16transform_kernelINS2_10policy_hubILb1EN4cuda3std3__45tupleIJN6thrust24THRUST_300001_SM_1000_NS17counting_iteratorIjNSA_11use_defaultESC_SC_EEEEEE10policy1000El13initRandomPrgNSA_6detail15normal_iteratorINSA_10device_ptrI4BodyEEEEJSD_EEEvT0_iT1_T2_DpNS2_10kernel_argIT3_EE,"ax",@progbits
	.align	128
        .global         _ZN3cub18CUB_300001_SM_10006detail9transform16transform_kernelINS2_10policy_hubILb1EN4cuda3std3__45tupleIJN6thrust24THRUST_300001_SM_1000_NS17counting_iteratorIjNSA_11use_defaultESC_SC_EEEEEE10policy1000El13initRandomPrgNSA_6detail15normal_iteratorINSA_10device_ptrI4BodyEEEEJSD_EEEvT0_iT1_T2_DpNS2_10kernel_argIT3_EE
        .type           _ZN3cub18CUB_300001_SM_10006detail9transform16transform_kernelINS2_10policy_hubILb1EN4cuda3std3__45tupleIJN6thrust24THRUST_300001_SM_1000_NS17counting_iteratorIjNSA_11use_defaultESC_SC_EEEEEE10policy1000El13initRandomPrgNSA_6detail15normal_iteratorINSA_10device_ptrI4BodyEEEEJSD_EEEvT0_iT1_T2_DpNS2_10kernel_argIT3_EE,@function
        .size           _ZN3cub18CUB_300001_SM_10006detail9transform16transform_kernelINS2_10policy_hubILb1EN4cuda3std3__45tupleIJN6thrust24THRUST_300001_SM_1000_NS17counting_iteratorIjNSA_11use_defaultESC_SC_EEEEEE10policy1000El13initRandomPrgNSA_6detail15normal_iteratorINSA_10device_ptrI4BodyEEEEJSD_EEEvT0_iT1_T2_DpNS2_10kernel_argIT3_EE,(.L_x_464 - _ZN3cub18CUB_300001_SM_10006detail9transform16transform_kernelINS2_10policy_hubILb1EN4cuda3std3__45tupleIJN6thrust24THRUST_300001_SM_1000_NS17counting_iteratorIjNSA_11use_defaultESC_SC_EEEEEE10policy1000El13initRandomPrgNSA_6detail15normal_iteratorINSA_10device_ptrI4BodyEEEEJSD_EEEvT0_iT1_T2_DpNS2_10kernel_argIT3_EE)
        .other          _ZN3cub18CUB_300001_SM_10006detail9transform16transform_kernelINS2_10policy_hubILb1EN4cuda3std3__45tupleIJN6thrust24THRUST_300001_SM_1000_NS17counting_iteratorIjNSA_11use_defaultESC_SC_EEEEEE10policy1000El13initRandomPrgNSA_6detail15normal_iteratorINSA_10device_ptrI4BodyEEEEJSD_EEEvT0_iT1_T2_DpNS2_10kernel_argIT3_EE,@"STO_CUDA_ENTRY STV_DEFAULT"
_ZN3cub18CUB_300001_SM_10006detail9transform16transform_kernelINS2_10policy_hubILb1EN4cuda3std3__45tupleIJN6thrust24THRUST_300001_SM_1000_NS17counting_iteratorIjNSA_11use_defaultESC_SC_EEEEEE10policy1000El13initRandomPrgNSA_6detail15normal_iteratorINSA_10device_ptrI4BodyEEEEJSD_EEEvT0_iT1_T2_DpNS2_10kernel_argIT3_EE:
.text._ZN3cub18CUB_300001_SM_10006detail9transform16transform_kernelINS2_10policy_hubILb1EN4cuda3std3__45tupleIJN6thrust24THRUST_300001_SM_1000_NS17counting_iteratorIjNSA_11use_defaultESC_SC_EEEEEE10policy1000El13initRandomPrgNSA_6detail15normal_iteratorINSA_10device_ptrI4BodyEEEEJSD_EEEvT0_iT1_T2_DpNS2_10kernel_argIT3_EE:
[----:B------:R-:W-:Y:S08]  /*0000*/  LDC R1, c[0x0][0x37c] ;  /* 0x0000df00ff017b82 */ /* 0x000ff00000000800 */
[----:B------:R-:W0:Y:S01]  /*0010*/  LDC R4, c[0x0][0x388] ;  /* 0x0000e200ff047b82 */ /* 0x000e220000000800 */
[----:B------:R-:W1:Y:S07]  /*0020*/  LDCU.64 UR6, c[0x0][0x380] ;  /* 0x00007000ff0677ac */ /* 0x000e6e0008000a00 */
[----:B------:R-:W2:Y:S08]  /*0030*/  S2UR UR4, SR_CTAID.X ;  /* 0x00000000000479c3 */ /* 0x000eb00000002500 */
[----:B------:R-:W3:Y:S01]  /*0040*/  LDC.64 R10, c[0x0][0x398] ;  /* 0x0000e600ff0a7b82 */ /* 0x000ee20000000a00 */
[----:B0-----:R-:W-:-:S04]  /*0050*/  SHF.L.U32 R3, R4, 0x7, RZ ;  /* 0x0000000704037819 */ /* 0x001fc800000006ff */
[----:B------:R-:W-:Y:S01]  /*0060*/  SHF.R.S32.HI R0, RZ, 0x1f, R3 ;  /* 0x0000001fff007819 */ /* 0x000fe20000011403 */
[----:B--2---:R-:W-:-:S04]  /*0070*/  IMAD.WIDE.U32 R22, R3, UR4, RZ ;  /* 0x0000000403167c25 */ /* 0x004fc8000f8e00ff */
[----:B------:R-:W-:Y:S01]  /*0080*/  IMAD R5, R0, UR4, RZ ;  /* 0x0000000400057c24 */ /* 0x000fe2000f8e02ff */
[C---:B-1----:R-:W-:Y:S01]  /*0090*/  IADD3 R24, P0, PT, -R22.reuse, UR6, RZ ;  /* 0x0000000616187c10 */ /* 0x042fe2000ff1e1ff */
[----:B------:R-:W0:Y:S01]  /*00a0*/  LDCU UR6, c[0x0][0x3a0] ;  /* 0x00007400ff0677ac */ /* 0x000e220008000800 */
[----:B---3--:R-:W-:Y:S02]  /*00b0*/  LEA R10, P1, R22, R10, 0x4 ;  /* 0x0000000a160a7211 */ /* 0x008fe400078220ff */
[----:B------:R-:W-:Y:S01]  /*00c0*/  IADD3 R2, PT, PT, R23, R5, RZ ;  /* 0x0000000517027210 */ /* 0x000fe20007ffe0ff */
[----:B------:R-:W1:Y:S03]  /*00d0*/  LDCU.64 UR4, c[0x0][0x358] ;  /* 0x00006b00ff0477ac */ /* 0x000e660008000a00 */
[----:B------:R-:W-:Y:S02]  /*00e0*/  IADD3.X R5, PT, PT, ~R2, UR7, RZ, P0, !PT ;  /* 0x0000000702057c10 */ /* 0x000fe400087fe5ff */
[----:B------:R-:W-:-:S02]  /*00f0*/  ISETP.LT.U32.AND P0, PT, R24, R3, PT ;  /* 0x000000031800720c */ /* 0x000fc40003f01070 */
[----:B------:R-:W-:Y:S02]  /*0100*/  LEA.HI.X R11, R22, R11, R2, 0x4, P1 ;  /* 0x0000000b160b7211 */ /* 0x000fe400008f2402 */
[----:B------:R-:W-:-:S04]  /*0110*/  ISETP.LT.AND.EX P0, PT, R5, R0, PT, P0 ;  /* 0x000000000500720c */ /* 0x000fc80003f01300 */
[----:B------:R-:W-:Y:S01]  /*0120*/  SEL R24, R24, R3, P0 ;  /* 0x0000000318187207 */ /* 0x000fe20000000000 */
[----:B0-----:R-:W-:-:S03]  /*0130*/  VIADD R22, R22, UR6 ;  /* 0x0000000616167c36 */ /* 0x001fc60008000000 */
[----:B------:R-:W-:-:S13]  /*0140*/  ISETP.NE.AND P0, PT, R3, R24, PT ;  /* 0x000000180300720c */ /* 0x000fda0003f05270 */
[----:B-1----:R-:W-:Y:S05]  /*0150*/  @!P0 BRA `(.L_x_235) ;  /* 0x0000000800388947 */ /* 0x002fea0003800000 */
[----:B------:R-:W-:-:S13]  /*0160*/  ISETP.GE.AND P0, PT, R4, 0x1, PT ;  /* 0x000000010400780c */ /* 0x000fda0003f06270 */
[----:B------:R-:W-:Y:S05]  /*0170*/  @!P0 EXIT ;  /* 0x000000000000894d */ /* 0x000fea0003800000 */
[----:B------:R-:W0:Y:S01]  /*0180*/  LDC R8, c[0x0][0x38c] ;  /* 0x0000e300ff087b82 */ /* 0x000e220000000800 */
[----:B------:R-:W1:Y:S01]  /*0190*/  S2R R20, SR_TID.X ;  /* 0x0000000000147919 */ /* 0x000e620000002100 */
[----:B------:R-:W0:Y:S01]  /*01a0*/  LDCU UR6, c[0x0][0x390] ;  /* 0x00007200ff0677ac */ /* 0x000e220008000800 */
[----:B------:R-:W-:Y:S02]  /*01b0*/  HFMA2 R9, -RZ, RZ, 0, 0 ;  /* 0x00000000ff097431 */ /* 0x000fe400000001ff */
[----:B01----:R-:W-:-:S07]  /*01c0*/  FADD R8, -R8, UR6 ;  /* 0x0000000608087e21 */ /* 0x003fce0008000100 */
.L_x_244:
[----:B0-----:R-:W0:Y:S01]  /*01d0*/  LDCU UR6, c[0x0][0x388] ;  /* 0x00007100ff0677ac */ /* 0x001e220008000800 */
[C---:B------:R-:W-:Y:S01]  /*01e0*/  IMAD R7, R9.reuse, 0x80, R20 ;  /* 0x0000008009077824 */ /* 0x040fe200078e0214 */
[----:B------:R-:W-:Y:S01]  /*01f0*/  IADD3 R9, PT, PT, R9, 0x1, RZ ;  /* 0x0000000109097810 */ /* 0x000fe20007ffe0ff */
[----:B------:R-:W-:Y:S03]  /*0200*/  BSSY.RECONVERGENT B0, `(.L_x_236) ;  /* 0x0000081000007945 */ /* 0x000fe60003800200 */
[----:B------:R-:W-:Y:S02]  /*0210*/  ISETP.GE.AND P0, PT, R7, R24, PT ;  /* 0x000000180700720c */ /* 0x000fe40003f06270 */
[----:B0-----:R-:W-:-:S11]  /*0220*/  ISETP.NE.AND P2, PT, R9, UR6, PT ;  /* 0x0000000609007c0c */ /* 0x001fd6000bf45270 */
[----:B------:R-:W-:Y:S05]  /*0230*/  @P0 BRA `(.L_x_237) ;  /* 0x0000000400f40947 */ /* 0x000fea0003800000 */
[----:B------:R-:W-:Y:S01]  /*0240*/  IMAD.IADD R5, R22, 0x1, R7 ;  /* 0x0000000116057824 */ /* 0x000fe200078e0207 */
[----:B------:R-:W-:Y:S01]  /*0250*/  BSSY.RECONVERGENT B1, `(.L_x_238) ;  /* 0x0000042000017945 */ /* 0x000fe20003800200 */
[----:B------:R-:W-:-:S03]  /*0260*/  MOV R2, 0x1 ;  /* 0x0000000100027802 */ /* 0x000fc60000000f00 */
[----:B------:R-:W-:-:S13]  /*0270*/  ISETP.NE.AND P0, PT, R5, RZ, PT ;  /* 0x000000ff0500720c */ /* 0x000fda0003f05270 */
[----:B------:R-:W-:Y:S05]  /*0280*/  @!P0 BRA `(.L_x_239) ;  /* 0x0000000000f88947 */ /* 0x000fea0003800000 */
[----:B------:R-:W-:Y:S01]  /*0290*/  HFMA2 R3, -RZ, RZ, 0, 0 ;  /* 0x00000000ff037431 */ /* 0x000fe200000001ff */
[----:B------:R-:W-:Y:S01]  /*02a0*/  BSSY.RECONVERGENT B2, `(.L_x_240) ;  /* 0x0000037000027945 */ /* 0x000fe20003800200 */
[----:B------:R-:W-:Y:S01]  /*02b0*/  SHF.R.S32.HI R6, RZ, 0x1f, R5 ;  /* 0x0000001fff067819 */ /* 0x000fe20000011405 */
[----:B------:R-:W-:Y:S01]  /*02c0*/  IMAD.MOV.U32 R4, RZ, RZ, 0xbc8f ;  /* 0x0000bc8fff047424 */ /* 0x000fe200078e00ff */
[----:B------:R-:W-:Y:S01]  /*02d0*/  MOV R0, RZ ;  /* 0x000000ff00007202 */ /* 0x000fe20000000f00 */
[----:B------:R-:W-:-:S07]  /*02e0*/  IMAD.MOV.U32 R2, RZ, RZ, 0x1 ;  /* 0x00000001ff027424 */ /* 0x000fce00078e00ff */
.L_x_243:
[-C--:B------:R-:W-:Y:S01]  /*02f0*/  IMAD R12, R3, R4.reuse, RZ ;  /* 0x00000004030c7224 */ /* 0x080fe200078e02ff */
[----:B------:R-:W-:Y:S01]  /*0300*/  BSSY.RECONVERGENT B3, `(.L_x_241) ;  /* 0x000002a000037945 */ /* 0x000fe20003800200 */
[----:B------:R-:W-:-:S04]  /*0310*/  IMAD.WIDE.U32 R18, R4, R4, RZ ;  /* 0x0000000404127225 */ /* 0x000fc800078e00ff */
[----:B------:R-:W-:Y:S02]  /*0320*/  IMAD R13, R4, R3, R12 ;  /* 0x00000003040d7224 */ /* 0x000fe400078e020c */
[----:B------:R-:W-:Y:S01]  /*0330*/  IMAD.WIDE.U32 R14, R18, 0x3, RZ ;  /* 0x00000003120e7825 */ /* 0x000fe200078e00ff */
[----:B------:R-:W-:-:S03]  /*0340*/  LOP3.LUT R14, R5, 0x1, RZ, 0xc0, !PT ;  /* 0x00000001050e7812 */ /* 0x000fc600078ec0ff */
[----:B------:R-:W-:Y:S01]  /*0350*/  IMAD.IADD R19, R19, 0x1, R13 ;  /* 0x0000000113137824 */ /* 0x000fe200078e020d */
[----:B------:R-:W-:-:S03]  /*0360*/  ISETP.NE.U32.AND P1, PT, R14, 0x1, PT ;  /* 0x000000010e00780c */ /* 0x000fc60003f25070 */
[----:B------:R-:W-:Y:S01]  /*0370*/  IMAD.WIDE.U32 R12, R19, 0x3, RZ ;  /* 0x00000003130c7825 */ /* 0x000fe200078e00ff */
[----:B------:R-:W-:-:S03]  /*0380*/  ISETP.NE.U32.AND.EX P1, PT, RZ, RZ, PT, P1 ;  /* 0x000000ffff00720c */ /* 0x000fc60003f25110 */
[----:B------:R-:W-:-:S04]  /*0390*/  IMAD.WIDE.U32 R12, P0, R18, -0x7fffffff, R12 ;  /* 0x80000001120c7825 */ /* 0x000fc8000780000c */
[----:B------:R-:W-:Y:S01]  /*03a0*/  IMAD.MOV.U32 R16, RZ, RZ, R13 ;  /* 0x000000ffff107224 */ /* 0x000fe200078e000d */
[----:B------:R-:W-:Y:S02]  /*03b0*/  IADD3.X R17, PT, PT, RZ, RZ, RZ, P0, !PT ;  /* 0x000000ffff117210 */ /* 0x000fe400007fe4ff */
[----:B------:R-:W-:-:S05]  /*03c0*/  IADD3 RZ, P0, PT, R15, R12, RZ ;  /* 0x0000000c0fff7210 */ /* 0x000fca0007f1e0ff */
[----:B------:R-:W-:Y:S01]  /*03d0*/  IMAD.WIDE.U32.X R16, R19, -0x7fffffff, R16, P0 ;  /* 0x8000000113107825 */ /* 0x000fe200000e0410 */
[----:B------:R-:W-:-:S04]  /*03e0*/  ISETP.GT.U32.AND P0, PT, R5, 0x1, PT ;  /* 0x000000010500780c */ /* 0x000fc80003f04070 */
[--C-:B------:R-:W-:Y:S02]  /*03f0*/  SHF.R.U64 R13, R16, 0x1e, R17.reuse ;  /* 0x0000001e100d7819 */ /* 0x100fe40000001211 */
[----:B------:R-:W-:-:S03]  /*0400*/  SHF.R.U32.HI R12, RZ, 0x1e, R17 ;  /* 0x0000001eff0c7819 */ /* 0x000fc60000011611 */
[----:B------:R-:W-:-:S04]  /*0410*/  IMAD.WIDE.U32 R18, R13, -0x7fffffff, R18 ;  /* 0x800000010d127825 */ /* 0x000fc800078e0012 */
[----:B------:R-:W-:Y:S01]  /*0420*/  IMAD R12, R12, -0x7fffffff, RZ ;  /* 0x800000010c0c7824 */ /* 0x000fe200078e02ff */
[----:B------:R-:W-:Y:S06]  /*0430*/  @P1 BRA `(.L_x_242) ;  /* 0x0000000000581947 */ /* 0x000fec0003800000 */
[-C--:B------:R-:W-:Y:S02]  /*0440*/  IMAD R0, R0, R4.reuse, RZ ;  /* 0x0000000400007224 */ /* 0x080fe400078e02ff */
[----:B------:R-:W-:-:S04]  /*0450*/  IMAD.WIDE.U32 R14, R2, R4, RZ ;  /* 0x00000004020e7225 */ /* 0x000fc800078e00ff */
[----:B------:R-:W-:Y:S02]  /*0460*/  IMAD R3, R3, R2, R0 ;  /* 0x0000000203037224 */ /* 0x000fe400078e0200 */
[----:B------:R-:W-:-:S03]  /*0470*/  IMAD.WIDE.U32 R26, R14, 0x5, RZ ;  /* 0x000000050e1a7825 */ /* 0x000fc600078e00ff */
[----:B------:R-:W-:-:S05]  /*0480*/  IADD3 R15, PT, PT, R15, R3, RZ ;  /* 0x000000030f0f7210 */ /* 0x000fca0007ffe0ff */
[----:B------:R-:W-:-:S04]  /*0490*/  IMAD.WIDE.U32 R2, R15, 0x5, RZ ;  /* 0x000000050f027825 */ /* 0x000fc800078e00ff */
[----:B------:R-:W-:-:S04]  /*04a0*/  IMAD.WIDE.U32 R2, P1, R14, 0x2, R2 ;  /* 0x000000020e027825 */ /* 0x000fc80007820002 */
[----:B------:R-:W-:Y:S01]  /*04b0*/  IMAD.X R17, RZ, RZ, RZ, P1 ;  /* 0x000000ffff117224 */ /* 0x000fe200008e06ff */
[----:B------:R-:W-:Y:S02]  /*04c0*/  IADD3 RZ, P1, PT, R27, R2, RZ ;  /* 0x000000021bff7210 */ /* 0x000fe40007f3e0ff */
[----:B------:R-:W-:-:S05]  /*04d0*/  MOV R16, R3 ;  /* 0x0000000300107202 */ /* 0x000fca0000000f00 */
[----:B------:R-:W-:-:S03]  /*04e0*/  IMAD.WIDE.U32.X R16, R15, 0x2, R16, P1 ;  /* 0x000000020f107825 */ /* 0x000fc600008e0410 */
[----:B------:R-:W-:-:S05]  /*04f0*/  IADD3 R3, P1, PT, R14, -R16, RZ ;  /* 0x800000100e037210 */ /* 0x000fca0007f3e0ff */
[----:B------:R-:W-:-:S05]  /*0500*/  IMAD.X R0, R15, 0x1, ~R17, P1 ;  /* 0x000000010f007824 */ /* 0x000fca00008e0e11 */
[--C-:B------:R-:W-:Y:S02]  /*0510*/  SHF.R.U64 R3, R3, 0x1, R0.reuse ;  /* 0x0000000103037819 */ /* 0x100fe40000001200 */
[----:B------:R-:W-:Y:S02]  /*0520*/  SHF.R.U32.HI R21, RZ, 0x1, R0 ;  /* 0x00000001ff157819 */ /* 0x000fe40000011600 */
[----:B------:R-:W-:-:S04]  /*0530*/  IADD3 R0, P1, PT, R3, R16, RZ ;  /* 0x0000001003007210 */ /* 0x000fc80007f3e0ff */
[----:B------:R-:W-:-:S04]  /*0540*/  IADD3.X R3, PT, PT, R21, R17, RZ, P1, !PT ;  /* 0x0000001115037210 */ /* 0x000fc80000ffe4ff */
[--C-:B------:R-:W-:Y:S02]  /*0550*/  SHF.R.U64 R17, R0, 0x1e, R3.reuse ;  /* 0x0000001e00117819 */ /* 0x100fe40000001203 */
[----:B------:R-:W-:-:S03]  /*0560*/  SHF.R.U32.HI R0, RZ, 0x1e, R3 ;  /* 0x0000001eff007819 */ /* 0x000fc60000011603 */
[----:B------:R-:W-:-:S04]  /*0570*/  IMAD.WIDE.U32 R2, R17, -0x7fffffff, R14 ;  /* 0x8000000111027825 */ /* 0x000fc800078e000e */
[----:B------:R-:W-:-:S05]  /*0580*/  IMAD R0, R0, -0x7fffffff, RZ ;  /* 0x8000000100007824 */ /* 0x000fca00078e02ff */
[----:B------:R-:W-:-:S07]  /*0590*/  IADD3 R0, PT, PT, R3, -R17, R0 ;  /* 0x8000001103007210 */ /* 0x000fce0007ffe000 */
.L_x_242:
[----:B------:R-:W-:Y:S05]  /*05a0*/  BSYNC.RECONVERGENT B3 ;  /* 0x0000000000037941 */ /* 0x000fea0003800200 */
.L_x_241:
[----:B------:R-:W-:Y:S01]  /*05b0*/  ISETP.GT.U32.AND.EX P0, PT, R6, RZ, PT, P0 ;  /* 0x000000ff0600720c */ /* 0x000fe20003f04100 */
[----:B------:R-:W-:Y:S01]  /*05c0*/  IMAD.MOV.U32 R4, RZ, RZ, R18 ;  /* 0x000000ffff047224 */ /* 0x000fe200078e0012 */
[--C-:B------:R-:W-:Y:S02]  /*05d0*/  SHF.R.U64 R5, R5, 0x1, R6.reuse ;  /* 0x0000000105057819 */ /* 0x100fe40000001206 */
[----:B------:R-:W-:Y:S02]  /*05e0*/  SHF.R.U32.HI R6, RZ, 0x1, R6 ;  /* 0x00000001ff067819 */ /* 0x000fe40000011606 */
[----:B------:R-:W-:-:S07]  /*05f0*/  IADD3 R3, PT, PT, R19, -R13, R12 ;  /* 0x8000000d13037210 */ /* 0x000fce0007ffe00c */
[----:B------:R-:W-:Y:S05]  /*0600*/  @P0 BRA `(.L_x_243) ;  /* 0xfffffffc00380947 */ /* 0x000fea000383ffff */
[----:B------:R-:W-:Y:S05]  /*0610*/  BSYNC.RECONVERGENT B2 ;  /* 0x0000000000027941 */ /* 0x000fea0003800200 */
.L_x_240:
[----:B------:R-:W-:-:S05]  /*0620*/  IMAD.HI.U32 R3, R2, 0x3, RZ ;  /* 0x0000000302037827 */ /* 0x000fca00078e00ff */
[----:B------:R-:W-:-:S04]  /*0630*/  IADD3 R0, PT, PT, -R3, R2, RZ ;  /* 0x0000000203007210 */ /* 0x000fc80007ffe1ff */
[----:B------:R-:W-:-:S04]  /*0640*/  LEA.HI R0, R0, R3, RZ, 0x1f ;  /* 0x0000000300007211 */ /* 0x000fc800078ff8ff */
[----:B------:R-:W-:-:S05]  /*0650*/  SHF.R.U32.HI R3, RZ, 0x1e, R0 ;  /* 0x0000001eff037819 */ /* 0x000fca0000011600 */
[----:B------:R-:W-:-:S07]  /*0660*/  IMAD R2, R3, -0x7fffffff, R2 ;  /* 0x8000000103027824 */ /* 0x000fce00078e0202 */
.L_x_239:
[----:B------:R-:W-:Y:S05]  /*0670*/  BSYNC.RECONVERGENT B1 ;  /* 0x0000000000017941 */ /* 0x000fea0003800200 */
.L_x_238:
[----:B------:R-:W-:Y:S01]  /*0680*/  IMAD.HI.U32 R0, R2, -0x4370ec6f, RZ ;  /* 0xbc8f139102007827 */ /* 0x000fe200078e00ff */
[----:B------:R-:W0:Y:S04]  /*0690*/  LDCU UR6, c[0x0][0x38c] ;  /* 0x00007180ff0677ac */ /* 0x000e280008000800 */
[----:B------:R-:W-:-:S05]  /*06a0*/  SHF.R.U32.HI R3, RZ, 0xf, R0 ;  /* 0x0000000fff037819 */ /* 0x000fca0000011600 */
[C---:B------:R-:W-:Y:S02]  /*06b0*/  IMAD R2, R3.reuse, -0xadc8, R2 ;  /* 0xffff523803027824 */ /* 0x040fe400078e0202 */
[----:B------:R-:W-:Y:S02]  /*06c0*/  IMAD R3, R3, 0xd47, RZ ;  /* 0x00000d4703037824 */ /* 0x000fe400078e02ff */
[----:B------:R-:W-:-:S03]  /*06d0*/  IMAD R2, R2, 0xbc8f, RZ ;  /* 0x0000bc8f02027824 */ /* 0x000fc600078e02ff */
[----:B------:R-:W-:Y:S02]  /*06e0*/  LOP3.LUT R5, R3, 0x7fffffff, RZ, 0x3c, !PT ;  /* 0x7fffffff03057812 */ /* 0x000fe400078e3cff */
[----:B------:R-:W-:-:S13]  /*06f0*/  ISETP.GE.U32.AND P0, PT, R2, R3, PT ;  /* 0x000000030200720c */ /* 0x000fda0003f06070 */
[----:B------:R-:W-:-:S05]  /*0700*/  @P0 IMAD.MOV R5, RZ, RZ, -R3 ;  /* 0x000000ffff050224 */ /* 0x000fca00078e0a03 */
[----:B------:R-:W-:-:S05]  /*0710*/  IADD3 R5, PT, PT, R2, R5, RZ ;  /* 0x0000000502057210 */ /* 0x000fca0007ffe0ff */
[----:B------:R-:W-:-:S05]  /*0720*/  IMAD.HI.U32 R0, R5, -0x4370ec6f, RZ ;  /* 0xbc8f139105007827 */ /* 0x000fca00078e00ff */
[----:B------:R-:W-:-:S05]  /*0730*/  SHF.R.U32.HI R0, RZ, 0xf, R0 ;  /* 0x0000000fff007819 */ /* 0x000fca0000011600 */
[C---:B------:R-:W-:Y:S01]  /*0740*/  IMAD R2, R0.reuse, -0xadc8, R5 ;  /* 0xffff523800027824 */ /* 0x040fe200078e0205 */
[----:B------:R-:W-:Y:S01]  /*0750*/  IADD3 R5, PT, PT, R5, -0x1, RZ ;  /* 0xffffffff05057810 */ /* 0x000fe20007ffe0ff */
[----:B------:R-:W-:Y:S02]  /*0760*/  IMAD R3, R0, 0xd47, RZ ;  /* 0x00000d4700037824 */ /* 0x000fe400078e02ff */
[----:B------:R-:W-:Y:S01]  /*0770*/  IMAD R2, R2, 0xbc8f, RZ ;  /* 0x0000bc8f02027824 */ /* 0x000fe200078e02ff */
[----:B------:R-:W-:Y:S02]  /*0780*/  I2FP.F32.U32 R5, R5 ;  /* 0x0000000500057245 */ /* 0x000fe40000201000 */
[----:B------:R-:W-:Y:S02]  /*0790*/  LOP3.LUT R13, R3, 0x7fffffff, RZ, 0x3c, !PT ;  /* 0x7fffffff030d7812 */ /* 0x000fe400078e3cff */
[----:B------:R-:W-:Y:S01]  /*07a0*/  ISETP.GE.U32.AND P0, PT, R2, R3, PT ;  /* 0x000000030200720c */ /* 0x000fe20003f06070 */
[----:B------:R-:W-:-:S04]  /*07b0*/  FMUL R5, R5, 4.6566128730773925781e-10 ;  /* 0x3000000005057820 */ /* 0x000fc80000400000 */
[----:B0-----:R-:W-:-:S08]  /*07c0*/  FFMA R5, R8, R5, UR6 ;  /* 0x0000000608057e23 */ /* 0x001fd00008000005 */
[----:B------:R-:W-:-:S05]  /*07d0*/  @P0 IMAD.MOV R13, RZ, RZ, -R3 ;  /* 0x000000ffff0d0224 */ /* 0x000fca00078e0a03 */
[----:B------:R-:W-:-:S05]  /*07e0*/  IADD3 R13, PT, PT, R2, R13, RZ ;  /* 0x0000000d020d7210 */ /* 0x000fca0007ffe0ff */
[----:B------:R-:W-:-:S05]  /*07f0*/  IMAD.HI.U32 R0, R13, -0x4370ec6f, RZ ;  /* 0xbc8f13910d007827 */ /* 0x000fca00078e00ff */
[----:B------:R-:W-:-:S05]  /*0800*/  SHF.R.U32.HI R0, RZ, 0xf, R0 ;  /* 0x0000000fff007819 */ /* 0x000fca0000011600 */
[C---:B------:R-:W-:Y:S02]  /*0810*/  IMAD R2, R0.reuse, -0xadc8, R13 ;  /* 0xffff523800027824 */ /* 0x040fe400078e020d */
[----:B------:R-:W-:Y:S02]  /*0820*/  IMAD R3, R0, 0xd47, RZ ;  /* 0x00000d4700037824 */ /* 0x000fe400078e02ff */
[----:B------:R-:W-:Y:S02]  /*0830*/  IMAD R2, R2, 0xbc8f, RZ ;  /* 0x0000bc8f02027824 */ /* 0x000fe400078e02ff */
[----:B------:R-:W-:Y:S01]  /*0840*/  VIADD R13, R13, 0xffffffff ;  /* 0xffffffff0d0d7836 */ /* 0x000fe20000000000 */
[----:B------:R-:W-:Y:S02]  /*0850*/  LOP3.LUT R15, R3, 0x7fffffff, RZ, 0x3c, !PT ;  /* 0x7fffffff030f7812 */ /* 0x000fe400078e3cff */
[----:B------:R-:W-:Y:S02]  /*0860*/  ISETP.GE.U32.AND P0, PT, R2, R3, PT ;  /* 0x000000030200720c */ /* 0x000fe40003f06070 */
[----:B------:R-:W-:-:S05]  /*0870*/  I2FP.F32.U32 R13, R13 ;  /* 0x0000000d000d7245 */ /* 0x000fca0000201000 */
[----:B------:R-:W-:-:S04]  /*0880*/  FMUL R13, R13, 4.6566128730773925781e-10 ;  /* 0x300000000d0d7820 */ /* 0x000fc80000400000 */
[----:B------:R-:W-:Y:S02]  /*0890*/  FFMA R13, R8, R13, UR6 ;  /* 0x00000006080d7e23 */ /* 0x000fe4000800000d */
        /* <DEDUP_REMOVED lines=12> */
[----:B------:R-:W-:-:S08]  /*0960*/  FFMA R15, R8, R15, UR6 ;  /* 0x00000006080f7e23 */ /* 0x000fd0000800000f */
[----:B------:R-:W-:-:S05]  /*0970*/  @P0 IMAD.MOV R17, RZ, RZ, -R3 ;  /* 0x000000ffff110224 */ /* 0x000fca00078e0a03 */
[----:B------:R-:W-:Y:S01]  /*0980*/  IADD3 R17, PT, PT, R2, -0x1, R17 ;  /* 0xffffffff02117810 */ /* 0x000fe20007ffe011 */
[----:B------:R-:W-:-:S03]  /*0990*/  IMAD.WIDE R2, R7, 0x10, R10 ;  /* 0x0000001007027825 */ /* 0x000fc600078e020a */
[----:B------:R-:W-:Y:S02]  /*09a0*/  I2FP.F32.U32 R17, R17 ;  /* 0x0000001100117245 */ /* 0x000fe40000201000 */
[----:B------:R0:W-:Y:S03]  /*09b0*/  STG.E desc[UR4][R2.64], R5 ;  /* 0x0000000502007986 */ /* 0x0001e6000c101904 */
[----:B------:R-:W-:Y:S01]  /*09c0*/  FMUL R17, R17, 4.6566128730773925781e-10 ;  /* 0x3000000011117820 */ /* 0x000fe20000400000 */
[----:B------:R0:W-:Y:S03]  /*09d0*/  STG.E desc[UR4][R2.64+0x4], R13 ;  /* 0x0000040d02007986 */ /* 0x0001e6000c101904 */
[----:B------:R-:W-:Y:S01]  /*09e0*/  FFMA R17, R8, R17, UR6 ;  /* 0x0000000608117e23 */ /* 0x000fe20008000011 */
[----:B------:R0:W-:Y:S04]  /*09f0*/  STG.E desc[UR4][R2.64+0x8], R15 ;  /* 0x0000080f02007986 */ /* 0x0001e8000c101904 */
[----:B------:R0:W-:Y:S02]  /*0a00*/  STG.E desc[UR4][R2.64+0xc], R17 ;  /* 0x00000c1102007986 */ /* 0x0001e4000c101904 */
.L_x_237:
[----:B------:R-:W-:Y:S05]  /*0a10*/  BSYNC.RECONVERGENT B0 ;  /* 0x0000000000007941 */ /* 0x000fea0003800200 */
.L_x_236:
[----:B------:R-:W-:Y:S05]  /*0a20*/  @P2 BRA `(.L_x_244) ;  /* 0xfffffff400e82947 */ /* 0x000fea000383ffff */
[----:B------:R-:W-:Y:S05]  /*0a30*/  EXIT ;  /* 0x000000000000794d */ /* 0x000fea0003800000 */
.L_x_235:
[----:B------:R-:W-:-:S13]  /*0a40*/  ISETP.GE.AND P0, PT, R4, 0x1, PT ;  /* 0x000000010400780c */ /* 0x000fda0003f06270 */
[----:B------:R-:W-:Y:S05]  /*0a50*/  @!P0 EXIT ;  /* 0x000000000000894d */ /* 0x000fea0003800000 */
[----:B------:R-:W0:Y:S01]  /*0a60*/  LDC R12, c[0x0][0x38c] ;  /* 0x0000e300ff0c7b82 */ /* 0x000e220000000800 */
[----:B------:R-:W1:Y:S01]  /*0a70*/  S2R R0, SR_TID.X ;  /* 0x0000000000007919 */ /* 0x000e620000002100 */
[----:B------:R-:W0:Y:S01]  /*0a80*/  LDCU UR6, c[0x0][0x390] ;  /* 0x00007200ff0677ac */ /* 0x000e220008000800 */
[----:B------:R-:W-:Y:S02]  /*0a90*/  IMAD.MOV.U32 R13, RZ, RZ, RZ ;  /* 0x000000ffff0d7224 */ /* 0x000fe400078e00ff */
[----:B01----:R-:W-:-:S07]  /*0aa0*/  FADD R12, -R12, UR6 ;  /* 0x000000060c0c7e21 */ /* 0x003fce0008000100 */
.L_x_251:
[----:B0-----:R-:W-:Y:S01]  /*0ab0*/  LEA R15, R13, R0, 0x7 ;  /* 0x000000000d0f7211 */ /* 0x001fe200078e38ff */
[----:B------:R-:W-:Y:S01]  /*0ac0*/  BSSY.RECONVERGENT B0, `(.L_x_245) ;  /* 0x0000043000007945 */ /* 0x000fe20003800200 */
[----:B------:R-:W-:-:S03]  /*0ad0*/  HFMA2 R18, -RZ, RZ, 0, 5.9604644775390625e-08 ;  /* 0x00000001ff127431 */ /* 0x000fc600000001ff */
[----:B------:R-:W-:-:S05]  /*0ae0*/  IMAD.IADD R17, R22, 0x1, R15 ;  /* 0x0000000116117824 */ /* 0x000fca00078e020f */
[----:B------:R-:W-:-:S13]  /*0af0*/  ISETP.NE.AND P0, PT, R17, RZ, PT ;  /* 0x000000ff1100720c */ /* 0x000fda0003f05270 */
[----:B------:R-:W-:Y:S05]  /*0b00*/  @!P0 BRA `(.L_x_246) ;  /* 0x0000000000f88947 */ /* 0x000fea0003800000 */
[----:B------:R-:W-:Y:S01]  /*0b10*/  BSSY.RECONVERGENT B1, `(.L_x_247) ;  /* 0x0000038000017945 */ /* 0x000fe20003800200 */
[----:B------:R-:W-:Y:S01]  /*0b20*/  SHF.R.S32.HI R14, RZ, 0x1f, R17 ;  /* 0x0000001fff0e7819 */ /* 0x000fe20000011411 */
[----:B------:R-:W-:Y:S01]  /*0b30*/  IMAD.MOV.U32 R21, RZ, RZ, 0xbc8f ;  /* 0x0000bc8fff157424 */ /* 0x000fe200078e00ff */
[----:B------:R-:W-:Y:S01]  /*0b40*/  MOV R16, RZ ;  /* 0x000000ff00107202 */ /* 0x000fe20000000f00 */
[----:B------:R-:W-:Y:S01]  /*0b50*/  IMAD.MOV.U32 R18, RZ, RZ, 0x1 ;  /* 0x00000001ff127424 */ /* 0x000fe200078e00ff */
[----:B------:R-:W-:-:S07]  /*0b60*/  MOV R19, RZ ;  /* 0x000000ff00137202 */ /* 0x000fce0000000f00 */
.L_x_250:
        /* <DEDUP_REMOVED lines=23> */
[----:B------:R-:W-:-:S05]  /*0ce0*/  IMAD R19, R16, R18, R19 ;  /* 0x0000001210137224 */ /* 0x000fca00078e0213 */
[----:B------:R-:W-:Y:S01]  /*0cf0*/  IADD3 R5, PT, PT, R5, R19, RZ ;  /* 0x0000001305057210 */ /* 0x000fe20007ffe0ff */
[----:B------:R-:W-:-:S04]  /*0d00*/  IMAD.WIDE.U32 R18, R4, 0x5, RZ ;  /* 0x0000000504127825 */ /* 0x000fc800078e00ff */
        /* <DEDUP_REMOVED lines=17> */
.L_x_249:
[----:B------:R-:W-:Y:S05]  /*0e20*/  BSYNC.RECONVERGENT B2 ;  /* 0x0000000000027941 */ /* 0x000fea0003800200 */
.L_x_248:
[----:B------:R-:W-:Y:S01]  /*0e30*/  ISETP.GT.U32.AND.EX P0, PT, R14, RZ, PT, P0 ;  /* 0x000000ff0e00720c */ /* 0x000fe20003f04100 */
[----:B------:R-:W-:Y:S01]  /*0e40*/  IMAD.MOV.U32 R21, RZ, RZ, R2 ;  /* 0x000000ffff157224 */ /* 0x000fe200078e0002 */
[--C-:B------:R-:W-:Y:S02]  /*0e50*/  SHF.R.U64 R17, R17, 0x1, R14.reuse ;  /* 0x0000000111117819 */ /* 0x100fe4000000120e */
[----:B------:R-:W-:Y:S02]  /*0e60*/  SHF.R.U32.HI R14, RZ, 0x1, R14 ;  /* 0x00000001ff0e7819 */ /* 0x000fe4000001160e */
[----:B------:R-:W-:-:S07]  /*0e70*/  IADD3 R16, PT, PT, R3, -R7, R6 ;  /* 0x8000000703107210 */ /* 0x000fce0007ffe006 */
[----:B------:R-:W-:Y:S05]  /*0e80*/  @P0 BRA `(.L_x_250) ;  /* 0xfffffffc00380947 */ /* 0x000fea000383ffff */
[----:B------:R-:W-:Y:S05]  /*0e90*/  BSYNC.RECONVERGENT B1 ;  /* 0x0000000000017941 */ /* 0x000fea0003800200 */
.L_x_247:
[----:B------:R-:W-:-:S05]  /*0ea0*/  IMAD.HI.U32 R3, R18, 0x3, RZ ;  /* 0x0000000312037827 */ /* 0x000fca00078e00ff */
[----:B------:R-:W-:-:S04]  /*0eb0*/  IADD3 R2, PT, PT, -R3, R18, RZ ;  /* 0x0000001203027210 */ /* 0x000fc80007ffe1ff */
[----:B------:R-:W-:-:S04]  /*0ec0*/  LEA.HI R2, R2, R3, RZ, 0x1f ;  /* 0x0000000302027211 */ /* 0x000fc800078ff8ff */
[----:B------:R-:W-:-:S05]  /*0ed0*/  SHF.R.U32.HI R3, RZ, 0x1e, R2 ;  /* 0x0000001eff037819 */ /* 0x000fca0000011602 */
[----:B------:R-:W-:-:S07]  /*0ee0*/  IMAD R18, R3, -0x7fffffff, R18 ;  /* 0x8000000103127824 */ /* 0x000fce00078e0212 */
.L_x_246:
[----:B------:R-:W-:Y:S05]  /*0ef0*/  BSYNC.RECONVERGENT B0 ;  /* 0x0000000000007941 */ /* 0x000fea0003800200 */
.L_x_245:
[----:B------:R-:W-:Y:S01]  /*0f00*/  IMAD.HI.U32 R2, R18, -0x4370ec6f, RZ ;  /* 0xbc8f139112027827 */ /* 0x000fe200078e00ff */
[----:B------:R-:W0:Y:S03]  /*0f10*/  LDCU.64 UR6, c[0x0][0x388] ;  /* 0x00007100ff0677ac */ /* 0x000e260008000a00 */
[----:B------:R-:W-:Y:S01]  /*0f20*/  VIADD R13, R13, 0x1 ;  /* 0x000000010d0d7836 */ /* 0x000fe20000000000 */
        /* <DEDUP_REMOVED lines=29> */
[----:B------:R-:W-:-:S11]  /*1100*/  I2FP.F32.U32 R4, R4 ;  /* 0x0000000400047245 */ /* 0x000fd60000201000 */
[----:B------:R-:W-:-:S05]  /*1110*/  @P0 IMAD.MOV R7, RZ, RZ, -R3 ;  /* 0x000000ffff070224 */ /* 0x000fca00078e0a03 */
[----:B------:R-:W-:-:S05]  /*1120*/  IADD3 R7, PT, PT, R2, R7, RZ ;  /* 0x0000000702077210 */ /* 0x000fca0007ffe0ff */
[----:B------:R-:W-:-:S05]  /*1130*/  IMAD.HI.U32 R2, R7, -0x4370ec6f, RZ ;  /* 0xbc8f139107027827 */ /* 0x000fca00078e00ff */
[----:B------:R-:W-:-:S05]  /*1140*/  SHF.R.U32.HI R2, RZ, 0xf, R2 ;  /* 0x0000000fff027819 */ /* 0x000fca0000011602 */
[C---:B------:R-:W-:Y:S01]  /*1150*/  IMAD R3, R2.reuse, -0xadc8, R7 ;  /* 0xffff523802037824 */ /* 0x040fe200078e0207 */
[----:B------:R-:W-:Y:S01]  /*1160*/  IADD3 R7, PT, PT, R7, -0x1, RZ ;  /* 0xffffffff07077810 */ /* 0x000fe20007ffe0ff */
[----:B------:R-:W-:Y:S02]  /*1170*/  IMAD R2, R2, 0xd47, RZ ;  /* 0x00000d4702027824 */ /* 0x000fe400078e02ff */
[----:B------:R-:W-:-:S03]  /*1180*/  IMAD R3, R3, 0xbc8f, RZ ;  /* 0x0000bc8f03037824 */ /* 0x000fc600078e02ff */
[----:B------:R-:W-:Y:S02]  /*1190*/  LOP3.LUT R6, R2, 0x7fffffff, RZ, 0x3c, !PT ;  /* 0x7fffffff02067812 */ /* 0x000fe400078e3cff */
[----:B------:R-:W-:-:S13]  /*11a0*/  ISETP.GE.U32.AND P0, PT, R3, R2, PT ;  /* 0x000000020300720c */ /* 0x000fda0003f06070 */
[----:B------:R-:W-:Y:S01]  /*11b0*/  @P0 IMAD.MOV R6, RZ, RZ, -R2 ;  /* 0x000000ffff060224 */ /* 0x000fe200078e0a02 */
[----:B------:R-:W-:-:S04]  /*11c0*/  ISETP.NE.AND P0, PT, R13, UR6, PT ;  /* 0x000000060d007c0c */ /* 0x000fc8000bf05270 */
[----:B------:R-:W-:Y:S02]  /*11d0*/  IADD3 R3, PT, PT, R3, -0x1, R6 ;  /* 0xffffffff03037810 */ /* 0x000fe40007ffe006 */
[----:B------:R-:W-:Y:S01]  /*11e0*/  I2FP.F32.U32 R6, R7 ;  /* 0x0000000700067245 */ /* 0x000fe20000201000 */
[----:B------:R-:W-:Y:S01]  /*11f0*/  FMUL R7, R4, 4.6566128730773925781e-10 ;  /* 0x3000000004077820 */ /* 0x000fe20000400000 */
[----:B------:R-:W-:Y:S01]  /*1200*/  I2FP.F32.U32 R8, R3 ;  /* 0x0000000300087245 */ /* 0x000fe20000201000 */
[----:B------:R-:W-:-:S04]  /*1210*/  IMAD.WIDE R2, R15, 0x10, R10 ;  /* 0x000000100f027825 */ /* 0x000fc800078e020a */
[----:B------:R-:W-:Y:S01]  /*1220*/  FMUL R9, R6, 4.6566128730773925781e-10 ;  /* 0x3000000006097820 */ /* 0x000fe20000400000 */
[----:B------:R-:W-:Y:S01]  /*1230*/  FFMA R7, R12, R7, UR7 ;  /* 0x000000070c077e23 */ /* 0x000fe20008000007 */
[----:B------:R-:W-:Y:S01]  /*1240*/  FMUL R15, R8, 4.6566128730773925781e-10 ;  /* 0x30000000080f7820 */ /* 0x000fe20000400000 */
[----:B------:R0:W-:Y:S01]  /*1250*/  STG.E desc[UR4][R2.64], R5 ;  /* 0x0000000502007986 */ /* 0x0001e2000c101904 */
[C---:B------:R-:W-:Y:S02]  /*1260*/  FFMA R9, R12.reuse, R9, UR7 ;  /* 0x000000070c097e23 */ /* 0x040fe40008000009 */
[----:B------:R-:W-:Y:S01]  /*1270*/  FFMA R15, R12, R15, UR7 ;  /* 0x000000070c0f7e23 */ /* 0x000fe2000800000f */
[----:B------:R0:W-:Y:S04]  /*1280*/  STG.E desc[UR4][R2.64+0x4], R7 ;  /* 0x0000040702007986 */ /* 0x0001e8000c101904 */
[----:B------:R0:W-:Y:S04]  /*1290*/  STG.E desc[UR4][R2.64+0x8], R9 ;  /* 0x0000080902007986 */ /* 0x0001e8000c101904 */
[----:B------:R0:W-:Y:S01]  /*12a0*/  STG.E desc[UR4][R2.64+0xc], R15 ;  /* 0x00000c0f02007986 */ /* 0x0001e2000c101904 */
[----:B------:R-:W-:Y:S05]  /*12b0*/  @!P0 EXIT ;  /* 0x000000000000894d */ /* 0x000fea0003800000 */
[----:B------:R-:W-:Y:S05]  /*12c0*/  BRA `(.L_x_251) ;  /* 0xfffffff400f87947 */ /* 0x000fea000383ffff */
.L_x_252:
        /* <DEDUP_REMOVED lines=11> */
.L_x_464:


//--------------------- .text._ZN3cub18CUB_300001_SM_10006detail9transform16transform_kernelINS2_10policy_hubILb1EN4cuda3std3__45tupleIJPK4BodyEEEE10policy1000ElNS7_10__identityEN6thrust24THRUST_300001_SM_1000_NS10device_ptrIS9_EEJSB_EEEvT0_iT1_T2_DpNS2_10kernel_argIT3_EE --------------------------
	.section	.text._ZN3cub18CUB_300001_SM_10006detail9transform16transform_kernelINS2_10policy_hubILb1EN4cuda3std3__45tupleIJPK4BodyEEEE10policy1000ElNS7_10__identityEN6thrust24THRUST_300001_SM_1000_NS10device_ptrIS9_EEJSB_EEEvT0_iT1_T2_DpNS2_10kernel_argIT3_EE,"ax",@progbits
	.align	128
        .global         _ZN3cub18CUB_300001_SM_10006detail9transform16transform_kernelINS2_10policy_hubILb1EN4cuda3std3__45tupleIJPK4BodyEEEE10policy1000ElNS7_10__identityEN6thrust24THRUST_300001_SM_1000_NS10device_ptrIS9_EEJSB_EEEvT0_iT1_T2_DpNS2_10kernel_argIT3_EE
        .type           _ZN3cub18CUB_300001_SM_10006detail9transform16transform_kernelINS2_10policy_hubILb1EN4cuda3std3__45tupleIJPK4BodyEEEE10policy1000ElNS7_10__identityEN6thrust24THRUST_300001_SM_1000_NS10device_ptrIS9_EEJSB_EEEvT0_iT1_T2_DpNS2_10kernel_argIT3_EE,@function
        .size           _ZN3cub18CUB_300001_SM_10006detail9transform16transform_kernelINS2_10policy_hubILb1EN4cuda3std3__45tupleIJPK4BodyEEEE10policy1000ElNS7_10__identityEN6thrust24THRUST_300001_SM_1000_NS10device_ptrIS9_EEJSB_EEEvT0_iT1_T2_DpNS2_10kernel_argIT3_EE,(.L_x_465 - _ZN3cub18CUB_300001_SM_10006detail9transform16transform_kernelINS2_10policy_hubILb1EN4cuda3std3__45tupleIJPK4BodyEEEE10policy1000ElNS7_10__identityEN6thrust24THRUST_300001_SM_1000_NS10device_ptrIS9_EEJSB_EEEvT0_iT1_T2_DpNS2_10kernel_argIT3_EE)
        .other          _ZN3cub18CUB_300001_SM_10006detail9transform16transform_kernelINS2_10policy_hubILb1EN4cuda3std3__45tupleIJPK4BodyEEEE10policy1000ElNS7_10__identityEN6thrust24THRUST_300001_SM_1000_NS10device_ptrIS9_EEJSB_EEEvT0_iT1_T2_DpNS2_10kernel_argIT3_EE,@"STO_CUDA_ENTRY STV_DEFAULT"
_ZN3cub18CUB_300001_SM_10006detail9transform16transform_kernelINS2_10policy_hubILb1EN4cuda3std3__45tupleIJPK4BodyEEEE10policy1000ElNS7_10__identityEN6thrust24THRUST_300001_SM_1000_NS10device_ptrIS9_EEJSB_EEEvT0_iT1_T2_DpNS2_10kernel_argIT3_EE:
.text._ZN3cub18CUB_300001_SM_10006detail9transform16transform_kernelINS2_10policy_hubILb1EN4cuda3std3__45tupleIJPK4BodyEEEE10policy1000ElNS7_10__identityEN6thrust24THRUST_300001_SM_1000_NS10device_ptrIS9_EEJSB_EEEvT0_iT1_T2_DpNS2_10kernel_argIT3_EE:
[----:B------:R-:W-:Y:S08]  /*0000*/  LDC R1, c[0x0][0x37c] ;  /* 0x0000df00ff017b82 */ /* 0x000ff00000000800 */
[----:B------:R-:W0:Y:S01]  /*0010*/  LDC R0, c[0x0][0x388] ;  /* 0x0000e200ff007b82 */ /* 0x000e220000000800 */
[----:B------:R-:W1:Y:S01]  /*0020*/  LDCU.64 UR6, c[0x0][0x380] ;  /* 0x00007000ff0677ac */ /* 0x000e620008000a00 */
[----:B------:R-:W2:Y:S01]  /*0030*/  S2R R7, SR_TID.X ;  /* 0x0000000000077919 */ /* 0x000ea20000002100 */
[----:B------:R-:W-:Y:S05]  /*0040*/  BSSY.RECONVERGENT B0, `(.L_x_253) ;  /* 0x000001a000007945 */ /* 0x000fea0003800200 */
[----:B------:R-:W3:Y:S01]  /*0050*/  S2UR UR4, SR_CTAID.X ;  /* 0x00000000000479c3 */ /* 0x000ee20000002500 */
[----:B0-----:R-:W-:-:S05]  /*0060*/  IMAD.SHL.U32 R5, R0, 0x80, RZ ;  /* 0x0000008000057824 */ /* 0x001fca00078e00ff */
[----:B------:R-:W-:Y:S01]  /*0070*/  SHF.R.S32.HI R4, RZ, 0x1f, R5 ;  /* 0x0000001fff047819 */ /* 0x000fe20000011405 */
[----:B---3--:R-:W-:-:S04]  /*0080*/  IMAD.WIDE.U32 R2, R5, UR4, RZ ;  /* 0x0000000405027c25 */ /* 0x008fc8000f8e00ff */
[----:B------:R-:W-:Y:S01]  /*0090*/  IMAD R13, R4, UR4, RZ ;  /* 0x00000004040d7c24 */ /* 0x000fe2000f8e02ff */
[----:B-1----:R-:W-:Y:S01]  /*00a0*/  IADD3 R6, P1, PT, -R2, UR6, RZ ;  /* 0x0000000602067c10 */ /* 0x002fe2000ff3e1ff */
[----:B--2---:R-:W-:Y:S02]  /*00b0*/  IMAD.SHL.U32 R11, R7, 0x80, RZ ;  /* 0x00000080070b7824 */ /* 0x004fe400078e00ff */
[----:B------:R-:W-:Y:S01]  /*00c0*/  IMAD.IADD R13, R3, 0x1, R13 ;  /* 0x00000001030d7824 */ /* 0x000fe200078e020d */
[----:B------:R-:W-:-:S04]  /*00d0*/  ISETP.LT.U32.AND P0, PT, R6, R5, PT ;  /* 0x000000050600720c */ /* 0x000fc80003f01070 */
[----:B------:R-:W-:-:S04]  /*00e0*/  IADD3.X R9, PT, PT, ~R13, UR7, RZ, P1, !PT ;  /* 0x000000070d097c10 */ /* 0x000fc80008ffe5ff */
[----:B------:R-:W-:-:S04]  /*00f0*/  ISETP.LT.AND.EX P0, PT, R9, R4, PT, P0 ;  /* 0x000000040900720c */ /* 0x000fc80003f01300 */
[----:B------:R-:W-:-:S05]  /*0100*/  SEL R6, R6, R5, P0 ;  /* 0x0000000506067207 */ /* 0x000fca0000000000 */
[----:B------:R-:W-:-:S05]  /*0110*/  IMAD.SHL.U32 R4, R6, 0x10, RZ ;  /* 0x0000001006047824 */ /* 0x000fca00078e00ff */
[----:B------:R-:W-:-:S13]  /*0120*/  ISETP.GE.AND P0, PT, R11, R4, PT ;  /* 0x000000040b00720c */ /* 0x000fda0003f06270 */
[----:B------:R-:W-:Y:S05]  /*0130*/  @P0 BRA `(.L_x_254) ;  /* 0x0000000000280947 */ /* 0x000fea0003800000 */
[----:B------:R-:W0:Y:S02]  /*0140*/  LDC.64 R8, c[0x0][0x398] ;  /* 0x0000e600ff087b82 */ /* 0x000e240000000a00 */
[----:B0-----:R-:W-:-:S04]  /*0150*/  LEA R8, P0, R2, R8, 0x4 ;  /* 0x0000000802087211 */ /* 0x001fc800078020ff */
[----:B------:R-:W-:-:S03]  /*0160*/  LEA.HI.X R9, R2, R9, R13, 0x4, P0 ;  /* 0x0000000902097211 */ /* 0x000fc600000f240d */
[----:B------:R-:W-:-:S07]  /*0170*/  IMAD.WIDE.U32 R8, R7, 0x80, R8 ;  /* 0x0000008007087825 */ /* 0x000fce00078e0008 */
.L_x_255:
[----:B------:R-:W-:Y:S01]  /*0180*/  VIADD R11, R11, 0x4000 ;  /* 0x000040000b0b7836 */ /* 0x000fe20000000000 */
[----:B------:R0:W-:Y:S04]  /*0190*/  CCTL.E.PF2 [R8] ;  /* 0x000000000800798f */ /* 0x0001e80000800100 */
[----:B------:R-:W-:Y:S02]  /*01a0*/  ISETP.GE.AND P0, PT, R11, R4, PT ;  /* 0x000000040b00720c */ /* 0x000fe40003f06270 */
[----:B0-----:R-:W-:-:S05]  /*01b0*/  IADD3 R8, P1, PT, R8, 0x4000, RZ ;  /* 0x0000400008087810 */ /* 0x001fca0007f3e0ff */
[----:B------:R-:W-:-:S06]  /*01c0*/  IMAD.X R9, RZ, RZ, R9, P1 ;  /* 0x000000ffff097224 */ /* 0x000fcc00008e0609 */
[----:B------:R-:W-:Y:S05]  /*01d0*/  @!P0 BRA `(.L_x_255) ;  /* 0xfffffffc00e88947 */ /* 0x000fea000383ffff */
.L_x_254:
[----:B------:R-:W-:Y:S05]  /*01e0*/  BSYNC.RECONVERGENT B0 ;  /* 0x0000000000007941 */ /* 0x000fea0003800200 */
.L_x_253:
[----:B------:R-:W0:Y:S01]  /*01f0*/  LDCU.128 UR8, c[0x0][0x390] ;  /* 0x00007200ff0877ac */ /* 0x000e220008000c00 */
[----:B------:R-:W-:Y:S01]  /*0200*/  ISETP.NE.AND P0, PT, R5, R6, PT ;  /* 0x000000060500720c */ /* 0x000fe20003f05270 */
[C---:B------:R-:W-:Y:S01]  /*0210*/  IMAD.SHL.U32 R8, R2.reuse, 0x10, RZ ;  /* 0x0000001002087824 */ /* 0x040fe200078e00ff */
[----:B------:R-:W-:Y:S01]  /*0220*/  SHF.L.U64.HI R9, R2, 0x4, R13 ;  /* 0x0000000402097819 */ /* 0x000fe2000001020d */
[----:B------:R-:W1:Y:S03]  /*0230*/  LDCU.64 UR4, c[0x0][0x358] ;  /* 0x00006b00ff0477ac */ /* 0x000e660008000a00 */
[C---:B0-----:R-:W-:Y:S02]  /*0240*/  IADD3 R2, P1, PT, R8.reuse, UR10, RZ ;  /* 0x0000000a08027c10 */ /* 0x041fe4000ff3e0ff */
[----:B------:R-:W-:Y:S02]  /*0250*/  IADD3 R4, P2, PT, R8, UR8, RZ ;  /* 0x0000000808047c10 */ /* 0x000fe4000ff5e0ff */
[----:B------:R-:W-:-:S02]  /*0260*/  IADD3.X R3, PT, PT, R9, UR11, RZ, P1, !PT ;  /* 0x0000000b09037c10 */ /* 0x000fc40008ffe4ff */
[----:B------:R-:W-:Y:S01]  /*0270*/  IADD3.X R5, PT, PT, R9, UR9, RZ, P2, !PT ;  /* 0x0000000909057c10 */ /* 0x000fe200097fe4ff */
[----:B-1----:R-:W-:Y:S08]  /*0280*/  @!P0 BRA `(.L_x_256) ;  /* 0x0000001000b88947 */ /* 0x002ff00003800000 */
[----:B------:R-:W-:-:S13]  /*0290*/  ISETP.GE.AND P0, PT, R0, 0x1, PT ;  /* 0x000000010000780c */ /* 0x000fda0003f06270 */
[----:B------:R-:W-:Y:S05]  /*02a0*/  @!P0 EXIT ;  /* 0x000000000000894d */ /* 0x000fea0003800000 */
[C---:B------:R-:W-:Y:S01]  /*02b0*/  ISETP.GE.U32.AND P0, PT, R0.reuse, 0x8, PT ;  /* 0x000000080000780c */ /* 0x040fe20003f06070 */
[----:B------:R-:W-:Y:S01]  /*02c0*/  IMAD.MOV.U32 R8, RZ, RZ, RZ ;  /* 0x000000ffff087224 */ /* 0x000fe200078e00ff */
[----:B------:R-:W-:-:S11]  /*02d0*/  LOP3.LUT R16, R0, 0x7, RZ, 0xc0, !PT ;  /* 0x0000000700107812 */ /* 0x000fd600078ec0ff */
[----:B------:R-:W-:Y:S05]  /*02e0*/  @!P0 BRA `(.L_x_257) ;  /* 0x0000000c000c8947 */ /* 0x000fea0003800000 */
[----:B------:R-:W-:-:S13]  /*02f0*/  ISETP.GE.AND P1, PT, R7, R6, PT ;  /* 0x000000060700720c */ /* 0x000fda0003f26270 */
[----:B------:R-:W-:-:S05]  /*0300*/  @!P1 IMAD.WIDE.U32 R8, R7, 0x10, R2 ;  /* 0x0000001007089825 */ /* 0x000fca00078e0002 */
[----:B------:R-:W2:Y:S04]  /*0310*/  @!P1 LDG.E R15, desc[UR4][R8.64] ;  /* 0x00000004080f9981 */ /* 0x000ea8000c1e1900 */
[----:B------:R-:W3:Y:S04]  /*0320*/  @!P1 LDG.E R17, desc[UR4][R8.64+0x4] ;  /* 0x0000040408119981 */ /* 0x000ee8000c1e1900 */
[----:B------:R-:W4:Y:S04]  /*0330*/  @!P1 LDG.E R19, desc[UR4][R8.64+0x8] ;  /* 0x0000080408139981 */ /* 0x000f28000c1e1900 */
[----:B------:R-:W5:Y:S01]  /*0340*/  @!P1 LDG.E R21, desc[UR4][R8.64+0xc] ;  /* 0x00000c0408159981 */ /* 0x000f62000c1e1900 */
[----:B------:R-:W-:-:S02]  /*0350*/  VIADD R23, R7, 0x80 ;  /* 0x0000008007177836 */ /* 0x000fc40000000000 */
[----:B------:R-:W-:-:S03]  /*0360*/  @!P1 IMAD.WIDE.U32 R12, R7, 0x10, R4 ;  /* 0x00000010070c9825 */ /* 0x000fc600078e0004 */
[C---:B------:R-:W-:Y:S01]  /*0370*/  ISETP.GE.AND P0, PT, R23.reuse, R6, PT ;  /* 0x000000061700720c */ /* 0x040fe20003f06270 */
[----:B------:R-:W-:Y:S01]  /*0380*/  IMAD.WIDE R10, R23, 0x10, R2 ;  /* 0x00000010170a7825 */ /* 0x000fe200078e0202 */
[----:B--2---:R-:W-:Y:S04]  /*0390*/  @!P1 STG.E desc[UR4][R12.64], R15 ;  /* 0x0000000f0c009986 */ /* 0x004fe8000c101904 */
[----:B---3--:R-:W-:Y:S04]  /*03a0*/  @!P1 STG.E desc[UR4][R12.64+0x4], R17 ;  /* 0x000004110c009986 */ /* 0x008fe8000c101904 */
[----:B----4-:R-:W-:Y:S04]  /*03b0*/  @!P1 STG.E desc[UR4][R12.64+0x8], R19 ;  /* 0x000008130c009986 */ /* 0x010fe8000c101904 */
[----:B-----5:R0:W-:Y:S04]  /*03c0*/  @!P1 STG.E desc[UR4][R12.64+0xc], R21 ;  /* 0x00000c150c009986 */ /* 0x0201e8000c101904 */
[----:B------:R-:W2:Y:S04]  /*03d0*/  @!P0 LDG.E R25, desc[UR4][R10.64] ;  /* 0x000000040a198981 */ /* 0x000ea8000c1e1900 */
[----:B------:R-:W3:Y:S04]  /*03e0*/  @!P0 LDG.E R27, desc[UR4][R10.64+0x4] ;  /* 0x000004040a1b8981 */ /* 0x000ee8000c1e1900 */
[----:B------:R-:W4:Y:S04]  /*03f0*/  @!P0 LDG.E R9, desc[UR4][R10.64+0x8] ;  /* 0x000008040a098981 */ /* 0x000f28000c1e1900 */
[----:B------:R-:W5:Y:S01]  /*0400*/  @!P0 LDG.E R29, desc[UR4][R10.64+0xc] ;  /* 0x00000c040a1d8981 */ /* 0x000f62000c1e1900 */
[----:B------:R-:W-:Y:S01]  /*0410*/  VIADD R8, R7, 0x100 ;  /* 0x0000010007087836 */ /* 0x000fe20000000000 */
[----:B------:R-:W-:Y:S01]  /*0420*/  BSSY.RECONVERGENT B0, `(.L_x_258) ;  /* 0x000001c000007945 */ /* 0x000fe20003800200 */
[----:B0-----:R-:W-:-:S03]  /*0430*/  IMAD.WIDE R12, R23, 0x10, R4 ;  /* 0x00000010170c7825 */ /* 0x001fc600078e0204 */
[-C--:B------:R-:W-:Y:S01]  /*0440*/  ISETP.GE.AND P6, PT, R8, R6.reuse, PT ;  /* 0x000000060800720c */ /* 0x080fe20003fc6270 */
[C---:B------:R-:W-:Y:S01]  /*0450*/  VIADD R14, R7.reuse, 0x180 ;  /* 0x00000180070e7836 */ /* 0x040fe20000000000 */
[----:B------:R-:W-:Y:S01]  /*0460*/  LOP3.LUT R8, R0, 0x7ffffff8, RZ, 0xc0, !PT ;  /* 0x7ffffff800087812 */ /* 0x000fe200078ec0ff */
[C---:B------:R-:W-:Y:S02]  /*0470*/  VIADD R15, R7.reuse, 0x200 ;  /* 0x00000200070f7836 */ /* 0x040fe40000000000 */
[C---:B------:R-:W-:Y:S01]  /*0480*/  VIADD R17, R7.reuse, 0x280 ;  /* 0x0000028007117836 */ /* 0x040fe20000000000 */
[-C--:B------:R-:W-:Y:S01]  /*0490*/  ISETP.GE.AND P5, PT, R14, R6.reuse, PT ;  /* 0x000000060e00720c */ /* 0x080fe20003fa6270 */
[----:B------:R-:W-:Y:S01]  /*04a0*/  VIADD R19, R7, 0x300 ;  /* 0x0000030007137836 */ /* 0x000fe20000000000 */
[-C--:B------:R-:W-:Y:S01]  /*04b0*/  ISETP.GE.AND P4, PT, R15, R6.reuse, PT ;  /* 0x000000060f00720c */ /* 0x080fe20003f86270 */
[----:B------:R-:W-:Y:S01]  /*04c0*/  VIADD R21, R7, 0x380 ;  /* 0x0000038007157836 */ /* 0x000fe20000000000 */
[----:B------:R-:W-:-:S02]  /*04d0*/  ISETP.GE.AND P3, PT, R17, R6, PT ;  /* 0x000000061100720c */ /* 0x000fc40003f66270 */
[-C--:B------:R-:W-:Y:S02]  /*04e0*/  ISETP.GE.AND P2, PT, R19, R6.reuse, PT ;  /* 0x000000061300720c */ /* 0x080fe40003f46270 */
[----:B------:R-:W-:Y:S01]  /*04f0*/  ISETP.GE.AND P1, PT, R21, R6, PT ;  /* 0x000000061500720c */ /* 0x000fe20003f26270 */
[----:B--2---:R0:W-:Y:S04]  /*0500*/  @!P0 STG.E desc[UR4][R12.64], R25 ;  /* 0x000000190c008986 */ /* 0x0041e8000c101904 */
[----:B---3--:R0:W-:Y:S04]  /*0510*/  @!P0 STG.E desc[UR4][R12.64+0x4], R27 ;  /* 0x0000041b0c008986 */ /* 0x0081e8000c101904 */
[----:B----4-:R0:W-:Y:S04]  /*0520*/  @!P0 STG.E desc[UR4][R12.64+0x8], R9 ;  /* 0x000008090c008986 */ /* 0x0101e8000c101904 */
[----:B-----5:R0:W-:Y:S01]  /*0530*/  @!P0 STG.E desc[UR4][R12.64+0xc], R29 ;  /* 0x00000c1d0c008986 */ /* 0x0201e2000c101904 */
[----:B------:R-:W-:Y:S01]  /*0540*/  ISETP.NE.AND P0, PT, R8, 0x8, PT ;  /* 0x000000080800780c */ /* 0x000fe20003f05270 */
[----:B------:R-:W-:-:S12]  /*0550*/  @P6 BRA `(.L_x_259) ;  /* 0x0000000000206947 */ /* 0x000fd80003800000 */
[----:B0-----:R-:W2:Y:S04]  /*0560*/  LDG.E R9, desc[UR4][R10.64+0x800] ;  /* 0x000800040a097981 */ /* 0x001ea8000c1e1900 */
[----:B------:R-:W3:Y:S04]  /*0570*/  LDG.E R15, desc[UR4][R10.64+0x804] ;  /* 0x000804040a0f7981 */ /* 0x000ee8000c1e1900 */
[----:B------:R-:W4:Y:S04]  /*0580*/  LDG.E R17, desc[UR4][R10.64+0x808] ;  /* 0x000808040a117981 */ /* 0x000f28000c1e1900 */
[----:B------:R-:W5:Y:S04]  /*0590*/  LDG.E R19, desc[UR4][R10.64+0x80c] ;  /* 0x00080c040a137981 */ /* 0x000f68000c1e1900 */
[----:B--2---:R1:W-:Y:S04]  /*05a0*/  STG.E desc[UR4][R12.64+0x800], R9 ;  /* 0x000800090c007986 */ /* 0x0043e8000c101904 */
[----:B---3--:R1:W-:Y:S04]  /*05b0*/  STG.E desc[UR4][R12.64+0x804], R15 ;  /* 0x0008040f0c007986 */ /* 0x0083e8000c101904 */
[----:B----4-:R1:W-:Y:S04]  /*05c0*/  STG.E desc[UR4][R12.64+0x808], R17 ;  /* 0x000808110c007986 */ /* 0x0103e8000c101904 */
[----:B-----5:R1:W-:Y:S02]  /*05d0*/  STG.E desc[UR4][R12.64+0x80c], R19 ;  /* 0x00080c130c007986 */ /* 0x0203e4000c101904 */
.L_x_259:
[----:B------:R-:W-:Y:S05]  /*05e0*/  BSYNC.RECONVERGENT B0 ;  /* 0x0000000000007941 */ /* 0x000fea0003800200 */
.L_x_258:
[----:B------:R-:W-:Y:S04]  /*05f0*/  BSSY.RECONVERGENT B0, `(.L_x_260) ;  /* 0x000000a000007945 */ /* 0x000fe80003800200 */
[----:B------:R-:W-:Y:S05]  /*0600*/  @P5 BRA `(.L_x_261) ;  /* 0x0000000000205947 */ /* 0x000fea0003800000 */
[----:B01----:R-:W2:Y:S04]  /*0610*/  LDG.E R9, desc[UR4][R10.64+0x1000] ;  /* 0x001000040a097981 */ /* 0x003ea8000c1e1900 */
[----:B------:R-:W3:Y:S04]  /*0620*/  LDG.E R15, desc[UR4][R10.64+0x1004] ;  /* 0x001004040a0f7981 */ /* 0x000ee8000c1e1900 */
[----:B------:R-:W4:Y:S04]  /*0630*/  LDG.E R17, desc[UR4][R10.64+0x1008] ;  /* 0x001008040a117981 */ /* 0x000f28000c1e1900 */
[----:B------:R-:W5:Y:S04]  /*0640*/  LDG.E R19, desc[UR4][R10.64+0x100c] ;  /* 0x00100c040a137981 */ /* 0x000f68000c1e1900 */
[----:B--2---:R2:W-:Y:S04]  /*0650*/  STG.E desc[UR4][R12.64+0x1000], R9 ;  /* 0x001000090c007986 */ /* 0x0045e8000c101904 */
[----:B---3--:R2:W-:Y:S04]  /*0660*/  STG.E desc[UR4][R12.64+0x1004], R15 ;  /* 0x0010040f0c007986 */ /* 0x0085e8000c101904 */
[----:B----4-:R2:W-:Y:S04]  /*0670*/  STG.E desc[UR4][R12.64+0x1008], R17 ;  /* 0x001008110c007986 */ /* 0x0105e8000c101904 */
[----:B-----5:R2:W-:Y:S02]  /*0680*/  STG.E desc[UR4][R12.64+0x100c], R19 ;  /* 0x00100c130c007986 */ /* 0x0205e4000c101904 */
.L_x_261:
[----:B------:R-:W-:Y:S05]  /*0690*/  BSYNC.RECONVERGENT B0 ;  /* 0x0000000000007941 */ /* 0x000fea0003800200 */
.L_x_260:
[----:B------:R-:W-:Y:S04]  /*06a0*/  BSSY.RECONVERGENT B0, `(.L_x_262) ;  /* 0x000000a000007945 */ /* 0x000fe80003800200 */
[----:B------:R-:W-:Y:S05]  /*06b0*/  @P4 BRA `(.L_x_263) ;  /* 0x0000000000204947 */ /* 0x000fea0003800000 */
[----:B012---:R-:W2:Y:S04]  /*06c0*/  LDG.E R9, desc[UR4][R10.64+0x1800] ;  /* 0x001800040a097981 */ /* 0x007ea8000c1e1900 */
[----:B------:R-:W3:Y:S04]  /*06d0*/  LDG.E R15, desc[UR4][R10.64+0x1804] ;  /* 0x001804040a0f7981 */ /* 0x000ee8000c1e1900 */
[----:B------:R-:W4:Y:S04]  /*06e0*/  LDG.E R17, desc[UR4][R10.64+0x1808] ;  /* 0x001808040a117981 */ /* 0x000f28000c1e1900 */
[----:B------:R-:W5:Y:S04]  /*06f0*/  LDG.E R19, desc[UR4][R10.64+0x180c] ;  /* 0x00180c040a137981 */ /* 0x000f68000c1e1900 */
[----:B--2---:R0:W-:Y:S04]  /*0700*/  STG.E desc[UR4][R12.64+0x1800], R9 ;  /* 0x001800090c007986 */ /* 0x0041e8000c101904 */
[----:B---3--:R0:W-:Y:S04]  /*0710*/  STG.E desc[UR4][R12.64+0x1804], R15 ;  /* 0x0018040f0c007986 */ /* 0x0081e8000c101904 */
[----:B----4-:R0:W-:Y:S04]  /*0720*/  STG.E desc[UR4][R12.64+0x1808], R17 ;  /* 0x001808110c007986 */ /* 0x0101e8000c101904 */
[----:B-----5:R0:W-:Y:S02]  /*0730*/  STG.E desc[UR4][R12.64+0x180c], R19 ;  /* 0x00180c130c007986 */ /* 0x0201e4000c101904 */
.L_x_263:
[----:B------:R-:W-:Y:S05]  /*0740*/  BSYNC.RECONVERGENT B0 ;  /* 0x0000000000007941 */ /* 0x000fea0003800200 */
.L_x_262:
        /* <DEDUP_REMOVED lines=10> */
.L_x_265:
[----:B------:R-:W-:Y:S05]  /*07f0*/  BSYNC.RECONVERGENT B0 ;  /* 0x0000000000007941 */ /* 0x000fea0003800200 */
.L_x_264:
        /* <DEDUP_REMOVED lines=10> */
.L_x_267:
[----:B------:R-:W-:Y:S05]  /*08a0*/  BSYNC.RECONVERGENT B0 ;  /* 0x0000000000007941 */ /* 0x000fea0003800200 */
.L_x_266:
        /* <DEDUP_REMOVED lines=10> */
.L_x_269:
[----:B------:R-:W-:Y:S05]  /*0950*/  BSYNC.RECONVERGENT B0 ;  /* 0x0000000000007941 */ /* 0x000fea0003800200 */
.L_x_268:
[----:B------:R-:W-:Y:S05]  /*0960*/  @!P0 BRA `(.L_x_257) ;  /* 0x00000004006c8947 */ /* 0x000fea0003800000 */
[----:B------:R-:W-:-:S07]  /*0970*/  HFMA2 R0, -RZ, RZ, 0, 4.76837158203125e-07 ;  /* 0x00000008ff007431 */ /* 0x000fce00000001ff */
.L_x_272:
[----:B012---:R-:W-:-:S05]  /*0980*/  IMAD R9, R0, 0x80, R7 ;  /* 0x0000008000097824 */ /* 0x007fca00078e0207 */
        /* <DEDUP_REMOVED lines=10> */
[----:B--2---:R0:W-:Y:S04]  /*0a30*/  @!P0 STG.E desc[UR4][R14.64], R19 ;  /* 0x000000130e008986 */ /* 0x0041e8000c101904 */
[----:B---3--:R1:W-:Y:S04]  /*0a40*/  @!P0 STG.E desc[UR4][R14.64+0x4], R21 ;  /* 0x000004150e008986 */ /* 0x0083e8000c101904 */
[----:B----4-:R-:W-:Y:S04]  /*0a50*/  @!P0 STG.E desc[UR4][R14.64+0x8], R18 ;  /* 0x000008120e008986 */ /* 0x010fe8000c101904 */
[----:B-----5:R2:W-:Y:S04]  /*0a60*/  @!P0 STG.E desc[UR4][R14.64+0xc], R20 ;  /* 0x00000c140e008986 */ /* 0x0205e8000c101904 */
[----:B------:R-:W3:Y:S04]  /*0a70*/  @!P1 LDG.E R23, desc[UR4][R10.64] ;  /* 0x000000040a179981 */ /* 0x000ee8000c1e1900 */
[----:B------:R-:W4:Y:S04]  /*0a80*/  @!P1 LDG.E R25, desc[UR4][R10.64+0x4] ;  /* 0x000004040a199981 */ /* 0x000f28000c1e1900 */
[----:B------:R-:W5:Y:S04]  /*0a90*/  @!P1 LDG.E R27, desc[UR4][R10.64+0x8] ;  /* 0x000008040a1b9981 */ /* 0x000f68000c1e1900 */
[----:B------:R-:W2:Y:S01]  /*0aa0*/  @!P1 LDG.E R29, desc[UR4][R10.64+0xc] ;  /* 0x00000c040a1d9981 */ /* 0x000ea2000c1e1900 */
[----:B------:R-:W-:-:S05]  /*0ab0*/  VIADD R13, R9, 0x100 ;  /* 0x00000100090d7836 */ /* 0x000fca0000000000 */
[----:B------:R-:W-:Y:S01]  /*0ac0*/  ISETP.GE.AND P0, PT, R13, R6, PT ;  /* 0x000000060d00720c */ /* 0x000fe20003f06270 */
[----:B------:R-:W-:-:S05]  /*0ad0*/  IMAD.WIDE R12, R17, 0x10, R4 ;  /* 0x00000010110c7825 */ /* 0x000fca00078e0204 */
[----:B---3--:R3:W-:Y:S04]  /*0ae0*/  @!P1 STG.E desc[UR4][R12.64], R23 ;  /* 0x000000170c009986 */ /* 0x0087e8000c101904 */
[----:B----4-:R4:W-:Y:S04]  /*0af0*/  @!P1 STG.E desc[UR4][R12.64+0x4], R25 ;  /* 0x000004190c009986 */ /* 0x0109e8000c101904 */
[----:B-----5:R5:W-:Y:S04]  /*0b00*/  @!P1 STG.E desc[UR4][R12.64+0x8], R27 ;  /* 0x0000081b0c009986 */ /* 0x020be8000c101904 */
[----:B--2---:R2:W-:Y:S04]  /*0b10*/  @!P1 STG.E desc[UR4][R12.64+0xc], R29 ;  /* 0x00000c1d0c009986 */ /* 0x0045e8000c101904 */
[----:B------:R-:W3:Y:S04]  /*0b20*/  @!P0 LDG.E R17, desc[UR4][R10.64+0x800] ;  /* 0x000800040a118981 */ /* 0x000ee8000c1e1900 */
[----:B0-----:R-:W4:Y:S04]  /*0b30*/  @!P0 LDG.E R19, desc[UR4][R10.64+0x804] ;  /* 0x000804040a138981 */ /* 0x001f28000c1e1900 */
[----:B-1----:R-:W5:Y:S04]  /*0b40*/  @!P0 LDG.E R21, desc[UR4][R10.64+0x808] ;  /* 0x000808040a158981 */ /* 0x002f68000c1e1900 */
[----:B------:R-:W2:Y:S01]  /*0b50*/  @!P0 LDG.E R14, desc[UR4][R10.64+0x80c] ;  /* 0x00080c040a0e8981 */ /* 0x000ea2000c1e1900 */
[----:B------:R-:W-:-:S05]  /*0b60*/  VIADD R15, R9, 0x180 ;  /* 0x00000180090f7836 */ /* 0x000fca0000000000 */
[----:B------:R-:W-:Y:S01]  /*0b70*/  ISETP.GE.AND P1, PT, R15, R6, PT ;  /* 0x000000060f00720c */ /* 0x000fe20003f26270 */
[----:B---3--:R0:W-:Y:S04]  /*0b80*/  @!P0 STG.E desc[UR4][R12.64+0x800], R17 ;  /* 0x000800110c008986 */ /* 0x0081e8000c101904 */
[----:B----4-:R1:W-:Y:S04]  /*0b90*/  @!P0 STG.E desc[UR4][R12.64+0x804], R19 ;  /* 0x000804130c008986 */ /* 0x0103e8000c101904 */
[----:B-----5:R3:W-:Y:S04]  /*0ba0*/  @!P0 STG.E desc[UR4][R12.64+0x808], R21 ;  /* 0x000808150c008986 */ /* 0x0207e8000c101904 */
[----:B--2---:R2:W-:Y:S04]  /*0bb0*/  @!P0 STG.E desc[UR4][R12.64+0x80c], R14 ;  /* 0x00080c0e0c008986 */ /* 0x0045e8000c101904 */
[----:B------:R-:W4:Y:S04]  /*0bc0*/  @!P1 LDG.E R23, desc[UR4][R10.64+0x1000] ;  /* 0x001000040a179981 */ /* 0x000f28000c1e1900 */
[----:B------:R-:W5:Y:S04]  /*0bd0*/  @!P1 LDG.E R25, desc[UR4][R10.64+0x1004] ;  /* 0x001004040a199981 */ /* 0x000f68000c1e1900 */
[----:B------:R-:W3:Y:S04]  /*0be0*/  @!P1 LDG.E R27, desc[UR4][R10.64+0x1008] ;  /* 0x001008040a1b9981 */ /* 0x000ee8000c1e1900 */
[----:B------:R-:W2:Y:S01]  /*0bf0*/  @!P1 LDG.E R29, desc[UR4][R10.64+0x100c] ;  /* 0x00100c040a1d9981 */ /* 0x000ea2000c1e1900 */
[----:B------:R-:W-:-:S05]  /*0c00*/  VIADD R15, R9, 0x200 ;  /* 0x00000200090f7836 */ /* 0x000fca0000000000 */
[----:B------:R-:W-:Y:S01]  /*0c10*/  ISETP.GE.AND P0, PT, R15, R6, PT ;  /* 0x000000060f00720c */ /* 0x000fe20003f06270 */
[----:B----4-:R4:W-:Y:S04]  /*0c20*/  @!P1 STG.E desc[UR4][R12.64+0x1000], R23 ;  /* 0x001000170c009986 */ /* 0x0109e8000c101904 */
[----:B-----5:R5:W-:Y:S04]  /*0c30*/  @!P1 STG.E desc[UR4][R12.64+0x1004], R25 ;  /* 0x001004190c009986 */ /* 0x020be8000c101904 */
[----:B---3--:R3:W-:Y:S04]  /*0c40*/  @!P1 STG.E desc[UR4][R12.64+0x1008], R27 ;  /* 0x0010081b0c009986 */ /* 0x0087e8000c101904 */
[----:B--2---:R2:W-:Y:S04]  /*0c50*/  @!P1 STG.E desc[UR4][R12.64+0x100c], R29 ;  /* 0x00100c1d0c009986 */ /* 0x0045e8000c101904 */
[----:B0-----:R-:W4:Y:S04]  /*0c60*/  @!P0 LDG.E R17, desc[UR4][R10.64+0x1800] ;  /* 0x001800040a118981 */ /* 0x001f28000c1e1900 */
[----:B-1----:R-:W5:Y:S04]  /*0c70*/  @!P0 LDG.E R19, desc[UR4][R10.64+0x1804] ;  /* 0x001804040a138981 */ /* 0x002f68000c1e1900 */
        /* <DEDUP_REMOVED lines=18> */
[----:B------:R-:W2:Y:S04]  /*0da0*/  @!P0 LDG.E R15, desc[UR4][R10.64+0x2800] ;  /* 0x002800040a0f8981 */ /* 0x000ea8000c1e1900 */
[----:B0-----:R-:W3:Y:S04]  /*0db0*/  @!P0 LDG.E R17, desc[UR4][R10.64+0x2804] ;  /* 0x002804040a118981 */ /* 0x001ee8000c1e1900 */
[----:B-1----:R-:W5:Y:S04]  /*0dc0*/  @!P0 LDG.E R19, desc[UR4][R10.64+0x2808] ;  /* 0x002808040a138981 */ /* 0x002f68000c1e1900 */
[----:B------:R-:W4:Y:S01]  /*0dd0*/  @!P0 LDG.E R21, desc[UR4][R10.64+0x280c] ;  /* 0x00280c040a158981 */ /* 0x000f22000c1e1900 */
[----:B------:R-:W-:Y:S01]  /*0de0*/  VIADD R9, R9, 0x380 ;  /* 0x0000038009097836 */ /* 0x000fe20000000000 */
[----:B------:R-:W-:Y:S01]  /*0df0*/  BSSY.RECONVERGENT B0, `(.L_x_270) ;  /* 0x0000011000007945 */ /* 0x000fe20003800200 */
[----:B------:R-:W-:-:S05]  /*0e00*/  VIADD R0, R0, 0x8 ;  /* 0x0000000800007836 */ /* 0x000fca0000000000 */
[----:B------:R-:W-:Y:S01]  /*0e10*/  ISETP.NE.AND P1, PT, R0, R8, PT ;  /* 0x000000080000720c */ /* 0x000fe20003f25270 */
[----:B--2---:R0:W-:Y:S04]  /*0e20*/  @!P0 STG.E desc[UR4][R12.64+0x2800], R15 ;  /* 0x0028000f0c008986 */ /* 0x0041e8000c101904 */
[----:B---3--:R0:W-:Y:S04]  /*0e30*/  @!P0 STG.E desc[UR4][R12.64+0x2804], R17 ;  /* 0x002804110c008986 */ /* 0x0081e8000c101904 */
[----:B-----5:R0:W-:Y:S04]  /*0e40*/  @!P0 STG.E desc[UR4][R12.64+0x2808], R19 ;  /* 0x002808130c008986 */ /* 0x0201e8000c101904 */
[----:B----4-:R0:W-:Y:S01]  /*0e50*/  @!P0 STG.E desc[UR4][R12.64+0x280c], R21 ;  /* 0x00280c150c008986 */ /* 0x0101e2000c101904 */
[----:B------:R-:W-:-:S13]  /*0e60*/  ISETP.GE.AND P0, PT, R9, R6, PT ;  /* 0x000000060900720c */ /* 0x000fda0003f06270 */
[----:B0-----:R-:W-:Y:S05]  /*0e70*/  @P0 BRA `(.L_x_271) ;  /* 0x0000000000200947 */ /* 0x001fea0003800000 */
[----:B------:R-:W2:Y:S04]  /*0e80*/  LDG.E R9, desc[UR4][R10.64+0x3000] ;  /* 0x003000040a097981 */ /* 0x000ea8000c1e1900 */
[----:B------:R-:W3:Y:S04]  /*0e90*/  LDG.E R15, desc[UR4][R10.64+0x3004] ;  /* 0x003004040a0f7981 */ /* 0x000ee8000c1e1900 */
[----:B------:R-:W4:Y:S04]  /*0ea0*/  LDG.E R17, desc[UR4][R10.64+0x3008] ;  /* 0x003008040a117981 */ /* 0x000f28000c1e1900 */
[----:B------:R-:W5:Y:S04]  /*0eb0*/  LDG.E R19, desc[UR4][R10.64+0x300c] ;  /* 0x00300c040a137981 */ /* 0x000f68000c1e1900 */
[----:B--2---:R0:W-:Y:S04]  /*0ec0*/  STG.E desc[UR4][R12.64+0x3000], R9 ;  /* 0x003000090c007986 */ /* 0x0041e8000c101904 */
[----:B---3--:R0:W-:Y:S04]  /*0ed0*/  STG.E desc[UR4][R12.64+0x3004], R15 ;  /* 0x0030040f0c007986 */ /* 0x0081e8000c101904 */
[----:B----4-:R0:W-:Y:S04]  /*0ee0*/  STG.E desc[UR4][R12.64+0x3008], R17 ;  /* 0x003008110c007986 */ /* 0x0101e8000c101904 */
[----:B-----5:R0:W-:Y:S02]  /*0ef0*/  STG.E desc[UR4][R12.64+0x300c], R19 ;  /* 0x00300c130c007986 */ /* 0x0201e4000c101904 */
.L_x_271:
[----:B------:R-:W-:Y:S05]  /*0f00*/  BSYNC.RECONVERGENT B0 ;  /* 0x0000000000007941 */ /* 0x000fea0003800200 */
.L_x_270:
[----:B------:R-:W-:Y:S05]  /*0f10*/  @P1 BRA `(.L_x_272) ;  /* 0xfffffff800981947 */ /* 0x000fea000383ffff */
.L_x_257:
[----:B------:R-:W-:-:S13]  /*0f20*/  ISETP.NE.AND P0, PT, R16, RZ, PT ;  /* 0x000000ff1000720c */ /* 0x000fda0003f05270 */
[----:B------:R-:W-:Y:S05]  /*0f30*/  @!P0 EXIT ;  /* 0x000000000000894d */ /* 0x000fea0003800000 */
[----:B------:R-:W3:Y:S01]  /*0f40*/  LDC R0, c[0x0][0x388] ;  /* 0x0000e200ff007b82 */ /* 0x000ee20000000800 */
[----:B------:R-:W-:Y:S02]  /*0f50*/  ISETP.GE.U32.AND P0, PT, R16, 0x4, PT ;  /* 0x000000041000780c */ /* 0x000fe40003f06070 */
[----:B---3--:R-:W-:-:S04]  /*0f60*/  LOP3.LUT R18, R0, 0x3, RZ, 0xc0, !PT ;  /* 0x0000000300127812 */ /* 0x008fc800078ec0ff */
[----:B------:R-:W-:-:S07]  /*0f70*/  ISETP.NE.AND P2, PT, R18, RZ, PT ;  /* 0x000000ff1200720c */ /* 0x000fce0003f45270 */
[----:B------:R-:W-:Y:S06]  /*0f80*/  @!P0 BRA `(.L_x_273) ;  /* 0x0000000000c48947 */ /* 0x000fec0003800000 */
[----:B012---:R-:W-:-:S05]  /*0f90*/  IMAD R9, R8, 0x80, R7 ;  /* 0x0000008008097824 */ /* 0x007fca00078e0207 */
[----:B------:R-:W-:-:S13]  /*0fa0*/  ISETP.GE.AND P0, PT, R9, R6, PT ;  /* 0x000000060900720c */ /* 0x000fda0003f06270 */
[----:B------:R-:W-:-:S05]  /*0fb0*/  @!P0 IMAD.WIDE R12, R9, 0x10, R2 ;  /* 0x00000010090c8825 */ /* 0x000fca00078e0202 */
[----:B------:R-:W2:Y:S04]  /*0fc0*/  @!P0 LDG.E R19, desc[UR4][R12.64] ;  /* 0x000000040c138981 */ /* 0x000ea8000c1e1900 */
[----:B------:R-:W3:Y:S04]  /*0fd0*/  @!P0 LDG.E R21, desc[UR4][R12.64+0x4] ;  /* 0x000004040c158981 */ /* 0x000ee8000c1e1900 */
[----:B------:R-:W4:Y:S04]  /*0fe0*/  @!P0 LDG.E R23, desc[UR4][R12.64+0x8] ;  /* 0x000008040c178981 */ /* 0x000f28000c1e1900 */
[----:B------:R-:W5:Y:S01]  /*0ff0*/  @!P0 LDG.E R25, desc[UR4][R12.64+0xc] ;  /* 0x00000c040c198981 */ /* 0x000f62000c1e1900 */
[C---:B------:R-:W-:Y:S01]  /*1000*/  IADD3 R17, PT, PT, R9.reuse, 0x80, RZ ;  /* 0x0000008009117810 */ /* 0x040fe20007ffe0ff */
[----:B------:R-:W-:-:S03]  /*1010*/  @!P0 IMAD.WIDE R14, R9, 0x10, R4 ;  /* 0x00000010090e8825 */ /* 0x000fc600078e0204 */
[----:B------:R-:W-:-:S13]  /*1020*/  ISETP.GE.AND P1, PT, R17, R6, PT ;  /* 0x000000061100720c */ /* 0x000fda0003f26270 */
[----:B------:R-:W-:Y:S01]  /*1030*/  @!P1 IMAD.WIDE R10, R17, 0x10, R2 ;  /* 0x00000010110a9825 */ /* 0x000fe200078e0202 */
[----:B--2---:R0:W-:Y:S04]  /*1040*/  @!P0 STG.E desc[UR4][R14.64], R19 ;  /* 0x000000130e008986 */ /* 0x0041e8000c101904 */
[----:B---3--:R1:W-:Y:S04]  /*1050*/  @!P0 STG.E desc[UR4][R14.64+0x4], R21 ;  /* 0x000004150e008986 */ /* 0x0083e8000c101904 */
[----:B----4-:R2:W-:Y:S04]  /*1060*/  @!P0 STG.E desc[UR4][R14.64+0x8], R23 ;  /* 0x000008170e008986 */ /* 0x0105e8000c101904 */
[----:B-----5:R3:W-:Y:S04]  /*1070*/  @!P0 STG.E desc[UR4][R14.64+0xc], R25 ;  /* 0x00000c190e008986 */ /* 0x0207e8000c101904 */
[----:B------:R-:W4:Y:S04]  /*1080*/  @!P1 LDG.E R27, desc[UR4][R10.64] ;  /* 0x000000040a1b9981 */ /* 0x000f28000c1e1900 */
[----:B------:R-:W5:Y:S04]  /*1090*/  @!P1 LDG.E R29, desc[UR4][R10.64+0x4] ;  /* 0x000004040a1d9981 */ /* 0x000f68000c1e1900 */
[----:B------:R-:W2:Y:S04]  /*10a0*/  @!P1 LDG.E R20, desc[UR4][R10.64+0x8] ;  /* 0x000008040a149981 */ /* 0x000ea8000c1e1900 */
[----:B------:R-:W3:Y:S01]  /*10b0*/  @!P1 LDG.E R22, desc[UR4][R10.64+0xc] ;  /* 0x00000c040a169981 */ /* 0x000ee2000c1e1900 */
[----:B------:R-:W-:-:S02]  /*10c0*/  VIADD R24, R9, 0x100 ;  /* 0x0000010009187836 */ /* 0x000fc40000000000 */
[----:B------:R-:W-:-:S03]  /*10d0*/  @!P1 IMAD.WIDE R16, R17, 0x10, R4 ;  /* 0x0000001011109825 */ /* 0x000fc600078e0204 */
[----:B------:R-:W-:-:S13]  /*10e0*/  ISETP.GE.AND P0, PT, R24, R6, PT ;  /* 0x000000061800720c */ /* 0x000fda0003f06270 */
[----:B------:R-:W-:Y:S01]  /*10f0*/  @!P0 IMAD.WIDE R12, R24, 0x10, R2 ;  /* 0x00000010180c8825 */ /* 0x000fe200078e0202 */
[----:B----4-:R-:W-:Y:S04]  /*1100*/  @!P1 STG.E desc[UR4][R16.64], R27 ;  /* 0x0000001b10009986 */ /* 0x010fe8000c101904 */
[----:B-----5:R-:W-:Y:S04]  /*1110*/  @!P1 STG.E desc[UR4][R16.64+0x4], R29 ;  /* 0x0000041d10009986 */ /* 0x020fe8000c101904 */
[----:B--2---:R-:W-:Y:S04]  /*1120*/  @!P1 STG.E desc[UR4][R16.64+0x8], R20 ;  /* 0x0000081410009986 */ /* 0x004fe8000c101904 */
[----:B---3--:R2:W-:Y:S04]  /*1130*/  @!P1 STG.E desc[UR4][R16.64+0xc], R22 ;  /* 0x00000c1610009986 */ /* 0x0085e8000c101904 */
[----:B0-----:R-:W3:Y:S04]  /*1140*/  @!P0 LDG.E R19, desc[UR4][R12.64] ;  /* 0x000000040c138981 */ /* 0x001ee8000c1e1900 */
[----:B-1----:R-:W4:Y:S04]  /*1150*/  @!P0 LDG.E R21, desc[UR4][R12.64+0x4] ;  /* 0x000004040c158981 */ /* 0x002f28000c1e1900 */
[----:B------:R-:W5:Y:S04]  /*1160*/  @!P0 LDG.E R23, desc[UR4][R12.64+0x8] ;  /* 0x000008040c178981 */ /* 0x000f68000c1e1900 */
[----:B------:R-:W2:Y:S01]  /*1170*/  @!P0 LDG.E R25, desc[UR4][R12.64+0xc] ;  /* 0x00000c040c198981 */ /* 0x000ea2000c1e1900 */
[----:B------:R-:W-:-:S02]  /*1180*/  VIADD R26, R9, 0x180 ;  /* 0x00000180091a7836 */ /* 0x000fc40000000000 */
[----:B------:R-:W-:-:S03]  /*1190*/  @!P0 IMAD.WIDE R14, R24, 0x10, R4 ;  /* 0x00000010180e8825 */ /* 0x000fc600078e0204 */
[----:B------:R-:W-:-:S13]  /*11a0*/  ISETP.GE.AND P1, PT, R26, R6, PT ;  /* 0x000000061a00720c */ /* 0x000fda0003f26270 */
[C---:B------:R-:W-:Y:S01]  /*11b0*/  @!P1 IMAD.WIDE R10, R26.reuse, 0x10, R2 ;  /* 0x000000101a0a9825 */ /* 0x040fe200078e0202 */
[----:B---3--:R3:W-:Y:S04]  /*11c0*/  @!P0 STG.E desc[UR4][R14.64], R19 ;  /* 0x000000130e008986 */ /* 0x0087e8000c101904 */
[----:B----4-:R3:W-:Y:S04]  /*11d0*/  @!P0 STG.E desc[UR4][R14.64+0x4], R21 ;  /* 0x000004150e008986 */ /* 0x0107e8000c101904 */
[----:B-----5:R3:W-:Y:S04]  /*11e0*/  @!P0 STG.E desc[UR4][R14.64+0x8], R23 ;  /* 0x000008170e008986 */ /* 0x0207e8000c101904 */
[----:B--2---:R3:W-:Y:S04]  /*11f0*/  @!P0 STG.E desc[UR4][R14.64+0xc], R25 ;  /* 0x00000c190e008986 */ /* 0x0047e8000c101904 */
[----:B------:R-:W2:Y:S04]  /*1200*/  @!P1 LDG.E R9, desc[UR4][R10.64] ;  /* 0x000000040a099981 */ /* 0x000ea8000c1e1900 */
[----:B------:R-:W4:Y:S04]  /*1210*/  @!P1 LDG.E R17, desc[UR4][R10.64+0x4] ;  /* 0x000004040a119981 */ /* 0x000f28000c1e1900 */
[----:B------:R-:W5:Y:S04]  /*1220*/  @!P1 LDG.E R27, desc[UR4][R10.64+0x8] ;  /* 0x000008040a1b9981 */ /* 0x000f68000c1e1900 */
[----:B------:R-:W3:Y:S01]  /*1230*/  @!P1 LDG.E R29, desc[UR4][R10.64+0xc] ;  /* 0x00000c040a1d9981 */ /* 0x000ee2000c1e1900 */
[----:B------:R-:W-:-:S04]  /*1240*/  @!P1 IMAD.WIDE R12, R26, 0x10, R4 ;  /* 0x000000101a0c9825 */ /* 0x000fc800078e0204 */
[----:B------:R-:W-:Y:S01]  /*1250*/  VIADD R8, R8, 0x4 ;  /* 0x0000000408087836 */ /* 0x000fe20000000000 */
[----:B--2---:R0:W-:Y:S04]  /*1260*/  @!P1 STG.E desc[UR4][R12.64], R9 ;  /* 0x000000090c009986 */ /* 0x0041e8000c101904 */
[----:B----4-:R0:W-:Y:S04]  /*1270*/  @!P1 STG.E desc[UR4][R12.64+0x4], R17 ;  /* 0x000004110c009986 */ /* 0x0101e8000c101904 */
[----:B-----5:R0:W-:Y:S04]  /*1280*/  @!P1 STG.E desc[UR4][R12.64+0x8], R27 ;  /* 0x0000081b0c009986 */ /* 0x0201e8000c101904 */
[----:B---3--:R0:W-:Y:S02]  /*1290*/  @!P1 STG.E desc[UR4][R12.64+0xc], R29 ;  /* 0x00000c1d0c009986 */ /* 0x0081e4000c101904 */
.L_x_273:
[----:B------:R-:W-:Y:S05]  /*12a0*/  @!P2 EXIT ;  /* 0x000000000000a94d */ /* 0x000fea0003800000 */
[----:B------:R-:W-:Y:S02]  /*12b0*/  ISETP.NE.AND P0, PT, R18, 0x1, PT ;  /* 0x000000011200780c */ /* 0x000fe40003f05270 */
[----:B------:R-:W-:-:S04]  /*12c0*/  LOP3.LUT R0, R0, 0x1, RZ, 0xc0, !PT ;  /* 0x0000000100007812 */ /* 0x000fc800078ec0ff */
[----:B------:R-:W-:-:S07]  /*12d0*/  ISETP.NE.U32.AND P2, PT, R0, 0x1, PT ;  /* 0x000000010000780c */ /* 0x000fce0003f45070 */
        /* <DEDUP_REMOVED lines=8> */
[----:B------:R-:W-:-:S02]  /*1360*/  VIADD R0, R15, 0x80 ;  /* 0x000000800f007836 */ /* 0x000fc40000000000 */
[----:B------:R-:W-:-:S03]  /*1370*/  @!P0 IMAD.WIDE R14, R15, 0x10, R4 ;  /* 0x000000100f0e8825 */ /* 0x000fc600078e0204 */
[----:B------:R-:W-:-:S13]  /*1380*/  ISETP.GE.AND P1, PT, R0, R6, PT ;  /* 0x000000060000720c */ /* 0x000fda0003f26270 */
[C---:B------:R-:W-:Y:S01]  /*1390*/  @!P1 IMAD.WIDE R10, R0.reuse, 0x10, R2 ;  /* 0x00000010000a9825 */ /* 0x040fe200078e0202 */
[----:B--2---:R0:W-:Y:S04]  /*13a0*/  @!P0 STG.E desc[UR4][R14.64], R9 ;  /* 0x000000090e008986 */ /* 0x0041e8000c101904 */
[----:B---3--:R0:W-:Y:S04]  /*13b0*/  @!P0 STG.E desc[UR4][R14.64+0x4], R17 ;  /* 0x000004110e008986 */ /* 0x0081e8000c101904 */
[----:B----4-:R0:W-:Y:S04]  /*13c0*/  @!P0 STG.E desc[UR4][R14.64+0x8], R19 ;  /* 0x000008130e008986 */ /* 0x0101e8000c101904 */
[----:B-----5:R0:W-:Y:S04]  /*13d0*/  @!P0 STG.E desc[UR4][R14.64+0xc], R21 ;  /* 0x00000c150e008986 */ /* 0x0201e8000c101904 */
[----:B------:R-:W2:Y:S04]  /*13e0*/  @!P1 LDG.E R23, desc[UR4][R10.64] ;  /* 0x000000040a179981 */ /* 0x000ea8000c1e1900 */
[----:B------:R-:W3:Y:S04]  /*13f0*/  @!P1 LDG.E R25, desc[UR4][R10.64+0x4] ;  /* 0x000004040a199981 */ /* 0x000ee8000c1e1900 */
[----:B------:R-:W4:Y:S04]  /*1400*/  @!P1 LDG.E R27, desc[UR4][R10.64+0x8] ;  /* 0x000008040a1b9981 */ /* 0x000f28000c1e1900 */
[----:B------:R-:W5:Y:S01]  /*1410*/  @!P1 LDG.E R29, desc[UR4][R10.64+0xc] ;  /* 0x00000c040a1d9981 */ /* 0x000f62000c1e1900 */
[----:B------:R-:W-:-:S04]  /*1420*/  @!P1 IMAD.WIDE R12, R0, 0x10, R4 ;  /* 0x00000010000c9825 */ /* 0x000fc800078e0204 */
[----:B------:R-:W-:Y:S01]  /*1430*/  VIADD R8, R8, 0x2 ;  /* 0x0000000208087836 */ /* 0x000fe20000000000 */
[----:B--2---:R0:W-:Y:S04]  /*1440*/  @!P1 STG.E desc[UR4][R12.64], R23 ;  /* 0x000000170c009986 */ /* 0x0041e8000c101904 */
[----:B---3--:R0:W-:Y:S04]  /*1450*/  @!P1 STG.E desc[UR4][R12.64+0x4], R25 ;  /* 0x000004190c009986 */ /* 0x0081e8000c101904 */
[----:B----4-:R0:W-:Y:S04]  /*1460*/  @!P1 STG.E desc[UR4][R12.64+0x8], R27 ;  /* 0x0000081b0c009986 */ /* 0x0101e8000c101904 */
[----:B-----5:R0:W-:Y:S02]  /*1470*/  @!P1 STG.E desc[UR4][R12.64+0xc], R29 ;  /* 0x00000c1d0c009986 */ /* 0x0201e4000c101904 */
.L_x_274:
[----:B------:R-:W-:Y:S05]  /*1480*/  @P2 EXIT ;  /* 0x000000000000294d */ /* 0x000fea0003800000 */
[----:B012---:R-:W-:-:S05]  /*1490*/  IMAD R15, R8, 0x80, R7 ;  /* 0x00000080080f7824 */ /* 0x007fca00078e0207 */
[----:B------:R-:W-:-:S13]  /*14a0*/  ISETP.GE.AND P0, PT, R15, R6, PT ;  /* 0x000000060f00720c */ /* 0x000fda0003f06270 */
[----:B------:R-:W-:Y:S05]  /*14b0*/  @P0 EXIT ;  /* 0x000000000000094d */ /* 0x000fea0003800000 */
[----:B------:R-:W-:-:S05]  /*14c0*/  IMAD.WIDE R2, R15, 0x10, R2 ;  /* 0x000000100f027825 */ /* 0x000fca00078e0202 */
[----:B------:R-:W2:Y:S04]  /*14d0*/  LDG.E R7, desc[UR4][R2.64] ;  /* 0x0000000402077981 */ /* 0x000ea8000c1e1900 */
[----:B------:R-:W3:Y:S04]  /*14e0*/  LDG.E R9, desc[UR4][R2.64+0x4] ;  /* 0x0000040402097981 */ /* 0x000ee8000c1e1900 */
[----:B------:R-:W4:Y:S04]  /*14f0*/  LDG.E R11, desc[UR4][R2.64+0x8] ;  /* 0x00000804020b7981 */ /* 0x000f28000c1e1900 */
[----:B------:R-:W5:Y:S01]  /*1500*/  LDG.E R13, desc[UR4][R2.64+0xc] ;  /* 0x00000c04020d7981 */ /* 0x000f62000c1e1900 */
[----:B------:R-:W-:-:S05]  /*1510*/  IMAD.WIDE R4, R15, 0x10, R4 ;  /* 0x000000100f047825 */ /* 0x000fca00078e0204 */
[----:B--2---:R-:W-:Y:S04]  /*1520*/  STG.E desc[UR4][R4.64], R7 ;  /* 0x0000000704007986 */ /* 0x004fe8000c101904 */
[----:B---3--:R-:W-:Y:S04]  /*1530*/  STG.E desc[UR4][R4.64+0x4], R9 ;  /* 0x0000040904007986 */ /* 0x008fe8000c101904 */
[----:B----4-:R-:W-:Y:S04]  /*1540*/  STG.E desc[UR4][R4.64+0x8], R11 ;  /* 0x0000080b04007986 */ /* 0x010fe8000c101904 */
[----:B-----5:R-:W-:Y:S01]  /*1550*/  STG.E desc[UR4][R4.64+0xc], R13 ;  /* 0x00000c0d04007986 */ /* 0x020fe2000c101904 */
[----:B------:R-:W-:Y:S05]  /*1560*/  EXIT ;  /* 0x000000000000794d */ /* 0x000fea0003800000 */
.L_x_256:
[----:B------:R-:W-:-:S13]  /*1570*/  ISETP.GE.AND P0, PT, R0, 0x1, PT ;  /* 0x000000010000780c */ /* 0x000fda0003f06270 */
[----:B------:R-:W-:Y:S05]  /*1580*/  @!P0 EXIT ;  /* 0x000000000000894d */ /* 0x000fea0003800000 */
[C---:B------:R-:W-:Y:S01]  /*1590*/  ISETP.GE.U32.AND P1, PT, R0.reuse, 0x8, PT ;  /* 0x000000080000780c */ /* 0x040fe20003f26070 */
[----:B------:R-:W-:Y:S01]  /*15a0*/  IMAD.MOV.U32 R6, RZ, RZ, RZ ;  /* 0x000000ffff067224 */ /* 0x000fe200078e00ff */
[----:B------:R-:W-:-:S04]  /*15b0*/  LOP3.LUT R22, R0, 0x7, RZ, 0xc0, !PT ;  /* 0x0000000700167812 */ /* 0x000fc800078ec0ff */
[----:B------:R-:W-:-:S07]  /*15c0*/  ISETP.NE.AND P0, PT, R22, RZ, PT ;  /* 0x000000ff1600720c */ /* 0x000fce0003f05270 */
[----:B------:R-:W-:Y:S06]  /*15d0*/  @!P1 BRA `(.L_x_275) ;  /* 0x0000000400509947 */ /* 0x000fec0003800000 */
[----:B------:R-:W-:Y:S01]  /*15e0*/  IMAD.WIDE.U32 R20, R7, 0x10, R8 ;  /* 0x0000001007147825 */ /* 0x000fe200078e0008 */
[----:B------:R-:W-:-:S03]  /*15f0*/  LOP3.LUT R6, R0, 0x7ffffff8, RZ, 0xc0, !PT ;  /* 0x7ffffff800067812 */ /* 0x000fc600078ec0ff */
[----:B------:R-:W-:Y:S01]  /*1600*/  VIADD R19, R7, 0x80 ;  /* 0x0000008007137836 */ /* 0x000fe20000000000 */
[----:B------:R-:W-:Y:S02]  /*1610*/  LOP3.LUT R18, R20, 0xc, RZ, 0xfc, !PT ;  /* 0x0000000c14127812 */ /* 0x000fe400078efcff */
[----:B------:R-:W-:-:S07]  /*1620*/  IADD3 R20, PT, PT, -R6, RZ, RZ ;  /* 0x000000ff06147210 */ /* 0x000fce0007ffe1ff */
.L_x_276:
[----:B0-----:R-:W-:-:S04]  /*1630*/  IADD3 R16, P1, PT, R18, UR10, RZ ;  /* 0x0000000a12107c10 */ /* 0x001fc8000ff3e0ff */
[----:B------:R-:W-:-:S05]  /*1640*/  IADD3.X R17, PT, PT, R21, UR11, RZ, P1, !PT ;  /* 0x0000000b15117c10 */ /* 0x000fca0008ffe4ff */
[----:B------:R-:W2:Y:S04]  /*1650*/  LDG.E R23, desc[UR4][R16.64+-0xc] ;  /* 0xfffff40410177981 */ /* 0x000ea8000c1e1900 */
[----:B------:R-:W3:Y:S04]  /*1660*/  LDG.E R25, desc[UR4][R16.64+-0x8] ;  /* 0xfffff80410197981 */ /* 0x000ee8000c1e1900 */
[----:B------:R-:W4:Y:S04]  /*1670*/  LDG.E R27, desc[UR4][R16.64+-0x4] ;  /* 0xfffffc04101b7981 */ /* 0x000f28000c1e1900 */
[----:B------:R-:W5:Y:S01]  /*1680*/  LDG.E R29, desc[UR4][R16.64] ;  /* 0x00000004101d7981 */ /* 0x000f62000c1e1900 */
[----:B------:R-:W-:Y:S01]  /*1690*/  IADD3 R12, P1, PT, R18, UR8, RZ ;  /* 0x00000008120c7c10 */ /* 0x000fe2000ff3e0ff */
[----:B------:R-:W-:-:S03]  /*16a0*/  IMAD.WIDE R14, R19, 0x10, R8 ;  /* 0x00000010130e7825 */ /* 0x000fc600078e0208 */
[----:B------:R-:W-:Y:S02]  /*16b0*/  IADD3.X R13, PT, PT, R21, UR9, RZ, P1, !PT ;  /* 0x00000009150d7c10 */ /* 0x000fe40008ffe4ff */
[----:B------:R-:W-:-:S04]  /*16c0*/  IADD3 R10, P1, PT, R14, UR10, RZ ;  /* 0x0000000a0e0a7c10 */ /* 0x000fc8000ff3e0ff */
[----:B------:R-:W-:Y:S01]  /*16d0*/  IADD3.X R11, PT, PT, R15, UR11, RZ, P1, !PT ;  /* 0x0000000b0f0b7c10 */ /* 0x000fe20008ffe4ff */
[----:B--2---:R-:W-:Y:S04]  /*16e0*/  STG.E desc[UR4][R12.64+-0xc], R23 ;  /* 0xfffff4170c007986 */ /* 0x004fe8000c101904 */
[----:B---3--:R-:W-:Y:S04]  /*16f0*/  STG.E desc[UR4][R12.64+-0x8], R25 ;  /* 0xfffff8190c007986 */ /* 0x008fe8000c101904 */
[----:B----4-:R-:W-:Y:S04]  /*1700*/  STG.E desc[UR4][R12.64+-0x4], R27 ;  /* 0xfffffc1b0c007986 */ /* 0x010fe8000c101904 */
[----:B-----5:R0:W-:Y:S04]  /*1710*/  STG.E desc[UR4][R12.64], R29 ;  /* 0x0000001d0c007986 */ /* 0x0201e8000c101904 */
[----:B------:R-:W2:Y:S04]  /*1720*/  LDG.E R24, desc[UR4][R10.64] ;  /* 0x000000040a187981 */ /* 0x000ea8000c1e1900 */
[----:B------:R-:W3:Y:S04]  /*1730*/  LDG.E R17, desc[UR4][R10.64+0x4] ;  /* 0x000004040a117981 */ /* 0x000ee8000c1e1900 */
[----:B------:R-:W4:Y:S04]  /*1740*/  LDG.E R16, desc[UR4][R10.64+0x8] ;  /* 0x000008040a107981 */ /* 0x000f28000c1e1900 */
[----:B------:R-:W5:Y:S01]  /*1750*/  LDG.E R26, desc[UR4][R10.64+0xc] ;  /* 0x00000c040a1a7981 */ /* 0x000f62000c1e1900 */
[----:B------:R-:W-:-:S04]  /*1760*/  IADD3 R14, P1, PT, R14, UR8, RZ ;  /* 0x000000080e0e7c10 */ /* 0x000fc8000ff3e0ff */
[----:B------:R-:W-:-:S05]  /*1770*/  IADD3.X R15, PT, PT, R15, UR9, RZ, P1, !PT ;  /* 0x000000090f0f7c10 */ /* 0x000fca0008ffe4ff */
[----:B--2---:R-:W-:Y:S04]  /*1780*/  STG.E desc[UR4][R14.64], R24 ;  /* 0x000000180e007986 */ /* 0x004fe8000c101904 */
[----:B---3--:R1:W-:Y:S04]  /*1790*/  STG.E desc[UR4][R14.64+0x4], R17 ;  /* 0x000004110e007986 */ /* 0x0083e8000c101904 */
[----:B----4-:R2:W-:Y:S04]  /*17a0*/  STG.E desc[UR4][R14.64+0x8], R16 ;  /* 0x000008100e007986 */ /* 0x0105e8000c101904 */
[----:B-----5:R-:W-:Y:S04]  /*17b0*/  STG.E desc[UR4][R14.64+0xc], R26 ;  /* 0x00000c1a0e007986 */ /* 0x020fe8000c101904 */
[----:B0-----:R-:W3:Y:S04]  /*17c0*/  LDG.E R13, desc[UR4][R10.64+0x800] ;  /* 0x000800040a0d7981 */ /* 0x001ee8000c1e1900 */
[----:B------:R-:W4:Y:S04]  /*17d0*/  LDG.E R23, desc[UR4][R10.64+0x804] ;  /* 0x000804040a177981 */ /* 0x000f28000c1e1900 */
[----:B------:R-:W5:Y:S04]  /*17e0*/  LDG.E R25, desc[UR4][R10.64+0x808] ;  /* 0x000808040a197981 */ /* 0x000f68000c1e1900 */
[----:B------:R-:W2:Y:S04]  /*17f0*/  LDG.E R27, desc[UR4][R10.64+0x80c] ;  /* 0x00080c040a1b7981 */ /* 0x000ea8000c1e1900 */
[----:B---3--:R0:W-:Y:S04]  /*1800*/  STG.E desc[UR4][R14.64+0x800], R13 ;  /* 0x0008000d0e007986 */ /* 0x0081e8000c101904 */
[----:B----4-:R3:W-:Y:S04]  /*1810*/  STG.E desc[UR4][R14.64+0x804], R23 ;  /* 0x000804170e007986 */ /* 0x0107e8000c101904 */
[----:B-----5:R4:W-:Y:S04]  /*1820*/  STG.E desc[UR4][R14.64+0x808], R25 ;  /* 0x000808190e007986 */ /* 0x0209e8000c101904 */
[----:B--2---:R2:W-:Y:S04]  /*1830*/  STG.E desc[UR4][R14.64+0x80c], R27 ;  /* 0x00080c1b0e007986 */ /* 0x0045e8000c101904 */
[----:B-1----:R-:W5:Y:S04]  /*1840*/  LDG.E R17, desc[UR4][R10.64+0x1000] ;  /* 0x001000040a117981 */ /* 0x002f68000c1e1900 */
[----:B------:R-:W3:Y:S04]  /*1850*/  LDG.E R29, desc[UR4][R10.64+0x1004] ;  /* 0x001004040a1d7981 */ /* 0x000ee8000c1e1900 */
[----:B------:R-:W4:Y:S04]  /*1860*/  LDG.E R12, desc[UR4][R10.64+0x1008] ;  /* 0x001008040a0c7981 */ /* 0x000f28000c1e1900 */
[----:B------:R-:W2:Y:S04]  /*1870*/  LDG.E R16, desc[UR4][R10.64+0x100c] ;  /* 0x00100c040a107981 */ /* 0x000ea8000c1e1900 */
[----:B-----5:R1:W-:Y:S04]  /*1880*/  STG.E desc[UR4][R14.64+0x1000], R17 ;  /* 0x001000110e007986 */ /* 0x0203e8000c101904 */
[----:B---3--:R3:W-:Y:S04]  /*1890*/  STG.E desc[UR4][R14.64+0x1004], R29 ;  /* 0x0010041d0e007986 */ /* 0x0087e8000c101904 */
[----:B----4-:R4:W-:Y:S04]  /*18a0*/  STG.E desc[UR4][R14.64+0x1008], R12 ;  /* 0x0010080c0e007986 */ /* 0x0109e8000c101904 */
[----:B--2---:R2:W-:Y:S04]  /*18b0*/  STG.E desc[UR4][R14.64+0x100c], R16 ;  /* 0x00100c100e007986 */ /* 0x0045e8000c101904 */
[----:B0-----:R-:W5:Y:S04]  /*18c0*/  LDG.E R13, desc[UR4][R10.64+0x1800] ;  /* 0x001800040a0d7981 */ /* 0x001f68000c1e1900 */
[----:B------:R-:W3:Y:S04]  /*18d0*/  LDG.E R23, desc[UR4][R10.64+0x1804] ;  /* 0x001804040a177981 */ /* 0x000ee8000c1e1900 */
[----:B------:R-:W4:Y:S04]  /*18e0*/  LDG.E R25, desc[UR4][R10.64+0x1808] ;  /* 0x001808040a197981 */ /* 0x000f28000c1e1900 */
[----:B------:R-:W2:Y:S04]  /*18f0*/  LDG.E R27, desc[UR4][R10.64+0x180c] ;  /* 0x00180c040a1b7981 */ /* 0x000ea8000c1e1900 */
[----:B-----5:R0:W-:Y:S04]  /*1900*/  STG.E desc[UR4][R14.64+0x1800], R13 ;  /* 0x0018000d0e007986 */ /* 0x0201e8000c101904 */
[----:B---3--:R3:W-:Y:S04]  /*1910*/  STG.E desc[UR4][R14.64+0x1804], R23 ;  /* 0x001804170e007986 */ /* 0x0087e8000c101904 */
[----:B----4-:R4:W-:Y:S04]  /*1920*/  STG.E desc[UR4][R14.64+0x1808], R25 ;  /* 0x001808190e007986 */ /* 0x0109e8000c101904 */
        /* <DEDUP_REMOVED lines=17> */
[----:B-1----:R-:W2:Y:S04]  /*1a40*/  LDG.E R17, desc[UR4][R10.64+0x3000] ;  /* 0x003000040a117981 */ /* 0x002ea8000c1e1900 */
[----:B------:R-:W3:Y:S04]  /*1a50*/  LDG.E R29, desc[UR4][R10.64+0x3004] ;  /* 0x003004040a1d7981 */ /* 0x000ee8000c1e1900 */
[----:B------:R-:W4:Y:S04]  /*1a60*/  LDG.E R12, desc[UR4][R10.64+0x3008] ;  /* 0x003008040a0c7981 */ /* 0x000f28000c1e1900 */
[----:B------:R-:W5:Y:S01]  /*1a70*/  LDG.E R16, desc[UR4][R10.64+0x300c] ;  /* 0x00300c040a107981 */ /* 0x000f62000c1e1900 */
[----:B------:R-:W-:Y:S01]  /*1a80*/  VIADD R20, R20, 0x8 ;  /* 0x0000000814147836 */ /* 0x000fe20000000000 */
[----:B------:R-:W-:Y:S01]  /*1a90*/  IADD3 R18, P2, PT, R18, 0x4000, RZ ;  /* 0x0000400012127810 */ /* 0x000fe20007f5e0ff */
[----:B------:R-:W-:-:S03]  /*1aa0*/  VIADD R19, R19, 0x400 ;  /* 0x0000040013137836 */ /* 0x000fc60000000000 */
[----:B------:R-:W-:Y:S01]  /*1ab0*/  ISETP.NE.AND P1, PT, R20, RZ, PT ;  /* 0x000000ff1400720c */ /* 0x000fe20003f25270 */
[----:B------:R-:W-:Y:S01]  /*1ac0*/  IMAD.X R21, RZ, RZ, R21, P2 ;  /* 0x000000ffff157224 */ /* 0x000fe200010e0615 */
[----:B--2---:R0:W-:Y:S04]  /*1ad0*/  STG.E desc[UR4][R14.64+0x3000], R17 ;  /* 0x003000110e007986 */ /* 0x0041e8000c101904 */
[----:B---3--:R0:W-:Y:S04]  /*1ae0*/  STG.E desc[UR4][R14.64+0x3004], R29 ;  /* 0x0030041d0e007986 */ /* 0x0081e8000c101904 */
[----:B----4-:R0:W-:Y:S04]  /*1af0*/  STG.E desc[UR4][R14.64+0x3008], R12 ;  /* 0x0030080c0e007986 */ /* 0x0101e8000c101904 */
[----:B-----5:R0:W-:Y:S01]  /*1b00*/  STG.E desc[UR4][R14.64+0x300c], R16 ;  /* 0x00300c100e007986 */ /* 0x0201e2000c101904 */
[----:B------:R-:W-:Y:S05]  /*1b10*/  @P1 BRA `(.L_x_276) ;  /* 0xfffffff800c41947 */ /* 0x000fea000383ffff */
.L_x_275:
[----:B------:R-:W-:Y:S05]  /*1b20*/  @!P0 EXIT ;  /* 0x000000000000894d */ /* 0x000fea0003800000 */
[----:B------:R-:W-:Y:S02]  /*1b30*/  ISETP.GE.U32.AND P0, PT, R22, 0x4, PT ;  /* 0x000000041600780c */ /* 0x000fe40003f06070 */
[----:B0-----:R-:W-:-:S04]  /*1b40*/  LOP3.LUT R12, R0, 0x3, RZ, 0xc0, !PT ;  /* 0x00000003000c7812 */ /* 0x001fc800078ec0ff */
[----:B------:R-:W-:-:S07]  /*1b50*/  ISETP.NE.AND P1, PT, R12, RZ, PT ;  /* 0x000000ff0c00720c */ /* 0x000fce0003f25270 */
[----:B------:R-:W-:Y:S06]  /*1b60*/  @!P0 BRA `(.L_x_277) ;  /* 0x0000000000908947 */ /* 0x000fec0003800000 */
[----:B------:R-:W-:-:S04]  /*1b70*/  IMAD R11, R6, 0x80, R7 ;  /* 0x00000080060b7824 */ /* 0x000fc800078e0207 */
[----:B------:R-:W-:-:S05]  /*1b80*/  IMAD.WIDE R8, R11, 0x10, R2 ;  /* 0x000000100b087825 */ /* 0x000fca00078e0202 */
[----:B------:R-:W2:Y:S04]  /*1b90*/  LDG.E R13, desc[UR4][R8.64] ;  /* 0x00000004080d7981 */ /* 0x000ea8000c1e1900 */
[----:B------:R-:W3:Y:S04]  /*1ba0*/  LDG.E R15, desc[UR4][R8.64+0x4] ;  /* 0x00000404080f7981 */ /* 0x000ee8000c1e1900 */
[----:B------:R-:W4:Y:S04]  /*1bb0*/  LDG.E R17, desc[UR4][R8.64+0x8] ;  /* 0x0000080408117981 */ /* 0x000f28000c1e1900 */
[----:B------:R-:W5:Y:S01]  /*1bc0*/  LDG.E R19, desc[UR4][R8.64+0xc] ;  /* 0x00000c0408137981 */ /* 0x000f62000c1e1900 */
[----:B------:R-:W-:-:S05]  /*1bd0*/  IMAD.WIDE R10, R11, 0x10, R4 ;  /* 0x000000100b0a7825 */ /* 0x000fca00078e0204 */
[----:B--2---:R0:W-:Y:S04]  /*1be0*/  STG.E desc[UR4][R10.64], R13 ;  /* 0x0000000d0a007986 */ /* 0x0041e8000c101904 */
[----:B---3--:R1:W-:Y:S04]  /*1bf0*/  STG.E desc[UR4][R10.64+0x4], R15 ;  /* 0x0000040f0a007986 */ /* 0x0083e8000c101904 */
[----:B----4-:R2:W-:Y:S04]  /*1c00*/  STG.E desc[UR4][R10.64+0x8], R17 ;  /* 0x000008110a007986 */ /* 0x0105e8000c101904 */
[----:B-----5:R3:W-:Y:S04]  /*1c10*/  STG.E desc[UR4][R10.64+0xc], R19 ;  /* 0x00000c130a007986 */ /* 0x0207e8000c101904 */
[----:B------:R-:W4:Y:S04]  /*1c20*/  LDG.E R21, desc[UR4][R8.64+0x800] ;  /* 0x0008000408157981 */ /* 0x000f28000c1e1900 */
[----:B------:R-:W5:Y:S04]  /*1c30*/  LDG.E R23, desc[UR4][R8.64+0x804] ;  /* 0x0008040408177981 */ /* 0x000f68000c1e1900 */
[----:B------:R-:W2:Y:S04]  /*1c40*/  LDG.E R25, desc[UR4][R8.64+0x808] ;  /* 0x0008080408197981 */ /* 0x000ea8000c1e1900 */
[----:B------:R-:W3:Y:S04]  /*1c50*/  LDG.E R27, desc[UR4][R8.64+0x80c] ;  /* 0x00080c04081b7981 */ /* 0x000ee8000c1e1900 */
[----:B----4-:R4:W-:Y:S04]  /*1c60*/  STG.E desc[UR4][R10.64+0x800], R21 ;  /* 0x000800150a007986 */ /* 0x0109e8000c101904 */
[----:B-----5:R5:W-:Y:S04]  /*1c70*/  STG.E desc[UR4][R10.64+0x804], R23 ;  /* 0x000804170a007986 */ /* 0x020be8000c101904 */
[----:B--2---:R2:W-:Y:S04]  /*1c80*/  STG.E desc[UR4][R10.64+0x808], R25 ;  /* 0x000808190a007986 */ /* 0x0045e8000c101904 */
[----:B---3--:R3:W-:Y:S04]  /*1c90*/  STG.E desc[UR4][R10.64+0x80c], R27 ;  /* 0x00080c1b0a007986 */ /* 0x0087e8000c101904 */
[----:B0-----:R-:W4:Y:S04]  /*1ca0*/  LDG.E R13, desc[UR4][R8.64+0x1000] ;  /* 0x00100004080d7981 */ /* 0x001f28000c1e1900 */
[----:B-1----:R-:W5:Y:S04]  /*1cb0*/  LDG.E R15, desc[UR4][R8.64+0x1004] ;  /* 0x00100404080f7981 */ /* 0x002f68000c1e1900 */
[----:B------:R-:W2:Y:S04]  /*1cc0*/  LDG.E R17, desc[UR4][R8.64+0x1008] ;  /* 0x0010080408117981 */ /* 0x000ea8000c1e1900 */
[----:B------:R-:W3:Y:S04]  /*1cd0*/  LDG.E R19, desc[UR4][R8.64+0x100c] ;  /* 0x00100c0408137981 */ /* 0x000ee8000c1e1900 */
[----:B----4-:R0:W-:Y:S04]  /*1ce0*/  STG.E desc[UR4][R10.64+0x1000], R13 ;  /* 0x0010000d0a007986 */ /* 0x0101e8000c101904 */
[----:B-----5:R0:W-:Y:S04]  /*1cf0*/  STG.E desc[UR4][R10.64+0x1004], R15 ;  /* 0x0010040f0a007986 */ /* 0x0201e8000c101904 */
[----:B--2---:R0:W-:Y:S04]  /*1d00*/  STG.E desc[UR4][R10.64+0x1008], R17 ;  /* 0x001008110a007986 */ /* 0x0041e8000c101904 */
[----:B---3--:R0:W-:Y:S04]  /*1d10*/  STG.E desc[UR4][R10.64+0x100c], R19 ;  /* 0x00100c130a007986 */ /* 0x0081e8000c101904 */
[----:B------:R-:W2:Y:S04]  /*1d20*/  LDG.E R21, desc[UR4][R8.64+0x1800] ;  /* 0x0018000408157981 */ /* 0x000ea8000c1e1900 */
[----:B------:R-:W3:Y:S04]  /*1d30*/  LDG.E R23, desc[UR4][R8.64+0x1804] ;  /* 0x0018040408177981 */ /* 0x000ee8000c1e1900 */
[----:B------:R-:W4:Y:S04]  /*1d40*/  LDG.E R25, desc[UR4][R8.64+0x1808] ;  /* 0x0018080408197981 */ /* 0x000f28000c1e1900 */
[----:B------:R-:W5:Y:S01]  /*1d50*/  LDG.E R27, desc[UR4][R8.64+0x180c] ;  /* 0x00180c04081b7981 */ /* 0x000f62000c1e1900 */
[----:B------:R-:W-:-:S03]  /*1d60*/  VIADD R6, R6, 0x4 ;  /* 0x0000000406067836 */ /* 0x000fc60000000000 */
[----:B--2---:R0:W-:Y:S04]  /*1d70*/  STG.E desc[UR4][R10.64+0x1800], R21 ;  /* 0x001800150a007986 */ /* 0x0041e8000c101904 */
[----:B---3--:R0:W-:Y:S04]  /*1d80*/  STG.E desc[UR4][R10.64+0x1804], R23 ;  /* 0x001804170a007986 */ /* 0x0081e8000c101904 */
[----:B----4-:R0:W-:Y:S04]  /*1d90*/  STG.E desc[UR4][R10.64+0x1808], R25 ;  /* 0x001808190a007986 */ /* 0x0101e8000c101904 */
[----:B-----5:R0:W-:Y:S02]  /*1da0*/  STG.E desc[UR4][R10.64+0x180c], R27 ;  /* 0x00180c1b0a007986 */ /* 0x0201e4000c101904 */
.L_x_277:
[----:B------:R-:W-:Y:S05]  /*1db0*/  @!P1 EXIT ;  /* 0x000000000000994d */ /* 0x000fea0003800000 */
[----:B------:R-:W-:Y:S02]  /*1dc0*/  ISETP.NE.AND P0, PT, R12, 0x1, PT ;  /* 0x000000010c00780c */ /* 0x000fe40003f05270 */
[----:B------:R-:W-:-:S04]  /*1dd0*/  LOP3.LUT R0, R0, 0x1, RZ, 0xc0, !PT ;  /* 0x0000000100007812 */ /* 0x000fc800078ec0ff */
[----:B------:R-:W-:-:S07]  /*1de0*/  ISETP.NE.U32.AND P1, PT, R0, 0x1, PT ;  /* 0x000000010000780c */ /* 0x000fce0003f25070 */
[----:B------:R-:W-:Y:S06]  /*1df0*/  @!P0 BRA `(.L_x_278) ;  /* 0x0000000000508947 */ /* 0x000fec0003800000 */
[----:B0-----:R-:W-:-:S04]  /*1e00*/  IMAD R11, R6, 0x80, R7 ;  /* 0x00000080060b7824 */ /* 0x001fc800078e0207 */
        /* <DEDUP_REMOVED lines=19> */
.L_x_278:
[----:B------:R-:W-:Y:S05]  /*1f40*/  @P1 EXIT ;  /* 0x000000000000194d */ /* 0x000fea0003800000 */
[----:B------:R-:W-:-:S04]  /*1f50*/  IMAD R7, R6, 0x80, R7 ;  /* 0x0000008006077824 */ /* 0x000fc800078e0207 */
[----:B------:R-:W-:-:S05]  /*1f60*/  IMAD.WIDE R2, R7, 0x10, R2 ;  /* 0x0000001007027825 */ /* 0x000fca00078e0202 */
[----:B------:R-:W2:Y:S04]  /*1f70*/  LDG.E R9, desc[UR4][R2.64] ;  /* 0x0000000402097981 */ /* 0x000ea8000c1e1900 */
[----:B01----:R-:W3:Y:S04]  /*1f80*/  LDG.E R11, desc[UR4][R2.64+0x4] ;  /* 0x00000404020b7981 */ /* 0x003ee8000c1e1900 */
        /* <DEDUP_REMOVED lines=8> */
.L_x_279:
        /* <DEDUP_REMOVED lines=15> */
.L_x_465:


//--------------------- .text._ZN3cub18CUB_300001_SM_10006detail9transform16transform_kernelINS2_10policy_hubILb1EN4cuda3std3__45tupleIJPK4BodyEEEE10policy1000EiNS7_10__identityEN6thrust24THRUST_300001_SM_1000_NS10device_ptrIS9_EEJSB_EEEvT0_iT1_T2_DpNS2_10kernel_argIT3_EE --------------------------
	.section	.text._ZN3cub18CUB_300001_SM_10006detail9transform16transform_kernelINS2_10policy_hubILb1EN4cuda3std3__45tupleIJPK4BodyEEEE10policy1000EiNS7_10__identityEN6thrust24THRUST_300001_SM_1000_NS10device_ptrIS9_EEJSB_EEEvT0_iT1_T2_DpNS2_10kernel_argIT3_EE,"ax",@progbits
	.align	128
        .global         _ZN3cub18CUB_300001_SM_10006detail9transform16transform_kernelINS2_10policy_hubILb1EN4cuda3std3__45tupleIJPK4BodyEEEE10policy1000EiNS7_10__identityEN6thrust24THRUST_300001_SM_1000_NS10device_ptrIS9_EEJSB_EEEvT0_iT1_T2_DpNS2_10kernel_argIT3_EE
        .type           _ZN3cub18CUB_300001_SM_10006detail9transform16transform_kernelINS2_10policy_hubILb1EN4cuda3std3__45tupleIJPK4BodyEEEE10policy1000EiNS7_10__identityEN6thrust24THRUST_300001_SM_1000_NS10device_ptrIS9_EEJSB_EEEvT0_iT1_T2_DpNS2_10kernel_argIT3_EE,@function
        .size           _ZN3cub18CUB_300001_SM_10006detail9transform16transform_kernelINS2_10policy_hubILb1EN4cuda3std3__45tupleIJPK4BodyEEEE10policy1000EiNS7_10__identityEN6thrust24THRUST_300001_SM_1000_NS10device_ptrIS9_EEJSB_EEEvT0_iT1_T2_DpNS2_10kernel_argIT3_EE,(.L_x_466 - _ZN3cub18CUB_300001_SM_10006detail9transform16transform_kernelINS2_10policy_hubILb1EN4cuda3std3__45tupleIJPK4BodyEEEE10policy1000EiNS7_10__identityEN6thrust24THRUST_300001_SM_1000_NS10device_ptrIS9_EEJSB_EEEvT0_iT1_T2_DpNS2_10kernel_argIT3_EE)
        .other          _ZN3cub18CUB_300001_SM_10006detail9transform16transform_kernelINS2_10policy_hubILb1EN4cuda3std3__45tupleIJPK4BodyEEEE10policy1000EiNS7_10__identityEN6thrust24THRUST_300001_SM_1000_NS10device_ptrIS9_EEJSB_EEEvT0_iT1_T2_DpNS2_10kernel_argIT3_EE,@"STO_CUDA_ENTRY STV_DEFAULT"
_ZN3cub18CUB_300001_SM_10006detail9transform16transform_kernelINS2_10policy_hubILb1EN4cuda3std3__45tupleIJPK4BodyEEEE10policy1000EiNS7_10__identityEN6thrust24THRUST_300001_SM_1000_NS10device_ptrIS9_EEJSB_EEEvT0_iT1_T2_DpNS2_10kernel_argIT3_EE:
.text._ZN3cub18CUB_300001_SM_10006detail9transform16transform_kernelINS2_10policy_hubILb1EN4cuda3std3__45tupleIJPK4BodyEEEE10policy1000EiNS7_10__identityEN6thrust24THRUST_300001_SM_1000_NS10device_ptrIS9_EEJSB_EEEvT0_iT1_T2_DpNS2_10kernel_argIT3_EE:
[----:B------:R-:W-:Y:S08]  /*0000*/  LDC R1, c[0x0][0x37c] ;  /* 0x0000df00ff017b82 */ /* 0x000ff00000000800 */
[----:B------:R-:W0:Y:S01]  /*0010*/  LDC.64 R10, c[0x0][0x380] ;  /* 0x0000e000ff0a7b82 */ /* 0x000e220000000a00 */
[----:B------:R-:W1:Y:S01]  /*0020*/  S2R R9, SR_TID.X ;  /* 0x0000000000097919 */ /* 0x000e620000002100 */
[----:B------:R-:W-:Y:S06]  /*0030*/  BSSY.RECONVERGENT B0, `(.L_x_280) ;  /* 0x0000013000007945 */ /* 0x000fec0003800200 */
[----:B------:R-:W2:Y:S01]  /*0040*/  S2UR UR4, SR_CTAID.X ;  /* 0x00000000000479c3 */ /* 0x000ea20000002500 */
[----:B0-----:R-:W-:-:S04]  /*0050*/  IMAD.SHL.U32 R5, R11, 0x80, RZ ;  /* 0x000000800b057824 */ /* 0x001fc800078e00ff */
[----:B--2---:R-:W-:Y:S02]  /*0060*/  IMAD R7, R5, UR4, RZ ;  /* 0x0000000405077c24 */ /* 0x004fe4000f8e02ff */
[----:B-1----:R-:W-:Y:S02]  /*0070*/  IMAD.SHL.U32 R13, R9, 0x80, RZ ;  /* 0x00000080090d7824 */ /* 0x002fe400078e00ff */
[----:B------:R-:W-:-:S05]  /*0080*/  IMAD.IADD R10, R10, 0x1, -R7 ;  /* 0x000000010a0a7824 */ /* 0x000fca00078e0a07 */
[----:B------:R-:W-:-:S05]  /*0090*/  VIMNMX R0, PT, PT, R5, R10, PT ;  /* 0x0000000a05007248 */ /* 0x000fca0003fe0100 */
[----:B------:R-:W-:-:S05]  /*00a0*/  IMAD.SHL.U32 R4, R0, 0x10, RZ ;  /* 0x0000001000047824 */ /* 0x000fca00078e00ff */
[----:B------:R-:W-:-:S13]  /*00b0*/  ISETP.GE.AND P0, PT, R13, R4, PT ;  /* 0x000000040d00720c */ /* 0x000fda0003f06270 */
[----:B------:R-:W-:Y:S05]  /*00c0*/  @P0 BRA `(.L_x_281) ;  /* 0x0000000000240947 */ /* 0x000fea0003800000 */
[----:B------:R-:W0:Y:S02]  /*00d0*/  LDC.64 R2, c[0x0][0x398] ;  /* 0x0000e600ff027b82 */ /* 0x000e240000000a00 */
[----:B0-----:R-:W-:-:S04]  /*00e0*/  IMAD.WIDE.U32 R2, R9, 0x80, R2 ;  /* 0x0000008009027825 */ /* 0x001fc800078e0002 */
[----:B------:R-:W-:-:S07]  /*00f0*/  IMAD.WIDE R2, R7, 0x10, R2 ;  /* 0x0000001007027825 */ /* 0x000fce00078e0202 */
.L_x_282:
[----:B------:R-:W-:Y:S01]  /*0100*/  VIADD R13, R13, 0x4000 ;  /* 0x000040000d0d7836 */ /* 0x000fe20000000000 */
[----:B------:R0:W-:Y:S04]  /*0110*/  CCTL.E.PF2 [R2] ;  /* 0x000000000200798f */ /* 0x0001e80000800100 */
[----:B------:R-:W-:Y:S02]  /*0120*/  ISETP.GE.AND P0, PT, R13, R4, PT ;  /* 0x000000040d00720c */ /* 0x000fe40003f06270 */
[----:B0-----:R-:W-:-:S05]  /*0130*/  IADD3 R2, P1, PT, R2, 0x4000, RZ ;  /* 0x0000400002027810 */ /* 0x001fca0007f3e0ff */
[----:B------:R-:W-:-:S06]  /*0140*/  IMAD.X R3, RZ, RZ, R3, P1 ;  /* 0x000000ffff037224 */ /* 0x000fcc00008e0603 */
[----:B------:R-:W-:Y:S05]  /*0150*/  @!P0 BRA `(.L_x_282) ;  /* 0xfffffffc00e88947 */ /* 0x000fea000383ffff */
.L_x_281:
[----:B------:R-:W-:Y:S05]  /*0160*/  BSYNC.RECONVERGENT B0 ;  /* 0x0000000000007941 */ /* 0x000fea0003800200 */
.L_x_280:
[----:B------:R-:W0:Y:S01]  /*0170*/  LDCU.128 UR8, c[0x0][0x390] ;  /* 0x00007200ff0877ac */ /* 0x000e220008000c00 */
[----:B------:R-:W-:Y:S01]  /*0180*/  ISETP.GT.AND P0, PT, R5, R10, PT ;  /* 0x0000000a0500720c */ /* 0x000fe20003f04270 */
[----:B------:R-:W-:Y:S01]  /*0190*/  IMAD.WIDE R6, R7, 0x10, RZ ;  /* 0x0000001007067825 */ /* 0x000fe200078e02ff */
[----:B------:R-:W1:Y:S02]  /*01a0*/  LDCU.64 UR4, c[0x0][0x358] ;  /* 0x00006b00ff0477ac */ /* 0x000e640008000a00 */
[C---:B0-----:R-:W-:Y:S02]  /*01b0*/  IADD3 R4, P1, PT, R6.reuse, UR10, RZ ;  /* 0x0000000a06047c10 */ /* 0x041fe4000ff3e0ff */
[----:B------:R-:W-:Y:S02]  /*01c0*/  IADD3 R2, P2, PT, R6, UR8, RZ ;  /* 0x0000000806027c10 */ /* 0x000fe4000ff5e0ff */
[C---:B------:R-:W-:Y:S02]  /*01d0*/  IADD3.X R5, PT, PT, R7.reuse, UR11, RZ, P1, !PT ;  /* 0x0000000b07057c10 */ /* 0x040fe40008ffe4ff */
[----:B------:R-:W-:-:S03]  /*01e0*/  IADD3.X R3, PT, PT, R7, UR9, RZ, P2, !PT ;  /* 0x0000000907037c10 */ /* 0x000fc600097fe4ff */
[----:B-1----:R-:W-:Y:S06]  /*01f0*/  @P0 BRA `(.L_x_283) ;  /* 0x0000000800b00947 */ /* 0x002fec0003800000 */
[----:B------:R-:W-:-:S13]  /*0200*/  ISETP.GE.AND P0, PT, R11, 0x1, PT ;  /* 0x000000010b00780c */ /* 0x000fda0003f06270 */
[----:B------:R-:W-:Y:S05]  /*0210*/  @!P0 EXIT ;  /* 0x000000000000894d */ /* 0x000fea0003800000 */
[C---:B------:R-:W-:Y:S01]  /*0220*/  ISETP.GE.U32.AND P1, PT, R11.reuse, 0x8, PT ;  /* 0x000000080b00780c */ /* 0x040fe20003f26070 */
[----:B------:R-:W-:Y:S01]  /*0230*/  HFMA2 R0, -RZ, RZ, 0, 0 ;  /* 0x00000000ff007431 */ /* 0x000fe200000001ff */
[----:B------:R-:W-:-:S04]  /*0240*/  LOP3.LUT R22, R11, 0x7, RZ, 0xc0, !PT ;  /* 0x000000070b167812 */ /* 0x000fc800078ec0ff */
[----:B------:R-:W-:-:S07]  /*0250*/  ISETP.NE.AND P0, PT, R22, RZ, PT ;  /* 0x000000ff1600720c */ /* 0x000fce0003f05270 */
[----:B------:R-:W-:Y:S06]  /*0260*/  @!P1 BRA `(.L_x_284) ;  /* 0x0000000400549947 */ /* 0x000fec0003800000 */
[----:B------:R-:W-:Y:S01]  /*0270*/  IMAD.WIDE.U32 R18, R9, 0x10, R6 ;  /* 0x0000001009127825 */ /* 0x000fe200078e0006 */
[----:B------:R-:W-:Y:S01]  /*0280*/  LOP3.LUT R0, R11, 0x7ffffff8, RZ, 0xc0, !PT ;  /* 0x7ffffff80b007812 */ /* 0x000fe200078ec0ff */
[----:B------:R-:W0:Y:S02]  /*0290*/  LDCU.128 UR8, c[0x0][0x390] ;  /* 0x00007200ff0877ac */ /* 0x000e240008000c00 */
[----:B------:R-:W-:Y:S01]  /*02a0*/  VIADD R17, R9, 0x80 ;  /* 0x0000008009117836 */ /* 0x000fe20000000000 */
[----:B------:R-:W-:Y:S01]  /*02b0*/  LOP3.LUT R8, R18, 0xc, RZ, 0xfc, !PT ;  /* 0x0000000c12087812 */ /* 0x000fe200078efcff */
[----:B------:R-:W-:-:S07]  /*02c0*/  IMAD.MOV R16, RZ, RZ, -R0 ;  /* 0x000000ffff107224 */ /* 0x000fce00078e0a00 */
.L_x_285:
        /* <DEDUP_REMOVED lines=23> */
[----:B----4-:R-:W-:Y:S04]  /*0440*/  STG.E desc[UR4][R14.64+0x8], R20 ;  /* 0x000008140e007986 */ /* 0x010fe8000c101904 */
[----:B-----5:R-:W-:Y:S04]  /*0450*/  STG.E desc[UR4][R14.64+0xc], R24 ;  /* 0x00000c180e007986 */ /* 0x020fe8000c101904 */
[----:B0-----:R-:W2:Y:S04]  /*0460*/  LDG.E R13, desc[UR4][R10.64+0x800] ;  /* 0x000800040a0d7981 */ /* 0x001ea8000c1e1900 */
[----:B------:R-:W3:Y:S04]  /*0470*/  LDG.E R23, desc[UR4][R10.64+0x804] ;  /* 0x000804040a177981 */ /* 0x000ee8000c1e1900 */
[----:B------:R-:W4:Y:S04]  /*0480*/  LDG.E R25, desc[UR4][R10.64+0x808] ;  /* 0x000808040a197981 */ /* 0x000f28000c1e1900 */
[----:B------:R-:W5:Y:S04]  /*0490*/  LDG.E R27, desc[UR4][R10.64+0x80c] ;  /* 0x00080c040a1b7981 */ /* 0x000f68000c1e1900 */
[----:B--2---:R0:W-:Y:S04]  /*04a0*/  STG.E desc[UR4][R14.64+0x800], R13 ;  /* 0x0008000d0e007986 */ /* 0x0041e8000c101904 */
[----:B---3--:R2:W-:Y:S04]  /*04b0*/  STG.E desc[UR4][R14.64+0x804], R23 ;  /* 0x000804170e007986 */ /* 0x0085e8000c101904 */
[----:B----4-:R3:W-:Y:S04]  /*04c0*/  STG.E desc[UR4][R14.64+0x808], R25 ;  /* 0x000808190e007986 */ /* 0x0107e8000c101904 */
[----:B-----5:R4:W-:Y:S04]  /*04d0*/  STG.E desc[UR4][R14.64+0x80c], R27 ;  /* 0x00080c1b0e007986 */ /* 0x0209e8000c101904 */
[----:B-1----:R-:W5:Y:S04]  /*04e0*/  LDG.E R21, desc[UR4][R10.64+0x1000] ;  /* 0x001000040a157981 */ /* 0x002f68000c1e1900 */
[----:B------:R-:W2:Y:S04]  /*04f0*/  LDG.E R29, desc[UR4][R10.64+0x1004] ;  /* 0x001004040a1d7981 */ /* 0x000ea8000c1e1900 */
[----:B------:R-:W3:Y:S04]  /*0500*/  LDG.E R12, desc[UR4][R10.64+0x1008] ;  /* 0x001008040a0c7981 */ /* 0x000ee8000c1e1900 */
[----:B------:R-:W4:Y:S04]  /*0510*/  LDG.E R18, desc[UR4][R10.64+0x100c] ;  /* 0x00100c040a127981 */ /* 0x000f28000c1e1900 */
[----:B-----5:R1:W-:Y:S04]  /*0520*/  STG.E desc[UR4][R14.64+0x1000], R21 ;  /* 0x001000150e007986 */ /* 0x0203e8000c101904 */
[----:B--2---:R2:W-:Y:S04]  /*0530*/  STG.E desc[UR4][R14.64+0x1004], R29 ;  /* 0x0010041d0e007986 */ /* 0x0045e8000c101904 */
[----:B---3--:R3:W-:Y:S04]  /*0540*/  STG.E desc[UR4][R14.64+0x1008], R12 ;  /* 0x0010080c0e007986 */ /* 0x0087e8000c101904 */
[----:B----4-:R4:W-:Y:S04]  /*0550*/  STG.E desc[UR4][R14.64+0x100c], R18 ;  /* 0x00100c120e007986 */ /* 0x0109e8000c101904 */
[----:B0-----:R-:W5:Y:S04]  /*0560*/  LDG.E R13, desc[UR4][R10.64+0x1800] ;  /* 0x001800040a0d7981 */ /* 0x001f68000c1e1900 */
[----:B------:R-:W2:Y:S04]  /*0570*/  LDG.E R23, desc[UR4][R10.64+0x1804] ;  /* 0x001804040a177981 */ /* 0x000ea8000c1e1900 */
[----:B------:R-:W3:Y:S04]  /*0580*/  LDG.E R25, desc[UR4][R10.64+0x1808] ;  /* 0x001808040a197981 */ /* 0x000ee8000c1e1900 */
[----:B------:R-:W4:Y:S04]  /*0590*/  LDG.E R27, desc[UR4][R10.64+0x180c] ;  /* 0x00180c040a1b7981 */ /* 0x000f28000c1e1900 */
[----:B-----5:R0:W-:Y:S04]  /*05a0*/  STG.E desc[UR4][R14.64+0x1800], R13 ;  /* 0x0018000d0e007986 */ /* 0x0201e8000c101904 */
[----:B--2---:R2:W-:Y:S04]  /*05b0*/  STG.E desc[UR4][R14.64+0x1804], R23 ;  /* 0x001804170e007986 */ /* 0x0045e8000c101904 */
[----:B---3--:R3:W-:Y:S04]  /*05c0*/  STG.E desc[UR4][R14.64+0x1808], R25 ;  /* 0x001808190e007986 */ /* 0x0087e8000c101904 */
[----:B----4-:R4:W-:Y:S04]  /*05d0*/  STG.E desc[UR4][R14.64+0x180c], R27 ;  /* 0x00180c1b0e007986 */ /* 0x0109e8000c101904 */
        /* <DEDUP_REMOVED lines=30> */
.L_x_284:
[----:B------:R-:W-:Y:S05]  /*07c0*/  @!P0 EXIT ;  /* 0x000000000000894d */ /* 0x000fea0003800000 */
[----:B------:R-:W0:Y:S01]  /*07d0*/  LDC R8, c[0x0][0x384] ;  /* 0x0000e100ff087b82 */ /* 0x000e220000000800 */
[----:B------:R-:W-:Y:S02]  /*07e0*/  ISETP.GE.U32.AND P0, PT, R22, 0x4, PT ;  /* 0x000000041600780c */ /* 0x000fe40003f06070 */
[----:B0-----:R-:W-:-:S04]  /*07f0*/  LOP3.LUT R12, R8, 0x3, RZ, 0xc0, !PT ;  /* 0x00000003080c7812 */ /* 0x001fc800078ec0ff */
[----:B------:R-:W-:-:S07]  /*0800*/  ISETP.NE.AND P1, PT, R12, RZ, PT ;  /* 0x000000ff0c00720c */ /* 0x000fce0003f25270 */
[----:B------:R-:W-:Y:S06]  /*0810*/  @!P0 BRA `(.L_x_286) ;  /* 0x0000000000908947 */ /* 0x000fec0003800000 */
[----:B------:R-:W-:-:S05]  /*0820*/  LEA R11, R0, R9, 0x7 ;  /* 0x00000009000b7211 */ /* 0x000fca00078e38ff */
        /* <DEDUP_REMOVED lines=35> */
.L_x_286:
        /* <DEDUP_REMOVED lines=25> */
.L_x_287:
        /* <DEDUP_REMOVED lines=13> */
.L_x_283:
[----:B------:R-:W-:-:S13]  /*0cc0*/  ISETP.GE.AND P0, PT, R11, 0x1, PT ;  /* 0x000000010b00780c */ /* 0x000fda0003f06270 */
[----:B------:R-:W-:Y:S05]  /*0cd0*/  @!P0 EXIT ;  /* 0x000000000000894d */ /* 0x000fea0003800000 */
[C---:B------:R-:W-:Y:S01]  /*0ce0*/  ISETP.GE.U32.AND P0, PT, R11.reuse, 0x8, PT ;  /* 0x000000080b00780c */ /* 0x040fe20003f06070 */
[----:B------:R-:W-:Y:S01]  /*0cf0*/  IMAD.MOV.U32 R6, RZ, RZ, RZ ;  /* 0x000000ffff067224 */ /* 0x000fe200078e00ff */
[----:B------:R-:W-:-:S11]  /*0d00*/  LOP3.LUT R20, R11, 0x7, RZ, 0xc0, !PT ;  /* 0x000000070b147812 */ /* 0x000fd600078ec0ff */
[----:B------:R-:W-:Y:S05]  /*0d10*/  @!P0 BRA `(.L_x_288) ;  /* 0x0000000400708947 */ /* 0x000fea0003800000 */
[----:B------:R-:W-:Y:S02]  /*0d20*/  LOP3.LUT R6, R11, 0x7ffffff8, RZ, 0xc0, !PT ;  /* 0x7ffffff80b067812 */ /* 0x000fe400078ec0ff */
[----:B------:R-:W-:-:S07]  /*0d30*/  MOV R7, RZ ;  /* 0x000000ff00077202 */ /* 0x000fce0000000f00 */
.L_x_291:
[----:B0-----:R-:W-:-:S05]  /*0d40*/  IMAD R17, R7, 0x80, R9 ;  /* 0x0000008007117824 */ /* 0x001fca00078e0209 */
        /* <DEDUP_REMOVED lines=18> */
[----:B------:R-:W-:-:S05]  /*0e70*/  VIADD R15, R17, 0x100 ;  /* 0x00000100110f7836 */ /* 0x000fca0000000000 */
[----:B------:R-:W-:Y:S01]  /*0e80*/  ISETP.GE.AND P0, PT, R15, R0, PT ;  /* 0x000000000f00720c */ /* 0x000fe20003f06270 */
[----:B------:R-:W-:-:S05]  /*0e90*/  IMAD.WIDE R14, R27, 0x10, R2 ;  /* 0x000000101b0e7825 */ /* 0x000fca00078e0202 */
[----:B--2---:R1:W-:Y:S04]  /*0ea0*/  @!P1 STG.E desc[UR4][R14.64], R29 ;  /* 0x0000001d0e009986 */ /* 0x0043e8000c101904 */
[----:B---3--:R2:W-:Y:S04]  /*0eb0*/  @!P1 STG.E desc[UR4][R14.64+0x4], R8 ;  /* 0x000004080e009986 */ /* 0x0085e8000c101904 */
[----:B----4-:R-:W-:Y:S04]  /*0ec0*/  @!P1 STG.E desc[UR4][R14.64+0x8], R16 ;  /* 0x000008100e009986 */ /* 0x010fe8000c101904 */
[----:B-----5:R-:W-:Y:S04]  /*0ed0*/  @!P1 STG.E desc[UR4][R14.64+0xc], R18 ;  /* 0x00000c120e009986 */ /* 0x020fe8000c101904 */
[----:B0-----:R-:W3:Y:S04]  /*0ee0*/  @!P0 LDG.E R13, desc[UR4][R10.64+0x800] ;  /* 0x000800040a0d8981 */ /* 0x001ee8000c1e1900 */
[----:B------:R-:W4:Y:S04]  /*0ef0*/  @!P0 LDG.E R19, desc[UR4][R10.64+0x804] ;  /* 0x000804040a138981 */ /* 0x000f28000c1e1900 */
[----:B------:R-:W5:Y:S04]  /*0f00*/  @!P0 LDG.E R21, desc[UR4][R10.64+0x808] ;  /* 0x000808040a158981 */ /* 0x000f68000c1e1900 */
[----:B------:R-:W2:Y:S01]  /*0f10*/  @!P0 LDG.E R23, desc[UR4][R10.64+0x80c] ;  /* 0x00080c040a178981 */ /* 0x000ea2000c1e1900 */
[----:B------:R-:W-:-:S05]  /*0f20*/  VIADD R25, R17, 0x180 ;  /* 0x0000018011197836 */ /* 0x000fca0000000000 */
[----:B------:R-:W-:Y:S01]  /*0f30*/  ISETP.GE.AND P1, PT, R25, R0, PT ;  /* 0x000000001900720c */ /* 0x000fe20003f26270 */
[----:B---3--:R0:W-:Y:S04]  /*0f40*/  @!P0 STG.E desc[UR4][R14.64+0x800], R13 ;  /* 0x0008000d0e008986 */ /* 0x0081e8000c101904 */
[----:B----4-:R3:W-:Y:S04]  /*0f50*/  @!P0 STG.E desc[UR4][R14.64+0x804], R19 ;  /* 0x000804130e008986 */ /* 0x0107e8000c101904 */
[----:B-----5:R4:W-:Y:S04]  /*0f60*/  @!P0 STG.E desc[UR4][R14.64+0x808], R21 ;  /* 0x000808150e008986 */ /* 0x0209e8000c101904 */
[----:B--2---:R2:W-:Y:S04]  /*0f70*/  @!P0 STG.E desc[UR4][R14.64+0x80c], R23 ;  /* 0x00080c170e008986 */ /* 0x0045e8000c101904 */
[----:B------:R-:W5:Y:S04]  /*0f80*/  @!P1 LDG.E R25, desc[UR4][R10.64+0x1000] ;  /* 0x001000040a199981 */ /* 0x000f68000c1e1900 */
[----:B------:R-:W3:Y:S04]  /*0f90*/  @!P1 LDG.E R27, desc[UR4][R10.64+0x1004] ;  /* 0x001004040a1b9981 */ /* 0x000ee8000c1e1900 */
[----:B-1----:R-:W4:Y:S04]  /*0fa0*/  @!P1 LDG.E R29, desc[UR4][R10.64+0x1008] ;  /* 0x001008040a1d9981 */ /* 0x002f28000c1e1900 */
[----:B------:R-:W2:Y:S01]  /*0fb0*/  @!P1 LDG.E R8, desc[UR4][R10.64+0x100c] ;  /* 0x00100c040a089981 */ /* 0x000ea2000c1e1900 */
[----:B------:R-:W-:-:S04]  /*0fc0*/  IADD3 R12, PT, PT, R17, 0x200, RZ ;  /* 0x00000200110c7810 */ /* 0x000fc80007ffe0ff */
[----:B------:R-:W-:Y:S01]  /*0fd0*/  ISETP.GE.AND P0, PT, R12, R0, PT ;  /* 0x000000000c00720c */ /* 0x000fe20003f06270 */
[----:B-----5:R1:W-:Y:S04]  /*0fe0*/  @!P1 STG.E desc[UR4][R14.64+0x1000], R25 ;  /* 0x001000190e009986 */ /* 0x0203e8000c101904 */
[----:B---3--:R3:W-:Y:S04]  /*0ff0*/  @!P1 STG.E desc[UR4][R14.64+0x1004], R27 ;  /* 0x0010041b0e009986 */ /* 0x0087e8000c101904 */
[----:B----4-:R4:W-:Y:S04]  /*1000*/  @!P1 STG.E desc[UR4][R14.64+0x1008], R29 ;  /* 0x0010081d0e009986 */ /* 0x0109e8000c101904 */
[----:B--2---:R2:W-:Y:S04]  /*1010*/  @!P1 STG.E desc[UR4][R14.64+0x100c], R8 ;  /* 0x00100c080e009986 */ /* 0x0045e8000c101904 */
[----:B0-----:R-:W5:Y:S04]  /*1020*/  @!P0 LDG.E R13, desc[UR4][R10.64+0x1800] ;  /* 0x001800040a0d8981 */ /* 0x001f68000c1e1900 */
[----:B------:R-:W3:Y:S04]  /*1030*/  @!P0 LDG.E R19, desc[UR4][R10.64+0x1804] ;  /* 0x001804040a138981 */ /* 0x000ee8000c1e1900 */
[----:B------:R-:W4:Y:S04]  /*1040*/  @!P0 LDG.E R21, desc[UR4][R10.64+0x1808] ;  /* 0x001808040a158981 */ /* 0x000f28000c1e1900 */
[----:B------:R-:W2:Y:S01]  /*1050*/  @!P0 LDG.E R23, desc[UR4][R10.64+0x180c] ;  /* 0x00180c040a178981 */ /* 0x000ea2000c1e1900 */
[----:B------:R-:W-:-:S05]  /*1060*/  VIADD R12, R17, 0x280 ;  /* 0x00000280110c7836 */ /* 0x000fca0000000000 */
[----:B------:R-:W-:Y:S01]  /*1070*/  ISETP.GE.AND P1, PT, R12, R0, PT ;  /* 0x000000000c00720c */ /* 0x000fe20003f26270 */
[----:B-----5:R0:W-:Y:S04]  /*1080*/  @!P0 STG.E desc[UR4][R14.64+0x1800], R13 ;  /* 0x0018000d0e008986 */ /* 0x0201e8000c101904 */
[----:B---3--:R3:W-:Y:S04]  /*1090*/  @!P0 STG.E desc[UR4][R14.64+0x1804], R19 ;  /* 0x001804130e008986 */ /* 0x0087e8000c101904 */
[----:B----4-:R4:W-:Y:S04]  /*10a0*/  @!P0 STG.E desc[UR4][R14.64+0x1808], R21 ;  /* 0x001808150e008986 */ /* 0x0109e8000c101904 */
[----:B--2---:R2:W-:Y:S04]  /*10b0*/  @!P0 STG.E desc[UR4][R14.64+0x180c], R23 ;  /* 0x00180c170e008986 */ /* 0x0045e8000c101904 */
[----:B-1----:R-:W5:Y:S04]  /*10c0*/  @!P1 LDG.E R25, desc[UR4][R10.64+0x2000] ;  /* 0x002000040a199981 */ /* 0x002f68000c1e1900 */
        /* <DEDUP_REMOVED lines=9> */
[----:B0-----:R-:W2:Y:S04]  /*1160*/  @!P0 LDG.E R13, desc[UR4][R10.64+0x2800] ;  /* 0x002800040a0d8981 */ /* 0x001ea8000c1e1900 */
[----:B------:R-:W3:Y:S04]  /*1170*/  @!P0 LDG.E R19, desc[UR4][R10.64+0x2804] ;  /* 0x002804040a138981 */ /* 0x000ee8000c1e1900 */
[----:B------:R-:W4:Y:S04]  /*1180*/  @!P0 LDG.E R21, desc[UR4][R10.64+0x2808] ;  /* 0x002808040a158981 */ /* 0x000f28000c1e1900 */
[----:B------:R-:W5:Y:S01]  /*1190*/  @!P0 LDG.E R23, desc[UR4][R10.64+0x280c] ;  /* 0x00280c040a178981 */ /* 0x000f62000c1e1900 */
[----:B------:R-:W-:Y:S01]  /*11a0*/  VIADD R17, R17, 0x380 ;  /* 0x0000038011117836 */ /* 0x000fe20000000000 */
[----:B------:R-:W-:Y:S01]  /*11b0*/  BSSY.RECONVERGENT B0, `(.L_x_289) ;  /* 0x0000011000007945 */ /* 0x000fe20003800200 */
[----:B------:R-:W-:-:S05]  /*11c0*/  VIADD R7, R7, 0x8 ;  /* 0x0000000807077836 */ /* 0x000fca0000000000 */
[----:B------:R-:W-:Y:S01]  /*11d0*/  ISETP.NE.AND P1, PT, R7, R6, PT ;  /* 0x000000060700720c */ /* 0x000fe20003f25270 */
[----:B--2---:R1:W-:Y:S04]  /*11e0*/  @!P0 STG.E desc[UR4][R14.64+0x2800], R13 ;  /* 0x0028000d0e008986 */ /* 0x0043e8000c101904 */
[----:B---3--:R1:W-:Y:S04]  /*11f0*/  @!P0 STG.E desc[UR4][R14.64+0x2804], R19 ;  /* 0x002804130e008986 */ /* 0x0083e8000c101904 */
[----:B----4-:R1:W-:Y:S04]  /*1200*/  @!P0 STG.E desc[UR4][R14.64+0x2808], R21 ;  /* 0x002808150e008986 */ /* 0x0103e8000c101904 */
[----:B-----5:R1:W-:Y:S01]  /*1210*/  @!P0 STG.E desc[UR4][R14.64+0x280c], R23 ;  /* 0x00280c170e008986 */ /* 0x0203e2000c101904 */
[----:B------:R-:W-:-:S13]  /*1220*/  ISETP.GE.AND P0, PT, R17, R0, PT ;  /* 0x000000001100720c */ /* 0x000fda0003f06270 */
[----:B-1----:R-:W-:Y:S05]  /*1230*/  @P0 BRA `(.L_x_290) ;  /* 0x0000000000200947 */ /* 0x002fea0003800000 */
        /* <DEDUP_REMOVED lines=8> */
.L_x_290:
[----:B------:R-:W-:Y:S05]  /*12c0*/  BSYNC.RECONVERGENT B0 ;  /* 0x0000000000007941 */ /* 0x000fea0003800200 */
.L_x_289:
[----:B------:R-:W-:Y:S05]  /*12d0*/  @P1 BRA `(.L_x_291) ;  /* 0xfffffff800981947 */ /* 0x000fea000383ffff */
.L_x_288:
[----:B------:R-:W-:-:S13]  /*12e0*/  ISETP.NE.AND P0, PT, R20, RZ, PT ;  /* 0x000000ff1400720c */ /* 0x000fda0003f05270 */
[----:B------:R-:W-:Y:S05]  /*12f0*/  @!P0 EXIT ;  /* 0x000000000000894d */ /* 0x000fea0003800000 */
[----:B------:R-:W1:Y:S01]  /*1300*/  LDC R7, c[0x0][0x384] ;  /* 0x0000e100ff077b82 */ /* 0x000e620000000800 */
[----:B------:R-:W-:Y:S02]  /*1310*/  ISETP.GE.U32.AND P1, PT, R20, 0x4, PT ;  /* 0x000000041400780c */ /* 0x000fe40003f26070 */
[----:B-1----:R-:W-:-:S04]  /*1320*/  LOP3.LUT R8, R7, 0x3, RZ, 0xc0, !PT ;  /* 0x0000000307087812 */ /* 0x002fc800078ec0ff */
[----:B------:R-:W-:-:S07]  /*1330*/  ISETP.NE.AND P0, PT, R8, RZ, PT ;  /* 0x000000ff0800720c */ /* 0x000fce0003f05270 */
[----:B------:R-:W-:Y:S06]  /*1340*/  @!P1 BRA `(.L_x_292) ;  /* 0x0000000000c49947 */ /* 0x000fec0003800000 */
[----:B0-----:R-:W-:-:S04]  /*1350*/  LEA R15, R6, R9, 0x7 ;  /* 0x00000009060f7211 */ /* 0x001fc800078e38ff */
        /* <DEDUP_REMOVED lines=9> */
[----:B------:R-:W-:Y:S01]  /*13f0*/  @!P1 IMAD.WIDE R10, R19, 0x10, R4 ;  /* 0x00000010130a9825 */ /* 0x000fe200078e0204 */
        /* <DEDUP_REMOVED lines=16> */
[----:B0-----:R-:W2:Y:S04]  /*1500*/  @!P2 LDG.E R17, desc[UR4][R12.64] ;  /* 0x000000040c11a981 */ /* 0x001ea8000c1e1900 */
        /* <DEDUP_REMOVED lines=11> */
[----:B-1----:R-:W3:Y:S04]  /*15c0*/  @!P1 LDG.E R19, desc[UR4][R10.64] ;  /* 0x000000040a139981 */ /* 0x002ee8000c1e1900 */
[----:B------:R-:W4:Y:S04]  /*15d0*/  @!P1 LDG.E R27, desc[UR4][R10.64+0x4] ;  /* 0x000004040a1b9981 */ /* 0x000f28000c1e1900 */
[----:B------:R-:W5:Y:S04]  /*15e0*/  @!P1 LDG.E R29, desc[UR4][R10.64+0x8] ;  /* 0x000008040a1d9981 */ /* 0x000f68000c1e1900 */
[----:B------:R-:W2:Y:S01]  /*15f0*/  @!P1 LDG.E R16, desc[UR4][R10.64+0xc] ;  /* 0x00000c040a109981 */ /* 0x000ea2000c1e1900 */
[----:B------:R-:W-:-:S04]  /*1600*/  @!P1 IMAD.WIDE R12, R26, 0x10, R2 ;  /* 0x000000101a0c9825 */ /* 0x000fc800078e0202 */
[----:B------:R-:W-:Y:S01]  /*1610*/  VIADD R6, R6, 0x4 ;  /* 0x0000000406067836 */ /* 0x000fe20000000000 */
[----:B---3--:R1:W-:Y:S04]  /*1620*/  @!P1 STG.E desc[UR4][R12.64], R19 ;  /* 0x000000130c009986 */ /* 0x0083e8000c101904 */
[----:B----4-:R1:W-:Y:S04]  /*1630*/  @!P1 STG.E desc[UR4][R12.64+0x4], R27 ;  /* 0x0000041b0c009986 */ /* 0x0103e8000c101904 */
[----:B-----5:R1:W-:Y:S04]  /*1640*/  @!P1 STG.E desc[UR4][R12.64+0x8], R29 ;  /* 0x0000081d0c009986 */ /* 0x0203e8000c101904 */
[----:B--2---:R1:W-:Y:S02]  /*1650*/  @!P1 STG.E desc[UR4][R12.64+0xc], R16 ;  /* 0x00000c100c009986 */ /* 0x0043e4000c101904 */
.L_x_292:
[----:B------:R-:W-:Y:S05]  /*1660*/  @!P0 EXIT ;  /* 0x000000000000894d */ /* 0x000fea0003800000 */
[----:B------:R-:W-:Y:S02]  /*1670*/  ISETP.NE.AND P1, PT, R8, 0x1, PT ;  /* 0x000000010800780c */ /* 0x000fe40003f25270 */
[----:B------:R-:W-:-:S04]  /*1680*/  LOP3.LUT R7, R7, 0x1, RZ, 0xc0, !PT ;  /* 0x0000000107077812 */ /* 0x000fc800078ec0ff */
[----:B------:R-:W-:-:S07]  /*1690*/  ISETP.NE.U32.AND P0, PT, R7, 0x1, PT ;  /* 0x000000010700780c */ /* 0x000fce0003f05070 */
[----:B------:R-:W-:Y:S06]  /*16a0*/  @!P1 BRA `(.L_x_293) ;  /* 0x0000000000649947 */ /* 0x000fec0003800000 */
[----:B0-----:R-:W-:-:S04]  /*16b0*/  LEA R15, R6, R9, 0x7 ;  /* 0x00000009060f7211 */ /* 0x001fc800078e38ff */
[----:B------:R-:W-:-:S13]  /*16c0*/  ISETP.GE.AND P1, PT, R15, R0, PT ;  /* 0x000000000f00720c */ /* 0x000fda0003f26270 */
[----:B-1----:R-:W-:-:S05]  /*16d0*/  @!P1 IMAD.WIDE R12, R15, 0x10, R4 ;  /* 0x000000100f0c9825 */ /* 0x002fca00078e0204 */
        /* <DEDUP_REMOVED lines=12> */
[----:B------:R-:W3:Y:S04]  /*17a0*/  @!P2 LDG.E R23, desc[UR4][R10.64] ;  /* 0x000000040a17a981 */ /* 0x000ee8000c1e1900 */
        /* <DEDUP_REMOVED lines=9> */
.L_x_293:
[----:B------:R-:W-:Y:S05]  /*1840*/  @P0 EXIT ;  /* 0x000000000000094d */ /* 0x000fea0003800000 */
[----:B0-----:R-:W-:-:S05]  /*1850*/  IMAD R15, R6, 0x80, R9 ;  /* 0x00000080060f7824 */ /* 0x001fca00078e0209 */
[----:B------:R-:W-:-:S13]  /*1860*/  ISETP.GE.AND P0, PT, R15, R0, PT ;  /* 0x000000000f00720c */ /* 0x000fda0003f06270 */
[----:B------:R-:W-:Y:S05]  /*1870*/  @P0 EXIT ;  /* 0x000000000000094d */ /* 0x000fea0003800000 */
[----:B------:R-:W-:-:S05]  /*1880*/  IMAD.WIDE R4, R15, 0x10, R4 ;  /* 0x000000100f047825 */ /* 0x000fca00078e0204 */
[----:B------:R-:W2:Y:S04]  /*1890*/  LDG.E R7, desc[UR4][R4.64] ;  /* 0x0000000404077981 */ /* 0x000ea8000c1e1900 */
[----:B------:R-:W4:Y:S04]  /*18a0*/  LDG.E R9, desc[UR4][R4.64+0x4] ;  /* 0x0000040404097981 */ /* 0x000f28000c1e1900 */
[----:B------:R-:W5:Y:S04]  /*18b0*/  LDG.E R11, desc[UR4][R4.64+0x8] ;  /* 0x00000804040b7981 */ /* 0x000f68000c1e1900 */
[----:B-1-3--:R-:W3:Y:S01]  /*18c0*/  LDG.E R13, desc[UR4][R4.64+0xc] ;  /* 0x00000c04040d7981 */ /* 0x00aee2000c1e1900 */
[----:B------:R-:W-:-:S05]  /*18d0*/  IMAD.WIDE R2, R15, 0x10, R2 ;  /* 0x000000100f027825 */ /* 0x000fca00078e0202 */
[----:B--2---:R-:W-:Y:S04]  /*18e0*/  STG.E desc[UR4][R2.64], R7 ;  /* 0x0000000702007986 */ /* 0x004fe8000c101904 */
[----:B----4-:R-:W-:Y:S04]  /*18f0*/  STG.E desc[UR4][R2.64+0x4], R9 ;  /* 0x0000040902007986 */ /* 0x010fe8000c101904 */
[----:B-----5:R-:W-:Y:S04]  /*1900*/  STG.E desc[UR4][R2.64+0x8], R11 ;  /* 0x0000080b02007986 */ /* 0x020fe8000c101904 */
[----:B---3--:R-:W-:Y:S01]  /*1910*/  STG.E desc[UR4][R2.64+0xc], R13 ;  /* 0x00000c0d02007986 */ /* 0x008fe2000c101904 */
[----:B------:R-:W-:Y:S05]  /*1920*/  EXIT ;  /* 0x000000000000794d */ /* 0x000fea0003800000 */
.L_x_294:
        /* <DEDUP_REMOVED lines=13> */
.L_x_466:


//--------------------- .text._ZN3cub18CUB_300001_SM_10006detail9transform16transform_kernelINS2_10policy_hubILb1EN4cuda3std3__45tupleIJN6thrust24THRUST_300001_SM_1000_NS7pointerI4BodyNSA_8cuda_cub3tagENSA_11use_defaultESF_EEEEEE10policy1000ElNS7_10__identityEPSC_JSL_EEEvT0_iT1_T2_DpNS2_10kernel_argIT3_EE --------------------------
	.section	.text._ZN3cub18CUB_300001_SM_10006detail9transform16transform_kernelINS2_10policy_hubILb1EN4cuda3std3__45tupleIJN6thrust24THRUST_300001_SM_1000_NS7pointerI4BodyNSA_8cuda_cub3tagENSA_11use_defaultESF_EEEEEE10policy1000ElNS7_10__identityEPSC_JSL_EEEvT0_iT1_T2_DpNS2_10kernel_argIT3_EE,"ax",@progbits
	.align	128
        .global         _ZN3cub18CUB_300001_SM_10006detail9transform16transform_kernelINS2_10policy_hubILb1EN4cuda3std3__45tupleIJN6thrust24THRUST_300001_SM_1000_NS7pointerI4BodyNSA_8cuda_cub3tagENSA_11use_defaultESF_EEEEEE10policy1000ElNS7_10__identityEPSC_JSL_EEEvT0_iT1_T2_DpNS2_10kernel_argIT3_EE
        .type           _ZN3cub18CUB_300001_SM_10006detail9transform16transform_kernelINS2_10policy_hubILb1EN4cuda3std3__45tupleIJN6thrust24THRUST_300001_SM_1000_NS7pointerI4BodyNSA_8cuda_cub3tagENSA_11use_defaultESF_EEEEEE10policy1000ElNS7_10__identityEPSC_JSL_EEEvT0_iT1_T2_DpNS2_10kernel_argIT3_EE,@function
        .size           _ZN3cub18CUB_300001_SM_10006detail9transform16transform_kernelINS2_10policy_hubILb1EN4cuda3std3__45tupleIJN6thrust24THRUST_300001_SM_1000_NS7pointerI4BodyNSA_8cuda_cub3tagENSA_11use_defaultESF_EEEEEE10policy1000ElNS7_10__identityEPSC_JSL_EEEvT0_iT1_T2_DpNS2_10kernel_argIT3_EE,(.L_x_467 - _ZN3cub18CUB_300001_SM_10006detail9transform16transform_kernelINS2_10policy_hubILb1EN4cuda3std3__45tupleIJN6thrust24THRUST_300001_SM_1000_NS7pointerI4BodyNSA_8cuda_cub3tagENSA_11use_defaultESF_EEEEEE10policy1000ElNS7_10__identityEPSC_JSL_EEEvT0_iT1_T2_DpNS2_10kernel_argIT3_EE)
        .other          _ZN3cub18CUB_300001_SM_10006detail9transform16transform_kernelINS2_10policy_hubILb1EN4cuda3std3__45tupleIJN6thrust24THRUST_300001_SM_1000_NS7pointerI4BodyNSA_8cuda_cub3tagENSA_11use_defaultESF_EEEEEE10policy1000ElNS7_10__identityEPSC_JSL_EEEvT0_iT1_T2_DpNS2_10kernel_argIT3_EE,@"STO_CUDA_ENTRY STV_DEFAULT"
_ZN3cub18CUB_300001_SM_10006detail9transform16transform_kernelINS2_10policy_hubILb1EN4cuda3std3__45tupleIJN6thrust24THRUST_300001_SM_1000_NS7pointerI4BodyNSA_8cuda_cub3tagENSA_11use_defaultESF_EEEEEE10policy1000ElNS7_10__identityEPSC_JSL_EEEvT0_iT1_T2_DpNS2_10kernel_argIT3_EE:
.text._ZN3cub18CUB_300001_SM_10006detail9transform16transform_kernelINS2_10policy_hubILb1EN4cuda3std3__45tupleIJN6thrust24THRUST_300001_SM_1000_NS7pointerI4BodyNSA_8cuda_cub3tagENSA_11use_defaultESF_EEEEEE10policy1000ElNS7_10__identityEPSC_JSL_EEEvT0_iT1_T2_DpNS2_10kernel_argIT3_EE:
        /* <DEDUP_REMOVED lines=24> */
.L_x_297:
[----:B------:R-:W-:Y:S01]  /*0180*/  VIADD R11, R11, 0x4000 ;  /* 0x000040000b0b7836 */ /* 0x000fe20000000000 */
[----:B------:R0:W-:Y:S04]  /*0190*/  CCTL.E.PF2 [R8] ;  /* 0x000000000800798f */ /* 0x0001e80000800100 */
[----:B------:R-:W-:Y:S02]  /*01a0*/  ISETP.GE.AND P0, PT, R11, R4, PT ;  /* 0x000000040b00720c */ /* 0x000fe40003f06270 */
[----:B0-----:R-:W-:-:S05]  /*01b0*/  IADD3 R8, P1, PT, R8, 0x4000, RZ ;  /* 0x0000400008087810 */ /* 0x001fca0007f3e0ff */
[----:B------:R-:W-:-:S06]  /*01c0*/  IMAD.X R9, RZ, RZ, R9, P1 ;  /* 0x000000ffff097224 */ /* 0x000fcc00008e0609 */
[----:B------:R-:W-:Y:S05]  /*01d0*/  @!P0 BRA `(.L_x_297) ;  /* 0xfffffffc00e88947 */ /* 0x000fea000383ffff */
.L_x_296:
[----:B------:R-:W-:Y:S05]  /*01e0*/  BSYNC.RECONVERGENT B0 ;  /* 0x0000000000007941 */ /* 0x000fea0003800200 */
.L_x_295:
        /* <DEDUP_REMOVED lines=63> */
.L_x_301:
[----:B------:R-:W-:Y:S05]  /*05e0*/  BSYNC.RECONVERGENT B0 ;  /* 0x0000000000007941 */ /* 0x000fea0003800200 */
.L_x_300:
        /* <DEDUP_REMOVED lines=10> */
.L_x_303:
[----:B------:R-:W-:Y:S05]  /*0690*/  BSYNC.RECONVERGENT B0 ;  /* 0x0000000000007941 */ /* 0x000fea0003800200 */
.L_x_302:
        /* <DEDUP_REMOVED lines=10> */
.L_x_305:
[----:B------:R-:W-:Y:S05]  /*0740*/  BSYNC.RECONVERGENT B0 ;  /* 0x0000000000007941 */ /* 0x000fea0003800200 */
.L_x_304:
        /* <DEDUP_REMOVED lines=10> */
.L_x_307:
[----:B------:R-:W-:Y:S05]  /*07f0*/  BSYNC.RECONVERGENT B0 ;  /* 0x0000000000007941 */ /* 0x000fea0003800200 */
.L_x_306:
        /* <DEDUP_REMOVED lines=10> */
.L_x_309:
[----:B------:R-:W-:Y:S05]  /*08a0*/  BSYNC.RECONVERGENT B0 ;  /* 0x0000000000007941 */ /* 0x000fea0003800200 */
.L_x_308:
        /* <DEDUP_REMOVED lines=10> */
.L_x_311:
[----:B------:R-:W-:Y:S05]  /*0950*/  BSYNC.RECONVERGENT B0 ;  /* 0x0000000000007941 */ /* 0x000fea0003800200 */
.L_x_310:
[----:B------:R-:W-:Y:S05]  /*0960*/  @!P0 BRA `(.L_x_299) ;  /* 0x00000004006c8947 */ /* 0x000fea0003800000 */
[----:B------:R-:W-:-:S07]  /*0970*/  HFMA2 R0, -RZ, RZ, 0, 4.76837158203125e-07 ;  /* 0x00000008ff007431 */ /* 0x000fce00000001ff */
.L_x_314:
        /* <DEDUP_REMOVED lines=88> */
.L_x_313:
[----:B------:R-:W-:Y:S05]  /*0f00*/  BSYNC.RECONVERGENT B0 ;  /* 0x0000000000007941 */ /* 0x000fea0003800200 */
.L_x_312:
[----:B------:R-:W-:Y:S05]  /*0f10*/  @P1 BRA `(.L_x_314) ;  /* 0xfffffff800981947 */ /* 0x000fea000383ffff */
.L_x_299:
        /* <DEDUP_REMOVED lines=56> */
.L_x_315:
        /* <DEDUP_REMOVED lines=30> */
.L_x_316:
        /* <DEDUP_REMOVED lines=15> */
.L_x_298:
        /* <DEDUP_REMOVED lines=12> */
.L_x_318:
        /* <DEDUP_REMOVED lines=79> */
.L_x_317:
        /* <DEDUP_REMOVED lines=41> */
.L_x_319:
        /* <DEDUP_REMOVED lines=25> */
.L_x_320:
        /* <DEDUP_REMOVED lines=13> */
.L_x_321:
        /* <DEDUP_REMOVED lines=15> */
.L_x_467:


//--------------------- .text._ZN3cub18CUB_300001_SM_10006detail9transform16transform_kernelINS2_10policy_hubILb1EN4cuda3std3__45tupleIJN6thrust24THRUST_300001_SM_1000_NS7pointerI4BodyNSA_8cuda_cub3tagENSA_11use_defaultESF_EEEEEE10policy1000EiNS7_10__identityEPSC_JSL_EEEvT0_iT1_T2_DpNS2_10kernel_argIT3_EE --------------------------
	.section	.text._ZN3cub18CUB_300001_SM_10006detail9transform16transform_kernelINS2_10policy_hubILb1EN4cuda3std3__45tupleIJN6thrust24THRUST_300001_SM_1000_NS7pointerI4BodyNSA_8cuda_cub3tagENSA_11use_defaultESF_EEEEEE10policy1000EiNS7_10__identityEPSC_JSL_EEEvT0_iT1_T2_DpNS2_10kernel_argIT3_EE,"ax",@progbits
	.align	128
        .global         _ZN3cub18CUB_300001_SM_10006detail9transform16transform_kernelINS2_10policy_hubILb1EN4cuda3std3__45tupleIJN6thrust24THRUST_300001_SM_1000_NS7pointerI4BodyNSA_8cuda_cub3tagENSA_11use_defaultESF_EEEEEE10policy1000EiNS7_10__identityEPSC_JSL_EEEvT0_iT1_T2_DpNS2_10kernel_argIT3_EE
        .type           _ZN3cub18CUB_300001_SM_10006detail9transform16transform_kernelINS2_10policy_hubILb1EN4cuda3std3__45tupleIJN6thrust24THRUST_300001_SM_1000_NS7pointerI4BodyNSA_8cuda_cub3tagENSA_11use_defaultESF_EEEEEE10policy1000EiNS7_10__identityEPSC_JSL_EEEvT0_iT1_T2_DpNS2_10kernel_argIT3_EE,@function
        .size           _ZN3cub18CUB_300001_SM_10006detail9transform16transform_kernelINS2_10policy_hubILb1EN4cuda3std3__45tupleIJN6thrust24THRUST_300001_SM_1000_NS7pointerI4BodyNSA_8cuda_cub3tagENSA_11use_defaultESF_EEEEEE10policy1000EiNS7_10__identityEPSC_JSL_EEEvT0_iT1_T2_DpNS2_10kernel_argIT3_EE,(.L_x_468 - _ZN3cub18CUB_300001_SM_10006detail9transform16transform_kernelINS2_10policy_hubILb1EN4cuda3std3__45tupleIJN6thrust24THRUST_300001_SM_1000_NS7pointerI4BodyNSA_8cuda_cub3tagENSA_11use_defaultESF_EEEEEE10policy1000EiNS7_10__identityEPSC_JSL_EEEvT0_iT1_T2_DpNS2_10kernel_argIT3_EE)
        .other          _ZN3cub18CUB_300001_SM_10006detail9transform16transform_kernelINS2_10policy_hubILb1EN4cuda3std3__45tupleIJN6thrust24THRUST_300001_SM_1000_NS7pointerI4BodyNSA_8cuda_cub3tagENSA_11use_defaultESF_EEEEEE10policy1000EiNS7_10__identityEPSC_JSL_EEEvT0_iT1_T2_DpNS2_10kernel_argIT3_EE,@"STO_CUDA_ENTRY STV_DEFAULT"
_ZN3cub18CUB_300001_SM_10006detail9transform16transform_kernelINS2_10policy_hubILb1EN4cuda3std3__45tupleIJN6thrust24THRUST_300001_SM_1000_NS7pointerI4BodyNSA_8cuda_cub3tagENSA_11use_defaultESF_EEEEEE10policy1000EiNS7_10__identityEPSC_JSL_EEEvT0_iT1_T2_DpNS2_10kernel_argIT3_EE:
.text._ZN3cub18CUB_300001_SM_10006detail9transform16transform_kernelINS2_10policy_hubILb1EN4cuda3std3__45tupleIJN6thrust24THRUST_300001_SM_1000_NS7pointerI4BodyNSA_8cuda_cub3tagENSA_11use_defaultESF_EEEEEE10policy1000EiNS7_10__identityEPSC_JSL_EEEvT0_iT1_T2_DpNS2_10kernel_argIT3_EE:
        /* <DEDUP_REMOVED lines=16> */
.L_x_324:
[----:B------:R-:W-:Y:S01]  /*0100*/  VIADD R13, R13, 0x4000 ;  /* 0x000040000d0d7836 */ /* 0x000fe20000000000 */
[----:B------:R0:W-:Y:S04]  /*0110*/  CCTL.E.PF2 [R2] ;  /* 0x000000000200798f */ /* 0x0001e80000800100 */
[----:B------:R-:W-:Y:S02]  /*0120*/  ISETP.GE.AND P0, PT, R13, R4, PT ;  /* 0x000000040d00720c */ /* 0x000fe40003f06270 */
[----:B0-----:R-:W-:-:S05]  /*0130*/  IADD3 R2, P1, PT, R2, 0x4000, RZ ;  /* 0x0000400002027810 */ /* 0x001fca0007f3e0ff */
[----:B------:R-:W-:-:S06]  /*0140*/  IMAD.X R3, RZ, RZ, R3, P1 ;  /* 0x000000ffff037224 */ /* 0x000fcc00008e0603 */
[----:B------:R-:W-:Y:S05]  /*0150*/  @!P0 BRA `(.L_x_324) ;  /* 0xfffffffc00e88947 */ /* 0x000fea000383ffff */
.L_x_323:
[----:B------:R-:W-:Y:S05]  /*0160*/  BSYNC.RECONVERGENT B0 ;  /* 0x0000000000007941 */ /* 0x000fea0003800200 */
.L_x_322:
        /* <DEDUP_REMOVED lines=22> */
.L_x_327:
        /* <DEDUP_REMOVED lines=79> */
.L_x_326:
        /* <DEDUP_REMOVED lines=42> */
.L_x_328:
        /* <DEDUP_REMOVED lines=25> */
.L_x_329:
        /* <DEDUP_REMOVED lines=13> */
.L_x_325:
        /* <DEDUP_REMOVED lines=8> */
.L_x_333:
        /* <DEDUP_REMOVED lines=88> */
.L_x_332:
[----:B------:R-:W-:Y:S05]  /*12c0*/  BSYNC.RECONVERGENT B0 ;  /* 0x0000000000007941 */ /* 0x000fea0003800200 */
.L_x_331:
[----:B------:R-:W-:Y:S05]  /*12d0*/  @P1 BRA `(.L_x_333) ;  /* 0xfffffff800981947 */ /* 0x000fea000383ffff */
.L_x_330:
        /* <DEDUP_REMOVED lines=56> */
.L_x_334:
        /* <DEDUP_REMOVED lines=30> */
.L_x_335:
        /* <DEDUP_REMOVED lines=15> */
.L_x_336:
        /* <DEDUP_REMOVED lines=13> */
.L_x_468:


//--------------------- .text._ZN3cub18CUB_300001_SM_10006detail9transform16transform_kernelINS2_10policy_hubILb1EN4cuda3std3__45tupleIJN6thrust24THRUST_300001_SM_1000_NS7pointerI4BodyNSA_8cuda_cub3tagENSA_11use_defaultESF_EEEEEE10policy1000ElNS7_10__identityENSA_10device_ptrISC_EEJPSC_EEEvT0_iT1_T2_DpNS2_10kernel_argIT3_EE --------------------------
	.section	.text._ZN3cub18CUB_300001_SM_10006detail9transform16transform_kernelINS2_10policy_hubILb1EN4cuda3std3__45tupleIJN6thrust24THRUST_300001_SM_1000_NS7pointerI4BodyNSA_8cuda_cub3tagENSA_11use_defaultESF_EEEEEE10policy1000ElNS7_10__identityENSA_10device_ptrISC_EEJPSC_EEEvT0_iT1_T2_DpNS2_10kernel_argIT3_EE,"ax",@progbits
	.align	128
        .global         _ZN3cub18CUB_300001_SM_10006detail9transform16transform_kernelINS2_10policy_hubILb1EN4cuda3std3__45tupleIJN6thrust24THRUST_300001_SM_1000_NS7pointerI4BodyNSA_8cuda_cub3tagENSA_11use_defaultESF_EEEEEE10policy1000ElNS7_10__identityENSA_10device_ptrISC_EEJPSC_EEEvT0_iT1_T2_DpNS2_10kernel_argIT3_EE
        .type           _ZN3cub18CUB_300001_SM_10006detail9transform16transform_kernelINS2_10policy_hubILb1EN4cuda3std3__45tupleIJN6thrust24THRUST_300001_SM_1000_NS7pointerI4BodyNSA_8cuda_cub3tagENSA_11use_defaultESF_EEEEEE10policy1000ElNS7_10__identityENSA_10device_ptrISC_EEJPSC_EEEvT0_iT1_T2_DpNS2_10kernel_argIT3_EE,@function
        .size           _ZN3cub18CUB_300001_SM_10006detail9transform16transform_kernelINS2_10policy_hubILb1EN4cuda3std3__45tupleIJN6thrust24THRUST_300001_SM_1000_NS7pointerI4BodyNSA_8cuda_cub3tagENSA_11use_defaultESF_EEEEEE10policy1000ElNS7_10__identityENSA_10device_ptrISC_EEJPSC_EEEvT0_iT1_T2_DpNS2_10kernel_argIT3_EE,(.L_x_469 - _ZN3cub18CUB_300001_SM_10006detail9transform16transform_kernelINS2_10policy_hubILb1EN4cuda3std3__45tupleIJN6thrust24THRUST_300001_SM_1000_NS7pointerI4BodyNSA_8cuda_cub3tagENSA_11use_defaultESF_EEEEEE10policy1000ElNS7_10__identityENSA_10device_ptrISC_EEJPSC_EEEvT0_iT1_T2_DpNS2_10kernel_argIT3_EE)
        .other          _ZN3cub18CUB_300001_SM_10006detail9transform16transform_kernelINS2_10policy_hubILb1EN4cuda3std3__45tupleIJN6thrust24THRUST_300001_SM_1000_NS7pointerI4BodyNSA_8cuda_cub3tagENSA_11use_defaultESF_EEEEEE10policy1000ElNS7_10__identityENSA_10device_ptrISC_EEJPSC_EEEvT0_iT1_T2_DpNS2_10kernel_argIT3_EE,@"STO_CUDA_ENTRY STV_DEFAULT"
_ZN3cub18CUB_300001_SM_10006detail9transform16transform_kernelINS2_10policy_hubILb1EN4cuda3std3__45tupleIJN6thrust24THRUST_300001_SM_1000_NS7pointerI4BodyNSA_8cuda_cub3tagENSA_11use_defaultESF_EEEEEE10policy1000ElNS7_10__identityENSA_10device_ptrISC_EEJPSC_EEEvT0_iT1_T2_DpNS2_10kernel_argIT3_EE:
.text._ZN3cub18CUB_300001_SM_10006detail9transform16transform_kernelINS2_10policy_hubILb1EN4cuda3std3__45tupleIJN6thrust24THRUST_300001_SM_1000_NS7pointerI4BodyNSA_8cuda_cub3tagENSA_11use_defaultESF_EEEEEE10policy1000ElNS7_10__identityENSA_10device_ptrISC_EEJPSC_EEEvT0_iT1_T2_DpNS2_10kernel_argIT3_EE:
        /* <DEDUP_REMOVED lines=24> */
.L_x_339:
[----:B------:R-:W-:Y:S01]  /*0180*/  VIADD R11, R11, 0x4000 ;  /* 0x000040000b0b7836 */ /* 0x000fe20000000000 */
[----:B------:R0:W-:Y:S04]  /*0190*/  CCTL.E.PF2 [R8] ;  /* 0x000000000800798f */ /* 0x0001e80000800100 */
[----:B------:R-:W-:Y:S02]  /*01a0*/  ISETP.GE.AND P0, PT, R11, R4, PT ;  /* 0x000000040b00720c */ /* 0x000fe40003f06270 */
[----:B0-----:R-:W-:-:S05]  /*01b0*/  IADD3 R8, P1, PT, R8, 0x4000, RZ ;  /* 0x0000400008087810 */ /* 0x001fca0007f3e0ff */
[----:B------:R-:W-:-:S06]  /*01c0*/  IMAD.X R9, RZ, RZ, R9, P1 ;  /* 0x000000ffff097224 */ /* 0x000fcc00008e0609 */
[----:B------:R-:W-:Y:S05]  /*01d0*/  @!P0 BRA `(.L_x_339) ;  /* 0xfffffffc00e88947 */ /* 0x000fea000383ffff */
.L_x_338:
[----:B------:R-:W-:Y:S05]  /*01e0*/  BSYNC.RECONVERGENT B0 ;  /* 0x0000000000007941 */ /* 0x000fea0003800200 */
.L_x_337:
        /* <DEDUP_REMOVED lines=63> */
.L_x_343:
[----:B------:R-:W-:Y:S05]  /*05e0*/  BSYNC.RECONVERGENT B0 ;  /* 0x0000000000007941 */ /* 0x000fea0003800200 */
.L_x_342:
        /* <DEDUP_REMOVED lines=10> */
.L_x_345:
[----:B------:R-:W-:Y:S05]  /*0690*/  BSYNC.RECONVERGENT B0 ;  /* 0x0000000000007941 */ /* 0x000fea0003800200 */
.L_x_344:
        /* <DEDUP_REMOVED lines=10> */
.L_x_347:
[----:B------:R-:W-:Y:S05]  /*0740*/  BSYNC.RECONVERGENT B0 ;  /* 0x0000000000007941 */ /* 0x000fea0003800200 */
.L_x_346:
        /* <DEDUP_REMOVED lines=10> */
.L_x_349:
[----:B------:R-:W-:Y:S05]  /*07f0*/  BSYNC.RECONVERGENT B0 ;  /* 0x0000000000007941 */ /* 0x000fea0003800200 */
.L_x_348:
        /* <DEDUP_REMOVED lines=10> */
.L_x_351:
[----:B------:R-:W-:Y:S05]  /*08a0*/  BSYNC.RECONVERGENT B0 ;  /* 0x0000000000007941 */ /* 0x000fea0003800200 */
.L_x_350:
        /* <DEDUP_REMOVED lines=10> */
.L_x_353:
[----:B------:R-:W-:Y:S05]  /*0950*/  BSYNC.RECONVERGENT B0 ;  /* 0x0000000000007941 */ /* 0x000fea0003800200 */
.L_x_352:
[----:B------:R-:W-:Y:S05]  /*0960*/  @!P0 BRA `(.L_x_341) ;  /* 0x00000004006c8947 */ /* 0x000fea0003800000 */
[----:B------:R-:W-:-:S07]  /*0970*/  HFMA2 R0, -RZ, RZ, 0, 4.76837158203125e-07 ;  /* 0x00000008ff007431 */ /* 0x000fce00000001ff */
.L_x_356:
        /* <DEDUP_REMOVED lines=88> */
.L_x_355:
[----:B------:R-:W-:Y:S05]  /*0f00*/  BSYNC.RECONVERGENT B0 ;  /* 0x0000000000007941 */ /* 0x000fea0003800200 */
.L_x_354:
[----:B------:R-:W-:Y:S05]  /*0f10*/  @P1 BRA `(.L_x_356) ;  /* 0xfffffff800981947 */ /* 0x000fea000383ffff */
.L_x_341:
        /* <DEDUP_REMOVED lines=56> */
.L_x_357:
        /* <DEDUP_REMOVED lines=30> */
.L_x_358:
        /* <DEDUP_REMOVED lines=15> */
.L_x_340:
        /* <DEDUP_REMOVED lines=12> */
.L_x_360:
        /* <DEDUP_REMOVED lines=79> */
.L_x_359:
        /* <DEDUP_REMOVED lines=41> */
.L_x_361:
        /* <DEDUP_REMOVED lines=25> */
.L_x_362:
        /* <DEDUP_REMOVED lines=13> */
.L_x_363:
        /* <DEDUP_REMOVED lines=15> */
.L_x_469:


//--------------------- .text._ZN3cub18CUB_300001_SM_10006detail9transform16transform_kernelINS2_10policy_hubILb1EN4cuda3std3__45tupleIJN6thrust24THRUST_300001_SM_1000_NS7pointerI4BodyNSA_8cuda_cub3tagENSA_11use_defaultESF_EEEEEE10policy1000EiNS7_10__identityENSA_10device_ptrISC_EEJPSC_EEEvT0_iT1_T2_DpNS2_10kernel_argIT3_EE --------------------------
	.section	.text._ZN3cub18CUB_300001_SM_10006detail9transform16transform_kernelINS2_10policy_hubILb1EN4cuda3std3__45tupleIJN6thrust24THRUST_300001_SM_1000_NS7pointerI4BodyNSA_8cuda_cub3tagENSA_11use_defaultESF_EEEEEE10policy1000EiNS7_10__identityENSA_10device_ptrISC_EEJPSC_EEEvT0_iT1_T2_DpNS2_10kernel_argIT3_EE,"ax",@progbits
	.align	128
        .global         _ZN3cub18CUB_300001_SM_10006detail9transform16transform_kernelINS2_10policy_hubILb1EN4cuda3std3__45tupleIJN6thrust24THRUST_300001_SM_1000_NS7pointerI4BodyNSA_8cuda_cub3tagENSA_11use_defaultESF_EEEEEE10policy1000EiNS7_10__identityENSA_10device_ptrISC_EEJPSC_EEEvT0_iT1_T2_DpNS2_10kernel_argIT3_EE
        .type           _ZN3cub18CUB_300001_SM_10006detail9transform16transform_kernelINS2_10policy_hubILb1EN4cuda3std3__45tupleIJN6thrust24THRUST_300001_SM_1000_NS7pointerI4BodyNSA_8cuda_cub3tagENSA_11use_defaultESF_EEEEEE10policy1000EiNS7_10__identityENSA_10device_ptrISC_EEJPSC_EEEvT0_iT1_T2_DpNS2_10kernel_argIT3_EE,@function
        .size           _ZN3cub18CUB_300001_SM_10006detail9transform16transform_kernelINS2_10policy_hubILb1EN4cuda3std3__45tupleIJN6thrust24THRUST_300001_SM_1000_NS7pointerI4BodyNSA_8cuda_cub3tagENSA_11use_defaultESF_EEEEEE10policy1000EiNS7_10__identityENSA_10device_ptrISC_EEJPSC_EEEvT0_iT1_T2_DpNS2_10kernel_argIT3_EE,(.L_x_470 - _ZN3cub18CUB_300001_SM_10006detail9transform16transform_kernelINS2_10policy_hubILb1EN4cuda3std3__45tupleIJN6thrust24THRUST_300001_SM_1000_NS7pointerI4BodyNSA_8cuda_cub3tagENSA_11use_defaultESF_EEEEEE10policy1000EiNS7_10__identityENSA_10device_ptrISC_EEJPSC_EEEvT0_iT1_T2_DpNS2_10kernel_argIT3_EE)
        .other          _ZN3cub18CUB_300001_SM_10006detail9transform16transform_kernelINS2_10policy_hubILb1EN4cuda3std3__45tupleIJN6thrust24THRUST_300001_SM_1000_NS7pointerI4BodyNSA_8cuda_cub3tagENSA_11use_defaultESF_EEEEEE10policy1000EiNS7_10__identityENSA_10device_ptrISC_EEJPSC_EEEvT0_iT1_T2_DpNS2_10kernel_argIT3_EE,@"STO_CUDA_ENTRY STV_DEFAULT"
_ZN3cub18CUB_300001_SM_10006detail9transform16transform_kernelINS2_10policy_hubILb1EN4cuda3std3__45tupleIJN6thrust24THRUST_300001_SM_1000_NS7pointerI4BodyNSA_8cuda_cub3tagENSA_11use_defaultESF_EEEEEE10policy1000EiNS7_10__identityENSA_10device_ptrISC_EEJPSC_EEEvT0_iT1_T2_DpNS2_10kernel_argIT3_EE:
.text._ZN3cub18CUB_300001_SM_10006detail9transform16transform_kernelINS2_10policy_hubILb1EN4cuda3std3__45tupleIJN6thrust24THRUST_300001_SM_1000_NS7pointerI4BodyNSA_8cuda_cub3tagENSA_11use_defaultESF_EEEEEE10policy1000EiNS7_10__identityENSA_10device_ptrISC_EEJPSC_EEEvT0_iT1_T2_DpNS2_10kernel_argIT3_EE:
        /* <DEDUP_REMOVED lines=16> */
.L_x_366:
[----:B------:R-:W-:Y:S01]  /*0100*/  VIADD R13, R13, 0x4000 ;  /* 0x000040000d0d7836 */ /* 0x000fe20000000000 */
[----:B------:R0:W-:Y:S04]  /*0110*/  CCTL.E.PF2 [R2] ;  /* 0x000000000200798f */ /* 0x0001e80000800100 */
[----:B------:R-:W-:Y:S02]  /*0120*/  ISETP.GE.AND P0, PT, R13, R4, PT ;  /* 0x000000040d00720c */ /* 0x000fe40003f06270 */
[----:B0-----:R-:W-:-:S05]  /*0130*/  IADD3 R2, P1, PT, R2, 0x4000, RZ ;  /* 0x0000400002027810 */ /* 0x001fca0007f3e0ff */
[----:B------:R-:W-:-:S06]  /*0140*/  IMAD.X R3, RZ, RZ, R3, P1 ;  /* 0x000000ffff037224 */ /* 0x000fcc00008e0603 */
[----:B------:R-:W-:Y:S05]  /*0150*/  @!P0 BRA `(.L_x_366) ;  /* 0xfffffffc00e88947 */ /* 0x000fea000383ffff */
.L_x_365:
[----:B------:R-:W-:Y:S05]  /*0160*/  BSYNC.RECONVERGENT B0 ;  /* 0x0000000000007941 */ /* 0x000fea0003800200 */
.L_x_364:
        /* <DEDUP_REMOVED lines=22> */
.L_x_369:
        /* <DEDUP_REMOVED lines=79> */
.L_x_368:
        /* <DEDUP_REMOVED lines=42> */
.L_x_370:
        /* <DEDUP_REMOVED lines=25> */
.L_x_371:
        /* <DEDUP_REMOVED lines=13> */
.L_x_367:
        /* <DEDUP_REMOVED lines=8> */
.L_x_375:
        /* <DEDUP_REMOVED lines=88> */
.L_x_374:
[----:B------:R-:W-:Y:S05]  /*12c0*/  BSYNC.RECONVERGENT B0 ;  /* 0x0000000000007941 */ /* 0x000fea0003800200 */
.L_x_373:
[----:B------:R-:W-:Y:S05]  /*12d0*/  @P1 BRA `(.L_x_375) ;  /* 0xfffffff800981947 */ /* 0x000fea000383ffff */
.L_x_372:
        /* <DEDUP_REMOVED lines=56> */
.L_x_376:
        /* <DEDUP_REMOVED lines=30> */
.L_x_377:
        /* <DEDUP_REMOVED lines=15> */
.L_x_378:
        /* <DEDUP_REMOVED lines=13> */
.L_x_470:


//--------------------- .text._ZN3cub18CUB_300001_SM_10006detail9transform16transform_kernelINS2_10policy_hubILb1EN4cuda3std3__45tupleIJN6thrust24THRUST_300001_SM_1000_NS17counting_iteratorIjNSA_11use_defaultESC_SC_EEEEEE10policy1000Ei13initRandomPrgNSA_6detail15normal_iteratorINSA_10device_ptrI4BodyEEEEJSD_EEEvT0_iT1_T2_DpNS2_10kernel_argIT3_EE --------------------------
	.section	.text._ZN3cub18CUB_300001_SM_10006detail9transform16transform_kernelINS2_10policy_hubILb1EN4cuda3std3__45tupleIJN6thrust24THRUST_300001_SM_1000_NS17counting_iteratorIjNSA_11use_defaultESC_SC_EEEEEE10policy1000Ei13initRandomPrgNSA_6detail15normal_iteratorINSA_10device_ptrI4BodyEEEEJSD_EEEvT0_iT1_T2_DpNS2_10kernel_argIT3_EE,"ax",@progbits
	.align	128
        .global         _ZN3cub18CUB_300001_SM_10006detail9transform16transform_kernelINS2_10policy_hubILb1EN4cuda3std3__45tupleIJN6thrust24THRUST_300001_SM_1000_NS17counting_iteratorIjNSA_11use_defaultESC_SC_EEEEEE10policy1000Ei13initRandomPrgNSA_6detail15normal_iteratorINSA_10device_ptrI4BodyEEEEJSD_EEEvT0_iT1_T2_DpNS2_10kernel_argIT3_EE
        .type           _ZN3cub18CUB_300001_SM_10006detail9transform16transform_kernelINS2_10policy_hubILb1EN4cuda3std3__45tupleIJN6thrust24THRUST_300001_SM_1000_NS17counting_iteratorIjNSA_11use_defaultESC_SC_EEEEEE10policy1000Ei13initRandomPrgNSA_6detail15normal_iteratorINSA_10device_ptrI4BodyEEEEJSD_EEEvT0_iT1_T2_DpNS2_10kernel_argIT3_EE,@function
        .size           _ZN3cub18CUB_300001_SM_10006detail9transform16transform_kernelINS2_10policy_hubILb1EN4cuda3std3__45tupleIJN6thrust24THRUST_300001_SM_1000_NS17counting_iteratorIjNSA_11use_defaultESC_SC_EEEEEE10policy1000Ei13initRandomPrgNSA_6detail15normal_iteratorINSA_10device_ptrI4BodyEEEEJSD_EEEvT0_iT1_T2_DpNS2_10kernel_argIT3_EE,(.L_x_471 - _ZN3cub18CUB_300001_SM_10006detail9transform16transform_kernelINS2_10policy_hubILb1EN4cuda3std3__45tupleIJN6thrust24THRUST_300001_SM_1000_NS17counting_iteratorIjNSA_11use_defaultESC_SC_EEEEEE10policy1000Ei13initRandomPrgNSA_6detail15normal_iteratorINSA_10device_ptrI4BodyEEEEJSD_EEEvT0_iT1_T2_DpNS2_10kernel_argIT3_EE)
        .other          _ZN3cub18CUB_300001_SM_10006detail9transform16transform_kernelINS2_10policy_hubILb1EN4cuda3std3__45tupleIJN6thrust24THRUST_300001_SM_1000_NS17counting_iteratorIjNSA_11use_defaultESC_SC_EEEEEE10policy1000Ei13initRandomPrgNSA_6detail15normal_iteratorINSA_10device_ptrI4BodyEEEEJSD_EEEvT0_iT1_T2_DpNS2_10kernel_argIT3_EE,@"STO_CUDA_ENTRY STV_DEFAULT"
_ZN3cub18CUB_300001_SM_10006detail9transform16transform_kernelINS2_10policy_hubILb1EN4cuda3std3__45tupleIJN6thrust24THRUST_300001_SM_1000_NS17counting_iteratorIjNSA_11use_defaultESC_SC_EEEEEE10policy1000Ei13initRandomPrgNSA_6detail15normal_iteratorINSA_10device_ptrI4BodyEEEEJSD_EEEvT0_iT1_T2_DpNS2_10kernel_argIT3_EE:
.text._ZN3cub18CUB_300001_SM_10006detail9transform16transform_kernelINS2_10policy_hubILb1EN4cuda3std3__45tupleIJN6thrust24THRUST_300001_SM_1000_NS17counting_iteratorIjNSA_11use_defaultESC_SC_EEEEEE10policy1000Ei13initRandomPrgNSA_6detail15normal_iteratorINSA_10device_ptrI4BodyEEEEJSD_EEEvT0_iT1_T2_DpNS2_10kernel_argIT3_EE:
[----:B------:R-:W-:Y:S08]  /*0000*/  LDC R1, c[0x0][0x37c] ;  /* 0x0000df00ff017b82 */ /* 0x000ff00000000800 */
[----:B------:R-:W0:Y:S01]  /*0010*/  LDC.64 R6, c[0x0][0x380] ;  /* 0x0000e000ff067b82 */ /* 0x000e220000000a00 */
[----:B------:R-:W1:Y:S07]  /*0020*/  LDCU UR6, c[0x0][0x398] ;  /* 0x00007300ff0677ac */ /* 0x000e6e0008000800 */
[----:B------:R-:W2:Y:S08]  /*0030*/  S2UR UR4, SR_CTAID.X ;  /* 0x00000000000479c3 */ /* 0x000eb00000002500 */
[----:B------:R-:W3:Y:S01]  /*0040*/  LDC.64 R10, c[0x0][0x390] ;  /* 0x0000e400ff0a7b82 */ /* 0x000ee20000000a00 */
[----:B0-----:R-:W-:-:S05]  /*0050*/  SHF.L.U32 R24, R7, 0x7, RZ ;  /* 0x0000000707187819 */ /* 0x001fca00000006ff */
[----:B--2---:R-:W-:Y:S01]  /*0060*/  IMAD R3, R24, UR4, RZ ;  /* 0x0000000418037c24 */ /* 0x004fe2000f8e02ff */
[----:B------:R-:W0:Y:S03]  /*0070*/  LDCU.64 UR4, c[0x0][0x358] ;  /* 0x00006b00ff0477ac */ /* 0x000e260008000a00 */
[----:B------:R-:W-:Y:S01]  /*0080*/  IMAD.IADD R5, R6, 0x1, -R3 ;  /* 0x0000000106057824 */ /* 0x000fe200078e0a03 */
[C---:B-1----:R-:W-:Y:S01]  /*0090*/  IADD3 R22, PT, PT, R3.reuse, UR6, RZ ;  /* 0x0000000603167c10 */ /* 0x042fe2000fffe0ff */
[----:B---3--:R-:W-:-:S03]  /*00a0*/  IMAD.WIDE R10, R3, 0x10, R10 ;  /* 0x00000010030a7825 */ /* 0x008fc600078e020a */
[CC--:B------:R-:W-:Y:S02]  /*00b0*/  ISETP.GT.AND P0, PT, R24.reuse, R5.reuse, PT ;  /* 0x000000051800720c */ /* 0x0c0fe40003f04270 */
[----:B------:R-:W-:-:S11]  /*00c0*/  VIMNMX R24, PT, PT, R24, R5, PT ;  /* 0x0000000518187248 */ /* 0x000fd60003fe0100 */
[----:B0-----:R-:W-:Y:S05]  /*00d0*/  @P0 BRA `(.L_x_379) ;  /* 0x0000000800240947 */ /* 0x001fea0003800000 */
[----:B------:R-:W-:-:S13]  /*00e0*/  ISETP.GE.AND P0, PT, R7, 0x1, PT ;  /* 0x000000010700780c */ /* 0x000fda0003f06270 */
[----:B------:R-:W-:Y:S05]  /*00f0*/  @!P0 EXIT ;  /* 0x000000000000894d */ /* 0x000fea0003800000 */
[----:B------:R-:W0:Y:S01]  /*0100*/  LDC.64 R2, c[0x0][0x388] ;  /* 0x0000e200ff027b82 */ /* 0x000e220000000a00 */
[----:B------:R-:W1:Y:S01]  /*0110*/  S2R R0, SR_TID.X ;  /* 0x0000000000007919 */ /* 0x000e620000002100 */
[----:B------:R-:W-:Y:S02]  /*0120*/  IMAD.MOV.U32 R13, RZ, RZ, RZ ;  /* 0x000000ffff0d7224 */ /* 0x000fe400078e00ff */
[----:B01----:R-:W-:-:S07]  /*0130*/  FADD R12, R3, -R2 ;  /* 0x80000002030c7221 */ /* 0x003fce0000000000 */
.L_x_386:
        /* <DEDUP_REMOVED lines=12> */
.L_x_385:
        /* <DEDUP_REMOVED lines=43> */
.L_x_384:
[----:B------:R-:W-:Y:S05]  /*04b0*/  BSYNC.RECONVERGENT B2 ;  /* 0x0000000000027941 */ /* 0x000fea0003800200 */
.L_x_383:
[----:B------:R-:W-:Y:S01]  /*04c0*/  ISETP.GT.U32.AND.EX P0, PT, R14, RZ, PT, P0 ;  /* 0x000000ff0e00720c */ /* 0x000fe20003f04100 */
[----:B------:R-:W-:Y:S01]  /*04d0*/  IMAD.MOV.U32 R21, RZ, RZ, R2 ;  /* 0x000000ffff157224 */ /* 0x000fe200078e0002 */
[--C-:B------:R-:W-:Y:S02]  /*04e0*/  SHF.R.U64 R17, R17, 0x1, R14.reuse ;  /* 0x0000000111117819 */ /* 0x100fe4000000120e */
[----:B------:R-:W-:Y:S02]  /*04f0*/  SHF.R.U32.HI R14, RZ, 0x1, R14 ;  /* 0x00000001ff0e7819 */ /* 0x000fe4000001160e */
[----:B------:R-:W-:-:S07]  /*0500*/  IADD3 R16, PT, PT, R3, -R7, R6 ;  /* 0x8000000703107210 */ /* 0x000fce0007ffe006 */
[----:B------:R-:W-:Y:S05]  /*0510*/  @P0 BRA `(.L_x_385) ;  /* 0xfffffffc00380947 */ /* 0x000fea000383ffff */
[----:B------:R-:W-:Y:S05]  /*0520*/  BSYNC.RECONVERGENT B1 ;  /* 0x0000000000017941 */ /* 0x000fea0003800200 */
.L_x_382:
[----:B------:R-:W-:-:S05]  /*0530*/  IMAD.HI.U32 R3, R18, 0x3, RZ ;  /* 0x0000000312037827 */ /* 0x000fca00078e00ff */
[----:B------:R-:W-:-:S04]  /*0540*/  IADD3 R2, PT, PT, -R3, R18, RZ ;  /* 0x0000001203027210 */ /* 0x000fc80007ffe1ff */
[----:B------:R-:W-:-:S04]  /*0550*/  LEA.HI R2, R2, R3, RZ, 0x1f ;  /* 0x0000000302027211 */ /* 0x000fc800078ff8ff */
[----:B------:R-:W-:-:S05]  /*0560*/  SHF.R.U32.HI R3, RZ, 0x1e, R2 ;  /* 0x0000001eff037819 */ /* 0x000fca0000011602 */
[----:B------:R-:W-:-:S07]  /*0570*/  IMAD R18, R3, -0x7fffffff, R18 ;  /* 0x8000000103127824 */ /* 0x000fce00078e0212 */
.L_x_381:
[----:B------:R-:W-:Y:S05]  /*0580*/  BSYNC.RECONVERGENT B0 ;  /* 0x0000000000007941 */ /* 0x000fea0003800200 */
.L_x_380:
[----:B------:R-:W-:Y:S01]  /*0590*/  IMAD.HI.U32 R2, R18, -0x4370ec6f, RZ ;  /* 0xbc8f139112027827 */ /* 0x000fe200078e00ff */
[----:B------:R-:W0:Y:S03]  /*05a0*/  LDCU UR7, c[0x0][0x384] ;  /* 0x00007080ff0777ac */ /* 0x000e260008000800 */
[----:B------:R-:W-:Y:S01]  /*05b0*/  VIADD R13, R13, 0x1 ;  /* 0x000000010d0d7836 */ /* 0x000fe20000000000 */
[----:B------:R-:W-:Y:S01]  /*05c0*/  SHF.R.U32.HI R3, RZ, 0xf, R2 ;  /* 0x0000000fff037819 */ /* 0x000fe20000011602 */
[----:B------:R-:W1:Y:S04]  /*05d0*/  LDCU UR6, c[0x0][0x388] ;  /* 0x00007100ff0677ac */ /* 0x000e680008000800 */
[----:B------:R-:W-:-:S02]  /*05e0*/  IMAD R18, R3, -0xadc8, R18 ;  /* 0xffff523803127824 */ /* 0x000fc400078e0212 */
        /* <DEDUP_REMOVED lines=16> */
[----:B-1----:R-:W-:-:S08]  /*06f0*/  FFMA R5, R12, R5, UR6 ;  /* 0x000000060c057e23 */ /* 0x002fd00008000005 */
        /* <DEDUP_REMOVED lines=22> */
[----:B0-----:R-:W-:-:S04]  /*0860*/  ISETP.NE.AND P0, PT, R13, UR7, PT ;  /* 0x000000070d007c0c */ /* 0x001fc8000bf05270 */
        /* <DEDUP_REMOVED lines=16> */
.L_x_379:
[----:B------:R-:W-:-:S13]  /*0970*/  ISETP.GE.AND P0, PT, R7, 0x1, PT ;  /* 0x000000010700780c */ /* 0x000fda0003f06270 */
[----:B------:R-:W-:Y:S05]  /*0980*/  @!P0 EXIT ;  /* 0x000000000000894d */ /* 0x000fea0003800000 */
[----:B------:R-:W0:Y:S01]  /*0990*/  LDC.64 R2, c[0x0][0x388] ;  /* 0x0000e200ff027b82 */ /* 0x000e220000000a00 */
[----:B------:R-:W1:Y:S01]  /*09a0*/  S2R R20, SR_TID.X ;  /* 0x0000000000147919 */ /* 0x000e620000002100 */
[----:B------:R-:W-:Y:S02]  /*09b0*/  HFMA2 R9, -RZ, RZ, 0, 0 ;  /* 0x00000000ff097431 */ /* 0x000fe400000001ff */
[----:B01----:R-:W-:-:S07]  /*09c0*/  FADD R8, R3, -R2 ;  /* 0x8000000203087221 */ /* 0x003fce0000000000 */
.L_x_395:
        /* <DEDUP_REMOVED lines=18> */
.L_x_394:
        /* <DEDUP_REMOVED lines=28> */
[----:B------:R-:W-:Y:S01]  /*0cb0*/  IMAD.MOV.U32 R16, RZ, RZ, R3 ;  /* 0x000000ffff107224 */ /* 0x000fe200078e0003 */
[----:B------:R-:W-:Y:S02]  /*0cc0*/  IADD3.X R17, PT, PT, RZ, RZ, RZ, P1, !PT ;  /* 0x000000ffff117210 */ /* 0x000fe40000ffe4ff */
[----:B------:R-:W-:-:S05]  /*0cd0*/  IADD3 RZ, P1, PT, R27, R2, RZ ;  /* 0x000000021bff7210 */ /* 0x000fca0007f3e0ff */
[----:B------:R-:W-:-:S03]  /*0ce0*/  IMAD.WIDE.U32.X R16, R15, 0x2, R16, P1 ;  /* 0x000000020f107825 */ /* 0x000fc600008e0410 */
[----:B------:R-:W-:-:S04]  /*0cf0*/  IADD3 R3, P1, PT, R14, -R16, RZ ;  /* 0x800000100e037210 */ /* 0x000fc80007f3e0ff */
[----:B------:R-:W-:-:S04]  /*0d00*/  IADD3.X R0, PT, PT, R15, ~R17, RZ, P1, !PT ;  /* 0x800000110f007210 */ /* 0x000fc80000ffe4ff */
        /* <DEDUP_REMOVED lines=9> */
.L_x_393:
[----:B------:R-:W-:Y:S05]  /*0da0*/  BSYNC.RECONVERGENT B3 ;  /* 0x0000000000037941 */ /* 0x000fea0003800200 */
.L_x_392:
[----:B------:R-:W-:Y:S01]  /*0db0*/  ISETP.GT.U32.AND.EX P0, PT, R6, RZ, PT, P0 ;  /* 0x000000ff0600720c */ /* 0x000fe20003f04100 */
[----:B------:R-:W-:Y:S01]  /*0dc0*/  IMAD.MOV.U32 R4, RZ, RZ, R18 ;  /* 0x000000ffff047224 */ /* 0x000fe200078e0012 */
[--C-:B------:R-:W-:Y:S02]  /*0dd0*/  SHF.R.U64 R5, R5, 0x1, R6.reuse ;  /* 0x0000000105057819 */ /* 0x100fe40000001206 */
[----:B------:R-:W-:Y:S02]  /*0de0*/  SHF.R.U32.HI R6, RZ, 0x1, R6 ;  /* 0x00000001ff067819 */ /* 0x000fe40000011606 */
[----:B------:R-:W-:-:S07]  /*0df0*/  IADD3 R3, PT, PT, R19, -R13, R12 ;  /* 0x8000000d13037210 */ /* 0x000fce0007ffe00c */
[----:B------:R-:W-:Y:S05]  /*0e00*/  @P0 BRA `(.L_x_394) ;  /* 0xfffffffc00380947 */ /* 0x000fea000383ffff */
[----:B------:R-:W-:Y:S05]  /*0e10*/  BSYNC.RECONVERGENT B2 ;  /* 0x0000000000027941 */ /* 0x000fea0003800200 */
.L_x_391:
[----:B------:R-:W-:-:S05]  /*0e20*/  IMAD.HI.U32 R3, R2, 0x3, RZ ;  /* 0x0000000302037827 */ /* 0x000fca00078e00ff */
[----:B------:R-:W-:-:S04]  /*0e30*/  IADD3 R0, PT, PT, -R3, R2, RZ ;  /* 0x0000000203007210 */ /* 0x000fc80007ffe1ff */
[----:B------:R-:W-:-:S04]  /*0e40*/  LEA.HI R0, R0, R3, RZ, 0x1f ;  /* 0x0000000300007211 */ /* 0x000fc800078ff8ff */
[----:B------:R-:W-:-:S05]  /*0e50*/  SHF.R.U32.HI R3, RZ, 0x1e, R0 ;  /* 0x0000001eff037819 */ /* 0x000fca0000011600 */
[----:B------:R-:W-:-:S07]  /*0e60*/  IMAD R2, R3, -0x7fffffff, R2 ;  /* 0x8000000103027824 */ /* 0x000fce00078e0202 */
.L_x_390:
[----:B------:R-:W-:Y:S05]  /*0e70*/  BSYNC.RECONVERGENT B1 ;  /* 0x0000000000017941 */ /* 0x000fea0003800200 */
.L_x_389:
        /* <DEDUP_REMOVED lines=8> */
[----:B------:R-:W-:-:S05]  /*0f00*/  @P0 IADD3 R5, PT, PT, -R3, RZ, RZ ;  /* 0x000000ff03050210 */ /* 0x000fca0007ffe1ff */
[----:B------:R-:W-:-:S04]  /*0f10*/  IMAD.IADD R5, R2, 0x1, R5 ;  /* 0x0000000102057824 */ /* 0x000fc800078e0205 */
        /* <DEDUP_REMOVED lines=10> */
[----:B0-----:R-:W-:Y:S02]  /*0fc0*/  FFMA R5, R8, R5, UR6 ;  /* 0x0000000608057e23 */ /* 0x001fe40008000005 */
[----:B------:R-:W-:-:S04]  /*0fd0*/  @P0 IADD3 R13, PT, PT, -R3, RZ, RZ ;  /* 0x000000ff030d0210 */ /* 0x000fc80007ffe1ff */
        /* <DEDUP_REMOVED lines=25> */
[----:B------:R-:W-:-:S04]  /*1170*/  @P0 IADD3 R17, PT, PT, -R3, RZ, RZ ;  /* 0x000000ff03110210 */ /* 0x000fc80007ffe1ff */
        /* <DEDUP_REMOVED lines=9> */
.L_x_388:
[----:B------:R-:W-:Y:S05]  /*1210*/  BSYNC.RECONVERGENT B0 ;  /* 0x0000000000007941 */ /* 0x000fea0003800200 */
.L_x_387:
[----:B------:R-:W-:Y:S05]  /*1220*/  @P2 BRA `(.L_x_395) ;  /* 0xfffffff400e82947 */ /* 0x000fea000383ffff */
[----:B------:R-:W-:Y:S05]  /*1230*/  EXIT ;  /* 0x000000000000794d */ /* 0x000fea0003800000 */
.L_x_396:
        /* <DEDUP_REMOVED lines=12> */
.L_x_471:


//--------------------- .text._ZN3cub18CUB_300001_SM_10006detail9transform16transform_kernelINS2_10policy_hubILb1EN4cuda3std3__45tupleIJN6thrust24THRUST_300001_SM_1000_NS10device_ptrI4BodyEEEEEE10policy1000ElNS7_10__identityEPSC_JSI_EEEvT0_iT1_T2_DpNS2_10kernel_argIT3_EE --------------------------
	.section	.text._ZN3cub18CUB_300001_SM_10006detail9transform16transform_kernelINS2_10policy_hubILb1EN4cuda3std3__45tupleIJN6thrust24THRUST_300001_SM_1000_NS10device_ptrI4BodyEEEEEE10policy1000ElNS7_10__identityEPSC_JSI_EEEvT0_iT1_T2_DpNS2_10kernel_argIT3_EE,"ax",@progbits
	.align	128
        .global         _ZN3cub18CUB_300001_SM_10006detail9transform16transform_kernelINS2_10policy_hubILb1EN4cuda3std3__45tupleIJN6thrust24THRUST_300001_SM_1000_NS10device_ptrI4BodyEEEEEE10policy1000ElNS7_10__identityEPSC_JSI_EEEvT0_iT1_T2_DpNS2_10kernel_argIT3_EE
        .type           _ZN3cub18CUB_300001_SM_10006detail9transform16transform_kernelINS2_10policy_hubILb1EN4cuda3std3__45tupleIJN6thrust24THRUST_300001_SM_1000_NS10device_ptrI4BodyEEEEEE10policy1000ElNS7_10__identityEPSC_JSI_EEEvT0_iT1_T2_DpNS2_10kernel_argIT3_EE,@function
        .size           _ZN3cub18CUB_300001_SM_10006detail9transform16transform_kernelINS2_10policy_hubILb1EN4cuda3std3__45tupleIJN6thrust24THRUST_300001_SM_1000_NS10device_ptrI4BodyEEEEEE10policy1000ElNS7_10__identityEPSC_JSI_EEEvT0_iT1_T2_DpNS2_10kernel_argIT3_EE,(.L_x_472 - _ZN3cub18CUB_300001_SM_10006detail9transform16transform_kernelINS2_10policy_hubILb1EN4cuda3std3__45tupleIJN6thrust24THRUST_300001_SM_1000_NS10device_ptrI4BodyEEEEEE10policy1000ElNS7_10__identityEPSC_JSI_EEEvT0_iT1_T2_DpNS2_10kernel_argIT3_EE)
        .other          _ZN3cub18CUB_300001_SM_10006detail9transform16transform_kernelINS2_10policy_hubILb1EN4cuda3std3__45tupleIJN6thrust24THRUST_300001_SM_1000_NS10device_ptrI4BodyEEEEEE10policy1000ElNS7_10__identityEPSC_JSI_EEEvT0_iT1_T2_DpNS2_10kernel_argIT3_EE,@"STO_CUDA_ENTRY STV_DEFAULT"
_ZN3cub18CUB_300001_SM_10006detail9transform16transform_kernelINS2_10policy_hubILb1EN4cuda3std3__45tupleIJN6thrust24THRUST_300001_SM_1000_NS10device_ptrI4BodyEEEEEE10policy1000ElNS7_10__identityEPSC_JSI_EEEvT0_iT1_T2_DpNS2_10kernel_argIT3_EE:
.text._ZN3cub18CUB_300001_SM_10006detail9transform16transform_kernelINS2_10policy_hubILb1EN4cuda3std3__45tupleIJN6thrust24THRUST_300001_SM_1000_NS10device_ptrI4BodyEEEEEE10policy1000ElNS7_10__identityEPSC_JSI_EEEvT0_iT1_T2_DpNS2_10kernel_argIT3_EE:
        /* <DEDUP_REMOVED lines=24> */
.L_x_399:
[----:B------:R-:W-:Y:S01]  /*0180*/  VIADD R11, R11, 0x4000 ;  /* 0x000040000b0b7836 */ /* 0x000fe20000000000 */
[----:B------:R0:W-:Y:S04]  /*0190*/  CCTL.E.PF2 [R8] ;  /* 0x000000000800798f */ /* 0x0001e80000800100 */
[----:B------:R-:W-:Y:S02]  /*01a0*/  ISETP.GE.AND P0, PT, R11, R4, PT ;  /* 0x000000040b00720c */ /* 0x000fe40003f06270 */
[----:B0-----:R-:W-:-:S05]  /*01b0*/  IADD3 R8, P1, PT, R8, 0x4000, RZ ;  /* 0x0000400008087810 */ /* 0x001fca0007f3e0ff */
[----:B------:R-:W-:-:S06]  /*01c0*/  IMAD.X R9, RZ, RZ, R9, P1 ;  /* 0x000000ffff097224 */ /* 0x000fcc00008e0609 */
[----:B------:R-:W-:Y:S05]  /*01d0*/  @!P0 BRA `(.L_x_399) ;  /* 0xfffffffc00e88947 */ /* 0x000fea000383ffff */
.L_x_398:
[----:B------:R-:W-:Y:S05]  /*01e0*/  BSYNC.RECONVERGENT B0 ;  /* 0x0000000000007941 */ /* 0x000fea0003800200 */
.L_x_397:
        /* <DEDUP_REMOVED lines=63> */
.L_x_403:
[----:B------:R-:W-:Y:S05]  /*05e0*/  BSYNC.RECONVERGENT B0 ;  /* 0x0000000000007941 */ /* 0x000fea0003800200 */
.L_x_402:
        /* <DEDUP_REMOVED lines=10> */
.L_x_405:
[----:B------:R-:W-:Y:S05]  /*0690*/  BSYNC.RECONVERGENT B0 ;  /* 0x0000000000007941 */ /* 0x000fea0003800200 */
.L_x_404:
        /* <DEDUP_REMOVED lines=10> */
.L_x_407:
[----:B------:R-:W-:Y:S05]  /*0740*/  BSYNC.RECONVERGENT B0 ;  /* 0x0000000000007941 */ /* 0x000fea0003800200 */
.L_x_406:
        /* <DEDUP_REMOVED lines=10> */
.L_x_409:
[----:B------:R-:W-:Y:S05]  /*07f0*/  BSYNC.RECONVERGENT B0 ;  /* 0x0000000000007941 */ /* 0x000fea0003800200 */
.L_x_408:
        /* <DEDUP_REMOVED lines=10> */
.L_x_411:
[----:B------:R-:W-:Y:S05]  /*08a0*/  BSYNC.RECONVERGENT B0 ;  /* 0x0000000000007941 */ /* 0x000fea0003800200 */
.L_x_410:
        /* <DEDUP_REMOVED lines=10> */
.L_x_413:
[----:B------:R-:W-:Y:S05]  /*0950*/  BSYNC.RECONVERGENT B0 ;  /* 0x0000000000007941 */ /* 0x000fea0003800200 */
.L_x_412:
[----:B------:R-:W-:Y:S05]  /*0960*/  @!P0 BRA `(.L_x_401) ;  /* 0x00000004006c8947 */ /* 0x000fea0003800000 */
[----:B------:R-:W-:-:S07]  /*0970*/  HFMA2 R0, -RZ, RZ, 0, 4.76837158203125e-07 ;  /* 0x00000008ff007431 */ /* 0x000fce00000001ff */
.L_x_416:
        /* <DEDUP_REMOVED lines=88> */
.L_x_415:
[----:B------:R-:W-:Y:S05]  /*0f00*/  BSYNC.RECONVERGENT B0 ;  /* 0x0000000000007941 */ /* 0x000fea0003800200 */
.L_x_414:
[----:B------:R-:W-:Y:S05]  /*0f10*/  @P1 BRA `(.L_x_416) ;  /* 0xfffffff800981947 */ /* 0x000fea000383ffff */
.L_x_401:
        /* <DEDUP_REMOVED lines=56> */
.L_x_417:
        /* <DEDUP_REMOVED lines=30> */
.L_x_418:
        /* <DEDUP_REMOVED lines=15> */
.L_x_400:
        /* <DEDUP_REMOVED lines=12> */
.L_x_420:
        /* <DEDUP_REMOVED lines=79> */
.L_x_419:
        /* <DEDUP_REMOVED lines=41> */
.L_x_421:
        /* <DEDUP_REMOVED lines=25> */
.L_x_422:
        /* <DEDUP_REMOVED lines=13> */
.L_x_423:
        /* <DEDUP_REMOVED lines=15> */
.L_x_472:


//--------------------- .text._ZN3cub18CUB_300001_SM_10006detail9transform16transform_kernelINS2_10policy_hubILb1EN4cuda3std3__45tupleIJN6thrust24THRUST_300001_SM_1000_NS10device_ptrI4BodyEEEEEE10policy1000EiNS7_10__identityEPSC_JSI_EEEvT0_iT1_T2_DpNS2_10kernel_argIT3_EE --------------------------
	.section	.text._ZN3cub18CUB_300001_SM_10006detail9transform16transform_kernelINS2_10policy_hubILb1EN4cuda3std3__45tupleIJN6thrust24THRUST_300001_SM_1000_NS10device_ptrI4BodyEEEEEE10policy1000EiNS7_10__identityEPSC_JSI_EEEvT0_iT1_T2_DpNS2_10kernel_argIT3_EE,"ax",@progbits
	.align	128
        .global         _ZN3cub18CUB_300001_SM_10006detail9transform16transform_kernelINS2_10policy_hubILb1EN4cuda3std3__45tupleIJN6thrust24THRUST_300001_SM_1000_NS10device_ptrI4BodyEEEEEE10policy1000EiNS7_10__identityEPSC_JSI_EEEvT0_iT1_T2_DpNS2_10kernel_argIT3_EE
        .type           _ZN3cub18CUB_300001_SM_10006detail9transform16transform_kernelINS2_10policy_hubILb1EN4cuda3std3__45tupleIJN6thrust24THRUST_300001_SM_1000_NS10device_ptrI4BodyEEEEEE10policy1000EiNS7_10__identityEPSC_JSI_EEEvT0_iT1_T2_DpNS2_10kernel_argIT3_EE,@function
        .size           _ZN3cub18CUB_300001_SM_10006detail9transform16transform_kernelINS2_10policy_hubILb1EN4cuda3std3__45tupleIJN6thrust24THRUST_300001_SM_1000_NS10device_ptrI4BodyEEEEEE10policy1000EiNS7_10__identityEPSC_JSI_EEEvT0_iT1_T2_DpNS2_10kernel_argIT3_EE,(.L_x_473 - _ZN3cub18CUB_300001_SM_10006detail9transform16transform_kernelINS2_10policy_hubILb1EN4cuda3std3__45tupleIJN6thrust24THRUST_300001_SM_1000_NS10device_ptrI4BodyEEEEEE10policy1000EiNS7_10__identityEPSC_JSI_EEEvT0_iT1_T2_DpNS2_10kernel_argIT3_EE)
        .other          _ZN3cub18CUB_300001_SM_10006detail9transform16transform_kernelINS2_10policy_hubILb1EN4cuda3std3__45tupleIJN6thrust24THRUST_300001_SM_1000_NS10device_ptrI4BodyEEEEEE10policy1000EiNS7_10__identityEPSC_JSI_EEEvT0_iT1_T2_DpNS2_10kernel_argIT3_EE,@"STO_CUDA_ENTRY STV_DEFAULT"
_ZN3cub18CUB_300001_SM_10006detail9transform16transform_kernelINS2_10policy_hubILb1EN4cuda3std3__45tupleIJN6thrust24THRUST_300001_SM_1000_NS10device_ptrI4BodyEEEEEE10policy1000EiNS7_10__identityEPSC_JSI_EEEvT0_iT1_T2_DpNS2_10kernel_argIT3_EE:
.text._ZN3cub18CUB_300001_SM_10006detail9transform16transform_kernelINS2_10policy_hubILb1EN4cuda3std3__45tupleIJN6thrust24THRUST_300001_SM_1000_NS10device_ptrI4BodyEEEEEE10policy1000EiNS7_10__identityEPSC_JSI_EEEvT0_iT1_T2_DpNS2_10kernel_argIT3_EE:
        /* <DEDUP_REMOVED lines=16> */
.L_x_426:
[----:B------:R-:W-:Y:S01]  /*0100*/  VIADD R13, R13, 0x4000 ;  /* 0x000040000d0d7836 */ /* 0x000fe20000000000 */
[----:B------:R0:W-:Y:S04]  /*0110*/  CCTL.E.PF2 [R2] ;  /* 0x000000000200798f */ /* 0x0001e80000800100 */
[----:B------:R-:W-:Y:S02]  /*0120*/  ISETP.GE.AND P0, PT, R13, R4, PT ;  /* 0x000000040d00720c */ /* 0x000fe40003f06270 */
[----:B0-----:R-:W-:-:S05]  /*0130*/  IADD3 R2, P1, PT, R2, 0x4000, RZ ;  /* 0x0000400002027810 */ /* 0x001fca0007f3e0ff */
[----:B------:R-:W-:-:S06]  /*0140*/  IMAD.X R3, RZ, RZ, R3, P1 ;  /* 0x000000ffff037224 */ /* 0x000fcc00008e0603 */
[----:B------:R-:W-:Y:S05]  /*0150*/  @!P0 BRA `(.L_x_426) ;  /* 0xfffffffc00e88947 */ /* 0x000fea000383ffff */
.L_x_425:
[----:B------:R-:W-:Y:S05]  /*0160*/  BSYNC.RECONVERGENT B0 ;  /* 0x0000000000007941 */ /* 0x000fea0003800200 */
.L_x_424:
        /* <DEDUP_REMOVED lines=22> */
.L_x_429:
        /* <DEDUP_REMOVED lines=79> */
.L_x_428:
        /* <DEDUP_REMOVED lines=42> */
.L_x_430:
        /* <DEDUP_REMOVED lines=25> */
.L_x_431:
        /* <DEDUP_REMOVED lines=13> */
.L_x_427:
        /* <DEDUP_REMOVED lines=8> */
.L_x_435:
        /* <DEDUP_REMOVED lines=88> */
.L_x_434:
[----:B------:R-:W-:Y:S05]  /*12c0*/  BSYNC.RECONVERGENT B0 ;  /* 0x0000000000007941 */ /* 0x000fea0003800200 */
.L_x_433:
[----:B------:R-:W-:Y:S05]  /*12d0*/  @P1 BRA `(.L_x_435) ;  /* 0xfffffff800981947 */ /* 0x000fea000383ffff */
.L_x_432:
        /* <DEDUP_REMOVED lines=56> */
.L_x_436:
        /* <DEDUP_REMOVED lines=30> */
.L_x_437:
        /* <DEDUP_REMOVED lines=15> */
.L_x_438:
        /* <DEDUP_REMOVED lines=13> */
.L_x_473:


//--------------------- .text._ZN3cub18CUB_300001_SM_10006detail8for_each13static_kernelINS2_12policy_hub_t12policy_500_tElNS2_12op_wrapper_tIl20mapBodyToPixelCountsN6thrust24THRUST_300001_SM_1000_NS6detail15normal_iteratorINS9_10device_ptrI4BodyEEEEEEEEvT0_T1_ --------------------------
	.section	.text._ZN3cub18CUB_300001_SM_10006detail8for_each13static_kernelINS2_12policy_hub_t12policy_500_tElNS2_12op_wrapper_tIl20mapBodyToPixelCountsN6thrust24THRUST_300001_SM_1000_NS6detail15normal_iteratorINS9_10device_ptrI4BodyEEEEEEEEvT0_T1_,"ax",@progbits
	.align	128
        .global         _ZN3cub18CUB_300001_SM_10006detail8for_each13static_kernelINS2_12policy_hub_t12policy_500_tElNS2_12op_wrapper_tIl20mapBodyToPixelCountsN6thrust24THRUST_300001_SM_1000_NS6detail15normal_iteratorINS9_10device_ptrI4BodyEEEEEEEEvT0_T1_
        .type           _ZN3cub18CUB_300001_SM_10006detail8for_each13static_kernelINS2_12policy_hub_t12policy_500_tElNS2_12op_wrapper_tIl20mapBodyToPixelCountsN6thrust24THRUST_300001_SM_1000_NS6detail15normal_iteratorINS9_10device_ptrI4BodyEEEEEEEEvT0_T1_,@function
        .size           _ZN3cub18CUB_300001_SM_10006detail8for_each13static_kernelINS2_12policy_hub_t12policy_500_tElNS2_12op_wrapper_tIl20mapBodyToPixelCountsN6thrust24THRUST_300001_SM_1000_NS6detail15normal_iteratorINS9_10device_ptrI4BodyEEEEEEEEvT0_T1_,(.L_x_474 - _ZN3cub18CUB_300001_SM_10006detail8for_each13static_kernelINS2_12policy_hub_t12policy_500_tElNS2_12op_wrapper_tIl20mapBodyToPixelCountsN6thrust24THRUST_300001_SM_1000_NS6detail15normal_iteratorINS9_10device_ptrI4BodyEEEEEEEEvT0_T1_)
        .other          _ZN3cub18CUB_300001_SM_10006detail8for_each13static_kernelINS2_12policy_hub_t12policy_500_tElNS2_12op_wrapper_tIl20mapBodyToPixelCountsN6thrust24THRUST_300001_SM_1000_NS6detail15normal_iteratorINS9_10device_ptrI4BodyEEEEEEEEvT0_T1_,@"STO_CUDA_ENTRY STV_DEFAULT"
_ZN3cub18CUB_300001_SM_10006detail8for_each13static_kernelINS2_12policy_hub_t12policy_500_tElNS2_12op_wrapper_tIl20mapBodyToPixelCountsN6thrust24THRUST_300001_SM_1000_NS6detail15normal_iteratorINS9_10device_ptrI4BodyEEEEEEEEvT0_T1_:
.text._ZN3cub18CUB_300001_SM_10006detail8for_each13static_kernelINS2_12policy_hub_t12policy_500_tElNS2_12op_wrapper_tIl20mapBodyToPixelCountsN6thrust24THRUST_300001_SM_1000_NS6detail15normal_iteratorINS9_10device_ptrI4BodyEEEEEEEEvT0_T1_:
[----:B------:R-:W-:Y:S08]  /*0000*/  LDC R1, c[0x0][0x37c] ;  /* 0x0000df00ff017b82 */ /* 0x000ff00000000800 */
[----:B------:R-:W0:Y:S01]  /*0010*/  S2UR UR4, SR_CTAID.X ;  /* 0x00000000000479c3 */ /* 0x000e220000002500 */
[----:B------:R-:W1:Y:S01]  /*0020*/  LDCU.64 UR6, c[0x0][0x380] ;  /* 0x00007000ff0677ac */ /* 0x000e620008000a00 */
[----:B------:R-:W2:Y:S01]  /*0030*/  LDCU.64 UR8, c[0x0][0x358] ;  /* 0x00006b00ff0877ac */ /* 0x000ea20008000a00 */
[----:B0-----:R-:W-:-:S04]  /*0040*/  UIMAD.WIDE.U32 UR4, UR4, 0x200, URZ ;  /* 0x00000200040478a5 */ /* 0x001fc8000f8e00ff */
[----:B-1----:R-:W-:-:S04]  /*0050*/  UIADD3 UR6, UP0, UPT, -UR4, UR6, URZ ;  /* 0x0000000604067290 */ /* 0x002fc8000ff1e1ff */
[----:B------:R-:W-:Y:S02]  /*0060*/  UIADD3.X UR7, UPT, UPT, ~UR5, UR7, URZ, UP0, !UPT ;  /* 0x0000000705077290 */ /* 0x000fe400087fe5ff */
[----:B------:R-:W-:-:S04]  /*0070*/  UISETP.GE.U32.AND UP0, UPT, UR6, 0x200, UPT ;  /* 0x000002000600788c */ /* 0x000fc8000bf06070 */
[----:B------:R-:W-:-:S09]  /*0080*/  UISETP.GE.AND.EX UP0, UPT, UR7, URZ, UPT, UP0 ;  /* 0x000000ff0700728c */ /* 0x000fd2000bf06300 */
[----:B--2---:R-:W-:Y:S05]  /*0090*/  BRA.U !UP0, `(.L_x_439) ;  /* 0x0000000108987547 */ /* 0x004fea000b800000 */
[----:B------:R-:W0:Y:S01]  /*00a0*/  S2R R0, SR_TID.X ;  /* 0x0000000000007919 */ /* 0x000e220000002100 */
[----:B------:R-:W1:Y:S01]  /*00b0*/  LDCU.64 UR10, c[0x0][0x388] ;  /* 0x00007100ff0a77ac */ /* 0x000e620008000a00 */
[----:B0-----:R-:W-:-:S05]  /*00c0*/  IADD3 R0, P0, PT, R0, UR4, RZ ;  /* 0x0000000400007c10 */ /* 0x001fca000ff1e0ff */
[----:B------:R-:W-:Y:S01]  /*00d0*/  IMAD.X R3, RZ, RZ, UR5, P0 ;  /* 0x00000005ff037e24 */ /* 0x000fe200080e06ff */
[C---:B-1----:R-:W-:Y:S01]  /*00e0*/  LEA R4, P0, R0.reuse, UR10, 0x4 ;  /* 0x0000000a00047c11 */ /* 0x042fe2000f8020ff */
[----:B------:R-:W0:Y:S03]  /*00f0*/  LDCU UR5, c[0x0][0x398] ;  /* 0x00007300ff0577ac */ /* 0x000e260008000800 */
[----:B------:R-:W-:-:S05]  /*0100*/  LEA.HI.X R5, R0, UR11, R3, 0x4, P0 ;  /* 0x0000000b00057c11 */ /* 0x000fca00080f2403 */
[----:B------:R-:W2:Y:S04]  /*0110*/  LDG.E R0, desc[UR8][R4.64] ;  /* 0x0000000804007981 */ /* 0x000ea8000c1e1900 */
[----:B------:R-:W3:Y:S01]  /*0120*/  LDG.E R12, desc[UR8][R4.64+0x4] ;  /* 0x00000408040c7981 */ /* 0x000ee2000c1e1900 */
[----:B------:R-:W-:Y:S01]  /*0130*/  IMAD.MOV.U32 R17, RZ, RZ, 0x1 ;  /* 0x00000001ff117424 */ /* 0x000fe200078e00ff */
[----:B0-----:R-:W-:-:S09]  /*0140*/  USHF.R.U32.HI UR4, URZ, 0x1, UR5 ;  /* 0x00000001ff047899 */ /* 0x001fd20008011605 */
[----:B------:R-:W-:Y:S08]  /*0150*/  I2F.F64.U32 R2, UR4 ;  /* 0x0000000400027d12 */ /* 0x000ff00008201800 */
[----:B--2---:R-:W0:Y:S08]  /*0160*/  F2F.F64.F32 R6, R0 ;  /* 0x0000000000067310 */ /* 0x004e300000201800 */
[----:B---3--:R-:W1:Y:S01]  /*0170*/  F2F.F64.F32 R8, R12 ;  /* 0x0000000c00087310 */ /* 0x008e620000201800 */
[----:B0-----:R-:W-:-:S02]  /*0180*/  DADD R6, R6, 1 ;  /* 0x3ff0000006067429 */ /* 0x001fc40000000000 */
[----:B-1----:R-:W-:-:S06]  /*0190*/  DADD R10, R8, 1 ;  /* 0x3ff00000080a7429 */ /* 0x002fcc0000000000 */
[C---:B------:R-:W-:Y:S02]  /*01a0*/  DMUL R8, R2.reuse, R6 ;  /* 0x0000000602087228 */ /* 0x040fe40000000000 */
[----:B------:R-:W0:Y:S01]  /*01b0*/  LDC.64 R6, c[0x0][0x390] ;  /* 0x0000e400ff067b82 */ /* 0x000e220000000a00 */
[----:B------:R-:W-:-:S07]  /*01c0*/  DMUL R10, R2, R10 ;  /* 0x0000000a020a7228 */ /* 0x000fce0000000000 */
[----:B------:R-:W-:Y:S08]  /*01d0*/  F2I.U32.F64.TRUNC R8, R8 ;  /* 0x0000000800087311 */ /* 0x000ff0000030d000 */
[----:B------:R-:W1:Y:S02]  /*01e0*/  F2I.U32.F64.TRUNC R11, R10 ;  /* 0x0000000a000b7311 */ /* 0x000e64000030d000 */
[----:B-1----:R-:W-:-:S04]  /*01f0*/  IMAD R13, R11, UR5, R8 ;  /* 0x000000050b0d7c24 */ /* 0x002fc8000f8e0208 */
[----:B0-----:R-:W-:-:S05]  /*0200*/  IMAD.WIDE.U32 R12, R13, 0x4, R6 ;  /* 0x000000040d0c7825 */ /* 0x001fca00078e0006 */
[----:B------:R-:W-:Y:S04]  /*0210*/  REDG.E.ADD.STRONG.GPU desc[UR8][R12.64], R17 ;  /* 0x000000110c00798e */ /* 0x000fe8000c12e108 */
[----:B------:R-:W2:Y:S04]  /*0220*/  LDG.E R0, desc[UR8][R4.64+0x1000] ;  /* 0x0010000804007981 */ /* 0x000ea8000c1e1900 */
[----:B------:R-:W3:Y:S01]  /*0230*/  LDG.E R16, desc[UR8][R4.64+0x1004] ;  /* 0x0010040804107981 */ /* 0x000ee2000c1e1900 */
[----:B--2---:R-:W0:Y:S08]  /*0240*/  F2F.F64.F32 R14, R0 ;  /* 0x00000000000e7310 */ /* 0x004e300000201800 */
[----:B---3--:R-:W1:Y:S01]  /*0250*/  F2F.F64.F32 R8, R16 ;  /* 0x0000001000087310 */ /* 0x008e620000201800 */
[----:B0-----:R-:W-:-:S02]  /*0260*/  DADD R14, R14, 1 ;  /* 0x3ff000000e0e7429 */ /* 0x001fc40000000000 */
[----:B-1----:R-:W-:-:S06]  /*0270*/  DADD R8, R8, 1 ;  /* 0x3ff0000008087429 */ /* 0x002fcc0000000000 */
[C---:B------:R-:W-:Y:S02]  /*0280*/  DMUL R14, R2.reuse, R14 ;  /* 0x0000000e020e7228 */ /* 0x040fe40000000000 */
[----:B------:R-:W-:-:S08]  /*0290*/  DMUL R8, R2, R8 ;  /* 0x0000000802087228 */ /* 0x000fd00000000000 */
[----:B------:R-:W-:Y:S08]  /*02a0*/  F2I.U32.F64.TRUNC R14, R14 ;  /* 0x0000000e000e7311 */ /* 0x000ff0000030d000 */
[----:B------:R-:W0:Y:S02]  /*02b0*/  F2I.U32.F64.TRUNC R9, R8 ;  /* 0x0000000800097311 */ /* 0x000e24000030d000 */
[----:B0-----:R-:W-:-:S04]  /*02c0*/  IMAD R3, R9, UR5, R14 ;  /* 0x0000000509037c24 */ /* 0x001fc8000f8e020e */
[----:B------:R-:W-:-:S05]  /*02d0*/  IMAD.WIDE.U32 R6, R3, 0x4, R6 ;  /* 0x0000000403067825 */ /* 0x000fca00078e0006 */
[----:B------:R-:W-:Y:S01]  /*02e0*/  REDG.E.ADD.STRONG.GPU desc[UR8][R6.64], R17 ;  /* 0x000000110600798e */ /* 0x000fe2000c12e108 */
[----:B------:R-:W-:Y:S05]  /*02f0*/  EXIT ;  /* 0x000000000000794d */ /* 0x000fea0003800000 */
.L_x_439:
[----:B------:R-:W0:Y:S01]  /*0300*/  S2R R0, SR_TID.X ;  /* 0x0000000000007919 */ /* 0x000e220000002100 */
[----:B------:R-:W1:Y:S01]  /*0310*/  LDCU UR10, c[0x0][0x398] ;  /* 0x00007300ff0a77ac */ /* 0x000e620008000800 */
[----:B------:R-:W-:Y:S01]  /*0320*/  BSSY.RECONVERGENT B0, `(.L_x_440) ;  /* 0x0000020000007945 */ /* 0x000fe20003800200 */
[----:B------:R-:W2:Y:S01]  /*0330*/  LDCU.64 UR12, c[0x0][0x388] ;  /* 0x00007100ff0c77ac */ /* 0x000ea20008000a00 */
[----:B------:R-:W-:-:S06]  /*0340*/  USHF.R.S32.HI UR7, URZ, 0x1f, UR6 ;  /* 0x0000001fff077899 */ /* 0x000fcc0008011406 */
[----:B------:R-:W-:Y:S02]  /*0350*/  MOV R5, UR7 ;  /* 0x0000000700057c02 */ /* 0x000fe40008000f00 */
[C---:B0-----:R-:W-:Y:S02]  /*0360*/  IADD3 R2, PT, PT, R0.reuse, 0x100, RZ ;  /* 0x0000010000027810 */ /* 0x041fe40007ffe0ff */
[----:B------:R-:W-:Y:S02]  /*0370*/  ISETP.LT.U32.AND P1, PT, R0, UR6, PT ;  /* 0x0000000600007c0c */ /* 0x000fe4000bf21070 */
[----:B------:R-:W-:Y:S01]  /*0380*/  ISETP.LT.U32.AND P0, PT, R2, UR6, PT ;  /* 0x0000000602007c0c */ /* 0x000fe2000bf01070 */
[----:B------:R-:W-:Y:S01]  /*0390*/  IMAD.U32 R2, RZ, RZ, UR7 ;  /* 0x00000007ff027e24 */ /* 0x000fe2000f8e00ff */
[----:B------:R-:W-:Y:S01]  /*03a0*/  IADD3 R0, P2, PT, R0, UR4, RZ ;  /* 0x0000000400007c10 */ /* 0x000fe2000ff5e0ff */
[----:B-1----:R-:W-:Y:S01]  /*03b0*/  USHF.R.U32.HI UR4, URZ, 0x1, UR10 ;  /* 0x00000001ff047899 */ /* 0x002fe2000801160a */
[----:B------:R-:W-:-:S02]  /*03c0*/  ISETP.GT.AND.EX P0, PT, R5, RZ, PT, P0 ;  /* 0x000000ff0500720c */ /* 0x000fc40003f04300 */
[----:B------:R-:W-:Y:S01]  /*03d0*/  ISETP.GT.AND.EX P1, PT, R2, RZ, PT, P1 ;  /* 0x000000ff0200720c */ /* 0x000fe20003f24310 */
[----:B------:R-:W-:Y:S01]  /*03e0*/  IMAD.X R3, RZ, RZ, UR5, P2 ;  /* 0x00000005ff037e24 */ /* 0x000fe200090e06ff */
[----:B--2---:R-:W-:-:S04]  /*03f0*/  LEA R4, P2, R0, UR12, 0x4 ;  /* 0x0000000c00047c11 */ /* 0x004fc8000f8420ff */
[----:B------:R-:W-:Y:S02]  /*0400*/  LEA.HI.X R5, R0, UR13, R3, 0x4, P2 ;  /* 0x0000000d00057c11 */ /* 0x000fe400090f2403 */
[----:B------:R-:W0:Y:S05]  /*0410*/  I2F.F64.U32 R2, UR4 ;  /* 0x0000000400027d12 */ /* 0x000e2a0008201800 */
[----:B------:R-:W-:Y:S05]  /*0420*/  @!P1 BRA `(.L_x_441) ;  /* 0x00000000003c9947 */ /* 0x000fea0003800000 */
[----:B------:R-:W2:Y:S01]  /*0430*/  LDG.E R0, desc[UR8][R4.64] ;  /* 0x0000000804007981 */ /* 0x000ea2000c1e1900 */
[----:B------:R-:W1:Y:S03]  /*0440*/  LDC.64 R10, c[0x0][0x390] ;  /* 0x0000e400ff0a7b82 */ /* 0x000e660000000a00 */
[----:B------:R-:W3:Y:S01]  /*0450*/  LDG.E R12, desc[UR8][R4.64+0x4] ;  /* 0x00000408040c7981 */ /* 0x000ee2000c1e1900 */
[----:B------:R-:W-:Y:S01]  /*0460*/  MOV R15, 0x1 ;  /* 0x00000001000f7802 */ /* 0x000fe20000000f00 */
[----:B--2---:R-:W2:Y:S08]  /*0470*/  F2F.F64.F32 R6, R0 ;  /* 0x0000000000067310 */ /* 0x004eb00000201800 */
[----:B---3--:R-:W3:Y:S01]  /*0480*/  F2F.F64.F32 R8, R12 ;  /* 0x0000000c00087310 */ /* 0x008ee20000201800 */
[----:B--2---:R-:W-:-:S02]  /*0490*/  DADD R6, R6, 1 ;  /* 0x3ff0000006067429 */ /* 0x004fc40000000000 */
[----:B---3--:R-:W-:-:S06]  /*04a0*/  DADD R8, R8, 1 ;  /* 0x3ff0000008087429 */ /* 0x008fcc0000000000 */
[C---:B0-----:R-:W-:Y:S02]  /*04b0*/  DMUL R6, R2.reuse, R6 ;  /* 0x0000000602067228 */ /* 0x041fe40000000000 */
[----:B------:R-:W-:-:S08]  /*04c0*/  DMUL R8, R2, R8 ;  /* 0x0000000802087228 */ /* 0x000fd00000000000 */
[----:B------:R-:W-:Y:S08]  /*04d0*/  F2I.U32.F64.TRUNC R6, R6 ;  /* 0x0000000600067311 */ /* 0x000ff0000030d000 */
[----:B------:R-:W0:Y:S02]  /*04e0*/  F2I.U32.F64.TRUNC R9, R8 ;  /* 0x0000000800097311 */ /* 0x000e24000030d000 */
[----:B0-----:R-:W-:-:S04]  /*04f0*/  IMAD R13, R9, UR10, R6 ;  /* 0x0000000a090d7c24 */ /* 0x001fc8000f8e0206 */
[----:B-1----:R-:W-:-:S05]  /*0500*/  IMAD.WIDE.U32 R10, R13, 0x4, R10 ;  /* 0x000000040d0a7825 */ /* 0x002fca00078e000a */
[----:B------:R1:W-:Y:S02]  /*0510*/  REDG.E.ADD.STRONG.GPU desc[UR8][R10.64], R15 ;  /* 0x0000000f0a00798e */ /* 0x0003e4000c12e108 */
.L_x_441:
[----:B------:R-:W-:Y:S05]  /*0520*/  BSYNC.RECONVERGENT B0 ;  /* 0x0000000000007941 */ /* 0x000fea0003800200 */
.L_x_440:
[----:B------:R-:W-:Y:S05]  /*0530*/  @!P0 EXIT ;  /* 0x000000000000894d */ /* 0x000fea0003800000 */
[----:B------:R-:W2:Y:S04]  /*0540*/  LDG.E R0, desc[UR8][R4.64+0x1000] ;  /* 0x0010000804007981 */ /* 0x000ea8000c1e1900 */
[----:B-1----:R1:W3:Y:S02]  /*0550*/  LDG.E R10, desc[UR8][R4.64+0x1004] ;  /* 0x00100408040a7981 */ /* 0x0022e4000c1e1900 */
[----:B-1----:R-:W-:Y:S01]  /*0560*/  IMAD.MOV.U32 R5, RZ, RZ, 0x1 ;  /* 0x00000001ff057424 */ /* 0x002fe200078e00ff */
[----:B--2---:R-:W1:Y:S08]  /*0570*/  F2F.F64.F32 R6, R0 ;  /* 0x0000000000067310 */ /* 0x004e700000201800 */
[----:B---3--:R-:W2:Y:S01]  /*0580*/  F2F.F64.F32 R8, R10 ;  /* 0x0000000a00087310 */ /* 0x008ea20000201800 */
[----:B-1----:R-:W-:-:S02]  /*0590*/  DADD R6, R6, 1 ;  /* 0x3ff0000006067429 */ /* 0x002fc40000000000 */
[----:B--2---:R-:W-:-:S06]  /*05a0*/  DADD R8, R8, 1 ;  /* 0x3ff0000008087429 */ /* 0x004fcc0000000000 */
[C---:B0-----:R-:W-:Y:S02]  /*05b0*/  DMUL R6, R2.reuse, R6 ;  /* 0x0000000602067228 */ /* 0x041fe40000000000 */
[----:B------:R-:W-:Y:S01]  /*05c0*/  DMUL R8, R2, R8 ;  /* 0x0000000802087228 */ /* 0x000fe20000000000 */
[----:B------:R-:W0:Y:S07]  /*05d0*/  LDC.64 R2, c[0x0][0x390] ;  /* 0x0000e400ff027b82 */ /* 0x000e2e0000000a00 */
[----:B------:R-:W-:Y:S08]  /*05e0*/  F2I.U32.F64.TRUNC R6, R6 ;  /* 0x0000000600067311 */ /* 0x000ff0000030d000 */
[----:B------:R-:W1:Y:S02]  /*05f0*/  F2I.U32.F64.TRUNC R9, R8 ;  /* 0x0000000800097311 */ /* 0x000e64000030d000 */
[----:B-1----:R-:W-:-:S04]  /*0600*/  IMAD R11, R9, UR10, R6 ;  /* 0x0000000a090b7c24 */ /* 0x002fc8000f8e0206 */
[----:B0-----:R-:W-:-:S05]  /*0610*/  IMAD.WIDE.U32 R2, R11, 0x4, R2 ;  /* 0x000000040b027825 */ /* 0x001fca00078e0002 */
[----:B------:R-:W-:Y:S01]  /*0620*/  REDG.E.ADD.STRONG.GPU desc[UR8][R2.64], R5 ;  /* 0x000000050200798e */ /* 0x000fe2000c12e108 */
[----:B------:R-:W-:Y:S05]  /*0630*/  EXIT ;  /* 0x000000000000794d */ /* 0x000fea0003800000 */
.L_x_442:
        /* <DEDUP_REMOVED lines=12> */
.L_x_474:


//--------------------- .text._ZN3cub18CUB_300001_SM_10006detail8for_each13static_kernelINS2_12policy_hub_t12policy_500_tElN6thrust24THRUST_300001_SM_1000_NS8cuda_cub6__fill7functorINS7_6detail15normal_iteratorINS7_10device_ptrIjEEEEiEEEEvT0_T1_ --------------------------
	.section	.text._ZN3cub18CUB_300001_SM_10006detail8for_each13static_kernelINS2_12policy_hub_t12policy_500_tElN6thrust24THRUST_300001_SM_1000_NS8cuda_cub6__fill7functorINS7_6detail15normal_iteratorINS7_10device_ptrIjEEEEiEEEEvT0_T1_,"ax",@progbits
	.align	128
        .global         _ZN3cub18CUB_300001_SM_10006detail8for_each13static_kernelINS2_12policy_hub_t12policy_500_tElN6thrust24THRUST_300001_SM_1000_NS8cuda_cub6__fill7functorINS7_6detail15normal_iteratorINS7_10device_ptrIjEEEEiEEEEvT0_T1_
        .type           _ZN3cub18CUB_300001_SM_10006detail8for_each13static_kernelINS2_12policy_hub_t12policy_500_tElN6thrust24THRUST_300001_SM_1000_NS8cuda_cub6__fill7functorINS7_6detail15normal_iteratorINS7_10device_ptrIjEEEEiEEEEvT0_T1_,@function
        .size           _ZN3cub18CUB_300001_SM_10006detail8for_each13static_kernelINS2_12policy_hub_t12policy_500_tElN6thrust24THRUST_300001_SM_1000_NS8cuda_cub6__fill7functorINS7_6detail15normal_iteratorINS7_10device_ptrIjEEEEiEEEEvT0_T1_,(.L_x_475 - _ZN3cub18CUB_300001_SM_10006detail8for_each13static_kernelINS2_12policy_hub_t12policy_500_tElN6thrust24THRUST_300001_SM_1000_NS8cuda_cub6__fill7functorINS7_6detail15normal_iteratorINS7_10device_ptrIjEEEEiEEEEvT0_T1_)
        .other          _ZN3cub18CUB_300001_SM_10006detail8for_each13static_kernelINS2_12policy_hub_t12policy_500_tElN6thrust24THRUST_300001_SM_1000_NS8cuda_cub6__fill7functorINS7_6detail15normal_iteratorINS7_10device_ptrIjEEEEiEEEEvT0_T1_,@"STO_CUDA_ENTRY STV_DEFAULT"
_ZN3cub18CUB_300001_SM_10006detail8for_each13static_kernelINS2_12policy_hub_t12policy_500_tElN6thrust24THRUST_300001_SM_1000_NS8cuda_cub6__fill7functorINS7_6detail15normal_iteratorINS7_10device_ptrIjEEEEiEEEEvT0_T1_:
.text._ZN3cub18CUB_300001_SM_10006detail8for_each13static_kernelINS2_12policy_hub_t12policy_500_tElN6thrust24THRUST_300001_SM_1000_NS8cuda_cub6__fill7functorINS7_6detail15normal_iteratorINS7_10device_ptrIjEEEEiEEEEvT0_T1_:
        /* <DEDUP_REMOVED lines=12> */
[----:B------:R-:W2:Y:S01]  /*00c0*/  LDC R5, c[0x0][0x390] ;  /* 0x0000e400ff057b82 */ /* 0x000ea20000000800 */
[----:B0-----:R-:W-:-:S05]  /*00d0*/  IADD3 R0, P0, PT, R0, UR4, RZ ;  /* 0x0000000400007c10 */ /* 0x001fca000ff1e0ff */
[----:B------:R-:W-:Y:S01]  /*00e0*/  IMAD.X R3, RZ, RZ, UR5, P0 ;  /* 0x00000005ff037e24 */ /* 0x000fe200080e06ff */
[----:B-1----:R-:W-:-:S04]  /*00f0*/  LEA R2, P0, R0, UR6, 0x2 ;  /* 0x0000000600027c11 */ /* 0x002fc8000f8010ff */
[----:B------:R-:W-:-:S05]  /*0100*/  LEA.HI.X R3, R0, UR7, R3, 0x2, P0 ;  /* 0x0000000700037c11 */ /* 0x000fca00080f1403 */
[----:B--2---:R-:W-:Y:S04]  /*0110*/  STG.E desc[UR8][R2.64], R5 ;  /* 0x0000000502007986 */ /* 0x004fe8000c101908 */
[----:B------:R-:W-:Y:S01]  /*0120*/  STG.E desc[UR8][R2.64+0x400], R5 ;  /* 0x0004000502007986 */ /* 0x000fe2000c101908 */
[----:B------:R-:W-:Y:S05]  /*0130*/  EXIT ;  /* 0x000000000000794d */ /* 0x000fea0003800000 */
.L_x_443:
[----:B------:R-:W0:Y:S01]  /*0140*/  S2R R0, SR_TID.X ;  /* 0x0000000000007919 */ /* 0x000e220000002100 */
[----:B------:R-:W-:Y:S01]  /*0150*/  USHF.R.S32.HI UR7, URZ, 0x1f, UR6 ;  /* 0x0000001fff077899 */ /* 0x000fe20008011406 */
[----:B------:R-:W1:Y:S05]  /*0160*/  LDCU.64 UR10, c[0x0][0x388] ;  /* 0x00007100ff0a77ac */ /* 0x000e6a0008000a00 */
[----:B------:R-:W-:Y:S02]  /*0170*/  IMAD.U32 R2, RZ, RZ, UR7 ;  /* 0x00000007ff027e24 */ /* 0x000fe4000f8e00ff */
[----:B------:R-:W-:Y:S01]  /*0180*/  IMAD.U32 R4, RZ, RZ, UR7 ;  /* 0x00000007ff047e24 */ /* 0x000fe2000f8e00ff */
[----:B0-----:R-:W-:-:S04]  /*0190*/  ISETP.LT.U32.AND P0, PT, R0, UR6, PT ;  /* 0x0000000600007c0c */ /* 0x001fc8000bf01070 */
[----:B------:R-:W-:Y:S01]  /*01a0*/  ISETP.GT.AND.EX P0, PT, R2, RZ, PT, P0 ;  /* 0x000000ff0200720c */ /* 0x000fe20003f04300 */
[C---:B------:R-:W-:Y:S01]  /*01b0*/  VIADD R2, R0.reuse, 0x100 ;  /* 0x0000010000027836 */ /* 0x040fe20000000000 */
[----:B------:R-:W-:-:S04]  /*01c0*/  IADD3 R0, P2, PT, R0, UR4, RZ ;  /* 0x0000000400007c10 */ /* 0x000fc8000ff5e0ff */
[----:B------:R-:W-:Y:S01]  /*01d0*/  ISETP.LT.U32.AND P1, PT, R2, UR6, PT ;  /* 0x0000000602007c0c */ /* 0x000fe2000bf21070 */
[----:B------:R-:W-:Y:S01]  /*01e0*/  IMAD.X R3, RZ, RZ, UR5, P2 ;  /* 0x00000005ff037e24 */ /* 0x000fe200090e06ff */
[----:B-1----:R-:W-:Y:S02]  /*01f0*/  LEA R2, P2, R0, UR10, 0x2 ;  /* 0x0000000a00027c11 */ /* 0x002fe4000f8410ff */
[----:B------:R-:W-:Y:S02]  /*0200*/  ISETP.GT.AND.EX P1, PT, R4, RZ, PT, P1 ;  /* 0x000000ff0400720c */ /* 0x000fe40003f24310 */
[----:B------:R-:W-:Y:S01]  /*0210*/  LEA.HI.X R3, R0, UR11, R3, 0x2, P2 ;  /* 0x0000000b00037c11 */ /* 0x000fe200090f1403 */
[----:B------:R-:W0:Y:S04]  /*0220*/  @P0 LDC R5, c[0x0][0x390] ;  /* 0x0000e400ff050b82 */ /* 0x000e280000000800 */
[----:B0-----:R0:W-:Y:S06]  /*0230*/  @P0 STG.E desc[UR8][R2.64], R5 ;  /* 0x0000000502000986 */ /* 0x0011ec000c101908 */
[----:B------:R-:W-:Y:S05]  /*0240*/  @!P1 EXIT ;  /* 0x000000000000994d */ /* 0x000fea0003800000 */
[----:B0-----:R-:W0:Y:S02]  /*0250*/  LDC R5, c[0x0][0x390] ;  /* 0x0000e400ff057b82 */ /* 0x001e240000000800 */
[----:B0-----:R-:W-:Y:S01]  /*0260*/  STG.E desc[UR8][R2.64+0x400], R5 ;  /* 0x0004000502007986 */ /* 0x001fe2000c101908 */
[----:B------:R-:W-:Y:S05]  /*0270*/  EXIT ;  /* 0x000000000000794d */ /* 0x000fea0003800000 */
.L_x_444:
        /* <DEDUP_REMOVED lines=16> */
.L_x_475:


//--------------------- .text._ZN3cub18CUB_300001_SM_10006detail8for_each13static_kernelINS2_12policy_hub_t12policy_500_tEmN6thrust24THRUST_300001_SM_1000_NS8cuda_cub20__uninitialized_fill7functorINS7_10device_ptrIjEEjEEEEvT0_T1_ --------------------------
	.section	.text._ZN3cub18CUB_300001_SM_10006detail8for_each13static_kernelINS2_12policy_hub_t12policy_500_tEmN6thrust24THRUST_300001_SM_1000_NS8cuda_cub20__uninitialized_fill7functorINS7_10device_ptrIjEEjEEEEvT0_T1_,"ax",@progbits
	.align	128
        .global         _ZN3cub18CUB_300001_SM_10006detail8for_each13static_kernelINS2_12policy_hub_t12policy_500_tEmN6thrust24THRUST_300001_SM_1000_NS8cuda_cub20__uninitialized_fill7functorINS7_10device_ptrIjEEjEEEEvT0_T1_
        .type           _ZN3cub18CUB_300001_SM_10006detail8for_each13static_kernelINS2_12policy_hub_t12policy_500_tEmN6thrust24THRUST_300001_SM_1000_NS8cuda_cub20__uninitialized_fill7functorINS7_10device_ptrIjEEjEEEEvT0_T1_,@function
        .size           _ZN3cub18CUB_300001_SM_10006detail8for_each13static_kernelINS2_12policy_hub_t12policy_500_tEmN6thrust24THRUST_300001_SM_1000_NS8cuda_cub20__uninitialized_fill7functorINS7_10device_ptrIjEEjEEEEvT0_T1_,(.L_x_476 - _ZN3cub18CUB_300001_SM_10006detail8for_each13static_kernelINS2_12policy_hub_t12policy_500_tEmN6thrust24THRUST_300001_SM_1000_NS8cuda_cub20__uninitialized_fill7functorINS7_10device_ptrIjEEjEEEEvT0_T1_)
        .other          _ZN3cub18CUB_300001_SM_10006detail8for_each13static_kernelINS2_12policy_hub_t12policy_500_tEmN6thrust24THRUST_300001_SM_1000_NS8cuda_cub20__uninitialized_fill7functorINS7_10device_ptrIjEEjEEEEvT0_T1_,@"STO_CUDA_ENTRY STV_DEFAULT"
_ZN3cub18CUB_300001_SM_10006detail8for_each13static_kernelINS2_12policy_hub_t12policy_500_tEmN6thrust24THRUST_300001_SM_1000_NS8cuda_cub20__uninitialized_fill7functorINS7_10device_ptrIjEEjEEEEvT0_T1_:
.text._ZN3cub18CUB_300001_SM_10006detail8for_each13static_kernelINS2_12policy_hub_t12policy_500_tEmN6thrust24THRUST_300001_SM_1000_NS8cuda_cub20__uninitialized_fill7functorINS7_10device_ptrIjEEjEEEEvT0_T1_:
        /* <DEDUP_REMOVED lines=8> */
[----:B------:R-:W-:-:S09]  /*0080*/  UISETP.GE.U32.AND.EX UP0, UPT, UR7, URZ, UPT, UP0 ;  /* 0x000000ff0700728c */ /* 0x000fd2000bf06100 */
        /* <DEDUP_REMOVED lines=11> */
.L_x_445:
[----:B------:R-:W0:Y:S01]  /*0140*/  S2R R0, SR_TID.X ;  /* 0x0000000000007919 */ /* 0x000e220000002100 */
[----:B------:R-:W-:Y:S01]  /*0150*/  IMAD.U32 R2, RZ, RZ, UR7 ;  /* 0x00000007ff027e24 */ /* 0x000fe2000f8e00ff */
[----:B------:R-:W1:Y:S01]  /*0160*/  LDCU.64 UR10, c[0x0][0x388] ;  /* 0x00007100ff0a77ac */ /* 0x000e620008000a00 */
[----:B------:R-:W-:Y:S01]  /*0170*/  IMAD.U32 R4, RZ, RZ, UR7 ;  /* 0x00000007ff047e24 */ /* 0x000fe2000f8e00ff */
[----:B0-----:R-:W-:-:S04]  /*0180*/  ISETP.LT.U32.AND P0, PT, R0, UR6, PT ;  /* 0x0000000600007c0c */ /* 0x001fc8000bf01070 */
[----:B------:R-:W-:Y:S01]  /*0190*/  ISETP.GT.U32.AND.EX P0, PT, R2, RZ, PT, P0 ;  /* 0x000000ff0200720c */ /* 0x000fe20003f04100 */
[C---:B------:R-:W-:Y:S01]  /*01a0*/  VIADD R2, R0.reuse, 0x100 ;  /* 0x0000010000027836 */ /* 0x040fe20000000000 */
[----:B------:R-:W-:-:S04]  /*01b0*/  IADD3 R0, P2, PT, R0, UR4, RZ ;  /* 0x0000000400007c10 */ /* 0x000fc8000ff5e0ff */
[----:B------:R-:W-:Y:S01]  /*01c0*/  ISETP.LT.U32.AND P1, PT, R2, UR6, PT ;  /* 0x0000000602007c0c */ /* 0x000fe2000bf21070 */
[----:B------:R-:W-:Y:S01]  /*01d0*/  IMAD.X R3, RZ, RZ, UR5, P2 ;  /* 0x00000005ff037e24 */ /* 0x000fe200090e06ff */
[----:B-1----:R-:W-:Y:S02]  /*01e0*/  LEA R2, P2, R0, UR10, 0x2 ;  /* 0x0000000a00027c11 */ /* 0x002fe4000f8410ff */
[----:B------:R-:W-:Y:S02]  /*01f0*/  ISETP.GT.U32.AND.EX P1, PT, R4, RZ, PT, P1 ;  /* 0x000000ff0400720c */ /* 0x000fe40003f24110 */
[----:B------:R-:W-:Y:S01]  /*0200*/  LEA.HI.X R3, R0, UR11, R3, 0x2, P2 ;  /* 0x0000000b00037c11 */ /* 0x000fe200090f1403 */
[----:B------:R-:W0:Y:S04]  /*0210*/  @P0 LDC R5, c[0x0][0x390] ;  /* 0x0000e400ff050b82 */ /* 0x000e280000000800 */
[----:B0-----:R0:W-:Y:S06]  /*0220*/  @P0 STG.E desc[UR8][R2.64], R5 ;  /* 0x0000000502000986 */ /* 0x0011ec000c101908 */
[----:B------:R-:W-:Y:S05]  /*0230*/  @!P1 EXIT ;  /* 0x000000000000994d */ /* 0x000fea0003800000 */
[----:B0-----:R-:W0:Y:S02]  /*0240*/  LDC R5, c[0x0][0x390] ;  /* 0x0000e400ff057b82 */ /* 0x001e240000000800 */
[----:B0-----:R-:W-:Y:S01]  /*0250*/  STG.E desc[UR8][R2.64+0x400], R5 ;  /* 0x0004000502007986 */ /* 0x001fe2000c101908 */
[----:B------:R-:W-:Y:S05]  /*0260*/  EXIT ;  /* 0x000000000000794d */ /* 0x000fea0003800000 */
.L_x_446:
        /* <DEDUP_REMOVED lines=9> */
.L_x_476:


//--------------------- .text._ZN3cub18CUB_300001_SM_10006detail8for_each13static_kernelINS2_12policy_hub_t12policy_500_tElN6thrust24THRUST_300001_SM_1000_NS8cuda_cub20__uninitialized_copy7functorINS7_7pointerI4BodyNS8_3tagENS7_11use_defaultESE_EESF_EEEEvT0_T1_ --------------------------
	.section	.text._ZN3cub18CUB_300001_SM_10006detail8for_each13static_kernelINS2_12policy_hub_t12policy_500_tElN6thrust24THRUST_300001_SM_1000_NS8cuda_cub20__uninitialized_copy7functorINS7_7pointerI4BodyNS8_3tagENS7_11use_defaultESE_EESF_EEEEvT0_T1_,"ax",@progbits
	.align	128
        .global         _ZN3cub18CUB_300001_SM_10006detail8for_each13static_kernelINS2_12policy_hub_t12policy_500_tElN6thrust24THRUST_300001_SM_1000_NS8cuda_cub20__uninitialized_copy7functorINS7_7pointerI4BodyNS8_3tagENS7_11use_defaultESE_EESF_EEEEvT0_T1_
        .type           _ZN3cub18CUB_300001_SM_10006detail8for_each13static_kernelINS2_12policy_hub_t12policy_500_tElN6thrust24THRUST_300001_SM_1000_NS8cuda_cub20__uninitialized_copy7functorINS7_7pointerI4BodyNS8_3tagENS7_11use_defaultESE_EESF_EEEEvT0_T1_,@function
        .size           _ZN3cub18CUB_300001_SM_10006detail8for_each13static_kernelINS2_12policy_hub_t12policy_500_tElN6thrust24THRUST_300001_SM_1000_NS8cuda_cub20__uninitialized_copy7functorINS7_7pointerI4BodyNS8_3tagENS7_11use_defaultESE_EESF_EEEEvT0_T1_,(.L_x_477 - _ZN3cub18CUB_300001_SM_10006detail8for_each13static_kernelINS2_12policy_hub_t12policy_500_tElN6thrust24THRUST_300001_SM_1000_NS8cuda_cub20__uninitialized_copy7functorINS7_7pointerI4BodyNS8_3tagENS7_11use_defaultESE_EESF_EEEEvT0_T1_)
        .other          _ZN3cub18CUB_300001_SM_10006detail8for_each13static_kernelINS2_12policy_hub_t12policy_500_tElN6thrust24THRUST_300001_SM_1000_NS8cuda_cub20__uninitialized_copy7functorINS7_7pointerI4BodyNS8_3tagENS7_11use_defaultESE_EESF_EEEEvT0_T1_,@"STO_CUDA_ENTRY STV_DEFAULT"
_ZN3cub18CUB_300001_SM_10006detail8for_each13static_kernelINS2_12policy_hub_t12policy_500_tElN6thrust24THRUST_300001_SM_1000_NS8cuda_cub20__uninitialized_copy7functorINS7_7pointerI4BodyNS8_3tagENS7_11use_defaultESE_EESF_EEEEvT0_T1_:
.text._ZN3cub18CUB_300001_SM_10006detail8for_each13static_kernelINS2_12policy_hub_t12policy_500_tElN6thrust24THRUST_300001_SM_1000_NS8cuda_cub20__uninitialized_copy7functorINS7_7pointerI4BodyNS8_3tagENS7_11use_defaultESE_EESF_EEEEvT0_T1_:
        /* <DEDUP_REMOVED lines=13> */
[----:B------:R-:W-:Y:S02]  /*00d0*/  IMAD.X R3, RZ, RZ, UR5, P0 ;  /* 0x00000005ff037e24 */ /* 0x000fe400080e06ff */
[----:B------:R-:W-:-:S03]  /*00e0*/  IMAD.SHL.U32 R4, R0, 0x10, RZ ;  /* 0x0000001000047824 */ /* 0x000fc600078e00ff */
[----:B------:R-:W-:Y:S02]  /*00f0*/  SHF.L.U64.HI R0, R0, 0x4, R3 ;  /* 0x0000000400007819 */ /* 0x000fe40000010203 */
[----:B-1----:R-:W-:-:S04]  /*0100*/  IADD3 R2, P0, PT, R4, UR10, RZ ;  /* 0x0000000a04027c10 */ /* 0x002fc8000ff1e0ff */
[----:B------:R-:W-:Y:S01]  /*0110*/  IADD3.X R3, PT, PT, R0, UR11, RZ, P0, !PT ;  /* 0x0000000b00037c10 */ /* 0x000fe200087fe4ff */
[----:B------:R-:W0:Y:S04]  /*0120*/  LDCU.64 UR10, c[0x0][0x390] ;  /* 0x00007200ff0a77ac */ /* 0x000e280008000a00 */
[----:B------:R-:W2:Y:S01]  /*0130*/  LDG.E R7, desc[UR8][R2.64] ;  /* 0x0000000802077981 */ /* 0x000ea2000c1e1900 */
[----:B0-----:R-:W-:-:S04]  /*0140*/  IADD3 R4, P0, PT, R4, UR10, RZ ;  /* 0x0000000a04047c10 */ /* 0x001fc8000ff1e0ff */
[----:B------:R-:W-:-:S05]  /*0150*/  IADD3.X R5, PT, PT, R0, UR11, RZ, P0, !PT ;  /* 0x0000000b00057c10 */ /* 0x000fca00087fe4ff */
[----:B--2---:R0:W-:Y:S04]  /*0160*/  STG.E desc[UR8][R4.64], R7 ;  /* 0x0000000704007986 */ /* 0x0041e8000c101908 */
[----:B------:R-:W2:Y:S04]  /*0170*/  LDG.E R9, desc[UR8][R2.64+0x4] ;  /* 0x0000040802097981 */ /* 0x000ea8000c1e1900 */
[----:B--2---:R1:W-:Y:S04]  /*0180*/  STG.E desc[UR8][R4.64+0x4], R9 ;  /* 0x0000040904007986 */ /* 0x0043e8000c101908 */
[----:B------:R-:W2:Y:S04]  /*0190*/  LDG.E R11, desc[UR8][R2.64+0x8] ;  /* 0x00000808020b7981 */ /* 0x000ea8000c1e1900 */
[----:B--2---:R-:W-:Y:S04]  /*01a0*/  STG.E desc[UR8][R4.64+0x8], R11 ;  /* 0x0000080b04007986 */ /* 0x004fe8000c101908 */
[----:B------:R-:W2:Y:S04]  /*01b0*/  LDG.E R13, desc[UR8][R2.64+0xc] ;  /* 0x00000c08020d7981 */ /* 0x000ea8000c1e1900 */
[----:B--2---:R-:W-:Y:S04]  /*01c0*/  STG.E desc[UR8][R4.64+0xc], R13 ;  /* 0x00000c0d04007986 */ /* 0x004fe8000c101908 */
[----:B------:R-:W2:Y:S04]  /*01d0*/  LDG.E R15, desc[UR8][R2.64+0x1000] ;  /* 0x00100008020f7981 */ /* 0x000ea8000c1e1900 */
[----:B--2---:R-:W-:Y:S04]  /*01e0*/  STG.E desc[UR8][R4.64+0x1000], R15 ;  /* 0x0010000f04007986 */ /* 0x004fe8000c101908 */
[----:B------:R-:W2:Y:S04]  /*01f0*/  LDG.E R17, desc[UR8][R2.64+0x1004] ;  /* 0x0010040802117981 */ /* 0x000ea8000c1e1900 */
[----:B--2---:R-:W-:Y:S04]  /*0200*/  STG.E desc[UR8][R4.64+0x1004], R17 ;  /* 0x0010041104007986 */ /* 0x004fe8000c101908 */
[----:B0-----:R-:W2:Y:S04]  /*0210*/  LDG.E R7, desc[UR8][R2.64+0x1008] ;  /* 0x0010080802077981 */ /* 0x001ea8000c1e1900 */
[----:B--2---:R-:W-:Y:S04]  /*0220*/  STG.E desc[UR8][R4.64+0x1008], R7 ;  /* 0x0010080704007986 */ /* 0x004fe8000c101908 */
[----:B-1----:R-:W2:Y:S04]  /*0230*/  LDG.E R9, desc[UR8][R2.64+0x100c] ;  /* 0x00100c0802097981 */ /* 0x002ea8000c1e1900 */
[----:B--2---:R-:W-:Y:S01]  /*0240*/  STG.E desc[UR8][R4.64+0x100c], R9 ;  /* 0x00100c0904007986 */ /* 0x004fe2000c101908 */
[----:B------:R-:W-:Y:S05]  /*0250*/  EXIT ;  /* 0x000000000000794d */ /* 0x000fea0003800000 */
.L_x_447:
[----:B------:R-:W0:Y:S01]  /*0260*/  S2R R0, SR_TID.X ;  /* 0x0000000000007919 */ /* 0x000e220000002100 */
[----:B------:R-:W-:Y:S01]  /*0270*/  USHF.R.S32.HI UR7, URZ, 0x1f, UR6 ;  /* 0x0000001fff077899 */ /* 0x000fe20008011406 */
[----:B------:R-:W-:Y:S05]  /*0280*/  BSSY.RECONVERGENT B0, `(.L_x_448) ;  /* 0x000001b000007945 */ /* 0x000fea0003800200 */
[----:B------:R-:W-:Y:S01]  /*0290*/  IMAD.U32 R3, RZ, RZ, UR7 ;  /* 0x00000007ff037e24 */ /* 0x000fe2000f8e00ff */
[C---:B0-----:R-:W-:Y:S01]  /*02a0*/  ISETP.LT.U32.AND P0, PT, R0.reuse, UR6, PT ;  /* 0x0000000600007c0c */ /* 0x041fe2000bf01070 */
[----:B------:R-:W-:-:S03]  /*02b0*/  VIADD R2, R0, 0x100 ;  /* 0x0000010000027836 */ /* 0x000fc60000000000 */
[----:B------:R-:W-:Y:S02]  /*02c0*/  ISETP.GT.AND.EX P0, PT, R3, RZ, PT, P0 ;  /* 0x000000ff0300720c */ /* 0x000fe40003f04300 */
[----:B------:R-:W-:Y:S01]  /*02d0*/  ISETP.LT.U32.AND P1, PT, R2, UR6, PT ;  /* 0x0000000602007c0c */ /* 0x000fe2000bf21070 */
[----:B------:R-:W-:-:S05]  /*02e0*/  IMAD.U32 R2, RZ, RZ, UR7 ;  /* 0x00000007ff027e24 */ /* 0x000fca000f8e00ff */
[----:B------:R-:W-:-:S05]  /*02f0*/  ISETP.GT.AND.EX P1, PT, R2, RZ, PT, P1 ;  /* 0x000000ff0200720c */ /* 0x000fca0003f24310 */
[----:B------:R-:W-:Y:S08]  /*0300*/  @!P0 BRA `(.L_x_449) ;  /* 0x0000000000488947 */ /* 0x000ff00003800000 */
[----:B------:R-:W0:Y:S01]  /*0310*/  LDCU.64 UR10, c[0x0][0x388] ;  /* 0x00007100ff0a77ac */ /* 0x000e220008000a00 */
[----:B------:R-:W-:-:S05]  /*0320*/  IADD3 R2, P0, PT, R0, UR4, RZ ;  /* 0x0000000400027c10 */ /* 0x000fca000ff1e0ff */
[----:B------:R-:W-:Y:S02]  /*0330*/  IMAD.X R3, RZ, RZ, UR5, P0 ;  /* 0x00000005ff037e24 */ /* 0x000fe400080e06ff */
[----:B------:R-:W-:-:S03]  /*0340*/  IMAD.SHL.U32 R4, R2, 0x10, RZ ;  /* 0x0000001002047824 */ /* 0x000fc600078e00ff */
[----:B------:R-:W-:Y:S02]  /*0350*/  SHF.L.U64.HI R5, R2, 0x4, R3 ;  /* 0x0000000402057819 */ /* 0x000fe40000010203 */
[----:B0-----:R-:W-:-:S04]  /*0360*/  IADD3 R2, P0, PT, R4, UR10, RZ ;  /* 0x0000000a04027c10 */ /* 0x001fc8000ff1e0ff */
        /* <DEDUP_REMOVED lines=9> */
[----:B--2---:R0:W-:Y:S04]  /*0400*/  STG.E desc[UR8][R4.64+0x8], R11 ;  /* 0x0000080b04007986 */ /* 0x0041e8000c101908 */
[----:B------:R-:W2:Y:S04]  /*0410*/  LDG.E R13, desc[UR8][R2.64+0xc] ;  /* 0x00000c08020d7981 */ /* 0x000ea8000c1e1900 */
[----:B--2---:R0:W-:Y:S02]  /*0420*/  STG.E desc[UR8][R4.64+0xc], R13 ;  /* 0x00000c0d04007986 */ /* 0x0041e4000c101908 */
.L_x_449:
[----:B------:R-:W-:Y:S05]  /*0430*/  BSYNC.RECONVERGENT B0 ;  /* 0x0000000000007941 */ /* 0x000fea0003800200 */
.L_x_448:
[----:B------:R-:W-:Y:S05]  /*0440*/  @!P1 EXIT ;  /* 0x000000000000994d */ /* 0x000fea0003800000 */
[----:B------:R-:W1:Y:S01]  /*0450*/  LDCU.64 UR6, c[0x0][0x388] ;  /* 0x00007100ff0677ac */ /* 0x000e620008000a00 */
[----:B------:R-:W-:-:S05]  /*0460*/  IADD3 R0, P0, PT, R0, UR4, RZ ;  /* 0x0000000400007c10 */ /* 0x000fca000ff1e0ff */
[----:B------:R-:W-:Y:S02]  /*0470*/  IMAD.X R3, RZ, RZ, UR5, P0 ;  /* 0x00000005ff037e24 */ /* 0x000fe400080e06ff */
[----:B0-----:R-:W-:-:S03]  /*0480*/  IMAD.SHL.U32 R4, R0, 0x10, RZ ;  /* 0x0000001000047824 */ /* 0x001fc600078e00ff */
[----:B------:R-:W-:Y:S02]  /*0490*/  SHF.L.U64.HI R0, R0, 0x4, R3 ;  /* 0x0000000400007819 */ /* 0x000fe40000010203 */
[----:B-1----:R-:W-:-:S04]  /*04a0*/  IADD3 R2, P0, PT, R4, UR6, RZ ;  /* 0x0000000604027c10 */ /* 0x002fc8000ff1e0ff */
[----:B------:R-:W-:Y:S01]  /*04b0*/  IADD3.X R3, PT, PT, R0, UR7, RZ, P0, !PT ;  /* 0x0000000700037c10 */ /* 0x000fe200087fe4ff */
[----:B------:R-:W0:Y:S04]  /*04c0*/  LDCU.64 UR6, c[0x0][0x390] ;  /* 0x00007200ff0677ac */ /* 0x000e280008000a00 */
[----:B------:R-:W2:Y:S01]  /*04d0*/  LDG.E R7, desc[UR8][R2.64+0x1000] ;  /* 0x0010000802077981 */ /* 0x000ea2000c1e1900 */
[----:B0-----:R-:W-:-:S04]  /*04e0*/  IADD3 R4, P0, PT, R4, UR6, RZ ;  /* 0x0000000604047c10 */ /* 0x001fc8000ff1e0ff */
[----:B------:R-:W-:-:S05]  /*04f0*/  IADD3.X R5, PT, PT, R0, UR7, RZ, P0, !PT ;  /* 0x0000000700057c10 */ /* 0x000fca00087fe4ff */
[----:B--2---:R-:W-:Y:S04]  /*0500*/  STG.E desc[UR8][R4.64+0x1000], R7 ;  /* 0x0010000704007986 */ /* 0x004fe8000c101908 */
[----:B------:R-:W2:Y:S04]  /*0510*/  LDG.E R9, desc[UR8][R2.64+0x1004] ;  /* 0x0010040802097981 */ /* 0x000ea8000c1e1900 */
[----:B--2---:R-:W-:Y:S04]  /*0520*/  STG.E desc[UR8][R4.64+0x1004], R9 ;  /* 0x0010040904007986 */ /* 0x004fe8000c101908 */
[----:B------:R-:W2:Y:S04]  /*0530*/  LDG.E R11, desc[UR8][R2.64+0x1008] ;  /* 0x00100808020b7981 */ /* 0x000ea8000c1e1900 */
[----:B--2---:R-:W-:Y:S04]  /*0540*/  STG.E desc[UR8][R4.64+0x1008], R11 ;  /* 0x0010080b04007986 */ /* 0x004fe8000c101908 */
[----:B------:R-:W2:Y:S04]  /*0550*/  LDG.E R13, desc[UR8][R2.64+0x100c] ;  /* 0x00100c08020d7981 */ /* 0x000ea8000c1e1900 */
[----:B--2---:R-:W-:Y:S01]  /*0560*/  STG.E desc[UR8][R4.64+0x100c], R13 ;  /* 0x00100c0d04007986 */ /* 0x004fe2000c101908 */
[----:B------:R-:W-:Y:S05]  /*0570*/  EXIT ;  /* 0x000000000000794d */ /* 0x000fea0003800000 */
.L_x_450:
        /* <DEDUP_REMOVED lines=16> */
.L_x_477:


//--------------------- .text._ZN3cub18CUB_300001_SM_10006detail8for_each13static_kernelINS2_12policy_hub_t12policy_500_tEmNS2_12op_wrapper_tImN6thrust24THRUST_300001_SM_1000_NS6detail23allocator_traits_detail24construct1_via_allocatorINS8_16device_allocatorI4BodyEEEENS8_10device_ptrISD_EEEEEEvT0_T1_ --------------------------
	.section	.text._ZN3cub18CUB_300001_SM_10006detail8for_each13static_kernelINS2_12policy_hub_t12policy_500_tEmNS2_12op_wrapper_tImN6thrust24THRUST_300001_SM_1000_NS6detail23allocator_traits_detail24construct1_via_allocatorINS8_16device_allocatorI4BodyEEEENS8_10device_ptrISD_EEEEEEvT0_T1_,"ax",@progbits
	.align	128
        .global         _ZN3cub18CUB_300001_SM_10006detail8for_each13static_kernelINS2_12policy_hub_t12policy_500_tEmNS2_12op_wrapper_tImN6thrust24THRUST_300001_SM_1000_NS6detail23allocator_traits_detail24construct1_via_allocatorINS8_16device_allocatorI4BodyEEEENS8_10device_ptrISD_EEEEEEvT0_T1_
        .type           _ZN3cub18CUB_300001_SM_10006detail8for_each13static_kernelINS2_12policy_hub_t12policy_500_tEmNS2_12op_wrapper_tImN6thrust24THRUST_300001_SM_1000_NS6detail23allocator_traits_detail24construct1_via_allocatorINS8_16device_allocatorI4BodyEEEENS8_10device_ptrISD_EEEEEEvT0_T1_,@function
        .size           _ZN3cub18CUB_300001_SM_10006detail8for_each13static_kernelINS2_12policy_hub_t12policy_500_tEmNS2_12op_wrapper_tImN6thrust24THRUST_300001_SM_1000_NS6detail23allocator_traits_detail24construct1_via_allocatorINS8_16device_allocatorI4BodyEEEENS8_10device_ptrISD_EEEEEEvT0_T1_,(.L_x_478 - _ZN3cub18CUB_300001_SM_10006detail8for_each13static_kernelINS2_12policy_hub_t12policy_500_tEmNS2_12op_wrapper_tImN6thrust24THRUST_300001_SM_1000_NS6detail23allocator_traits_detail24construct1_via_allocatorINS8_16device_allocatorI4BodyEEEENS8_10device_ptrISD_EEEEEEvT0_T1_)
        .other          _ZN3cub18CUB_300001_SM_10006detail8for_each13static_kernelINS2_12policy_hub_t12policy_500_tEmNS2_12op_wrapper_tImN6thrust24THRUST_300001_SM_1000_NS6detail23allocator_traits_detail24construct1_via_allocatorINS8_16device_allocatorI4BodyEEEENS8_10device_ptrISD_EEEEEEvT0_T1_,@"STO_CUDA_ENTRY STV_DEFAULT"
_ZN3cub18CUB_300001_SM_10006detail8for_each13static_kernelINS2_12policy_hub_t12policy_500_tEmNS2_12op_wrapper_tImN6thrust24THRUST_300001_SM_1000_NS6detail23allocator_traits_detail24construct1_via_allocatorINS8_16device_allocatorI4BodyEEEENS8_10device_ptrISD_EEEEEEvT0_T1_:
.text._ZN3cub18CUB_300001_SM_10006detail8for_each13static_kernelINS2_12policy_hub_t12policy_500_tEmNS2_12op_wrapper_tImN6thrust24THRUST_300001_SM_1000_NS6detail23allocator_traits_detail24construct1_via_allocatorINS8_16device_allocatorI4BodyEEEENS8_10device_ptrISD_EEEEEEvT0_T1_:
[----:B------:R-:W-:Y:S01]  /*0000*/  LDC R1, c[0x0][0x37c] ;  /* 0x0000df00ff017b82 */ /* 0x000fe20000000800 */
[----:B------:R-:W-:Y:S05]  /*0010*/  EXIT ;  /* 0x000000000000794d */ /* 0x000fea0003800000 */
.L_x_451:
        /* <DEDUP_REMOVED lines=14> */
.L_x_478:


//--------------------- .text._ZN3cub18CUB_300001_SM_10006detail8for_each13static_kernelINS2_12policy_hub_t12policy_500_tElN6thrust24THRUST_300001_SM_1000_NS8cuda_cub20__uninitialized_copy7functorINS7_10device_ptrI4BodyEENS7_7pointerISC_NS8_3tagENS7_11use_defaultESG_EEEEEEvT0_T1_ --------------------------
	.section	.text._ZN3cub18CUB_300001_SM_10006detail8for_each13static_kernelINS2_12policy_hub_t12policy_500_tElN6thrust24THRUST_300001_SM_1000_NS8cuda_cub20__uninitialized_copy7functorINS7_10device_ptrI4BodyEENS7_7pointerISC_NS8_3tagENS7_11use_defaultESG_EEEEEEvT0_T1_,"ax",@progbits
	.align	128
        .global         _ZN3cub18CUB_300001_SM_10006detail8for_each13static_kernelINS2_12policy_hub_t12policy_500_tElN6thrust24THRUST_300001_SM_1000_NS8cuda_cub20__uninitialized_copy7functorINS7_10device_ptrI4BodyEENS7_7pointerISC_NS8_3tagENS7_11use_defaultESG_EEEEEEvT0_T1_
        .type           _ZN3cub18CUB_300001_SM_10006detail8for_each13static_kernelINS2_12policy_hub_t12policy_500_tElN6thrust24THRUST_300001_SM_1000_NS8cuda_cub20__uninitialized_copy7functorINS7_10device_ptrI4BodyEENS7_7pointerISC_NS8_3tagENS7_11use_defaultESG_EEEEEEvT0_T1_,@function
        .size           _ZN3cub18CUB_300001_SM_10006detail8for_each13static_kernelINS2_12policy_hub_t12policy_500_tElN6thrust24THRUST_300001_SM_1000_NS8cuda_cub20__uninitialized_copy7functorINS7_10device_ptrI4BodyEENS7_7pointerISC_NS8_3tagENS7_11use_defaultESG_EEEEEEvT0_T1_,(.L_x_479 - _ZN3cub18CUB_300001_SM_10006detail8for_each13static_kernelINS2_12policy_hub_t12policy_500_tElN6thrust24THRUST_300001_SM_1000_NS8cuda_cub20__uninitialized_copy7functorINS7_10device_ptrI4BodyEENS7_7pointerISC_NS8_3tagENS7_11use_defaultESG_EEEEEEvT0_T1_)
        .other          _ZN3cub18CUB_300001_SM_10006detail8for_each13static_kernelINS2_12policy_hub_t12policy_500_tElN6thrust24THRUST_300001_SM_1000_NS8cuda_cub20__uninitialized_copy7functorINS7_10device_ptrI4BodyEENS7_7pointerISC_NS8_3tagENS7_11use_defaultESG_EEEEEEvT0_T1_,@"STO_CUDA_ENTRY STV_DEFAULT"
_ZN3cub18CUB_300001_SM_10006detail8for_each13static_kernelINS2_12policy_hub_t12policy_500_tElN6thrust24THRUST_300001_SM_1000_NS8cuda_cub20__uninitialized_copy7functorINS7_10device_ptrI4BodyEENS7_7pointerISC_NS8_3tagENS7_11use_defaultESG_EEEEEEvT0_T1_:
.text._ZN3cub18CUB_300001_SM_10006detail8for_each13static_kernelINS2_12policy_hub_t12policy_500_tElN6thrust24THRUST_300001_SM_1000_NS8cuda_cub20__uninitialized_copy7functorINS7_10device_ptrI4BodyEENS7_7pointerISC_NS8_3tagENS7_11use_defaultESG_EEEEEEvT0_T1_:
        /* <DEDUP_REMOVED lines=38> */
.L_x_452:
        /* <DEDUP_REMOVED lines=29> */
.L_x_454:
[----:B------:R-:W-:Y:S05]  /*0430*/  BSYNC.RECONVERGENT B0 ;  /* 0x0000000000007941 */ /* 0x000fea0003800200 */
.L_x_453:
        /* <DEDUP_REMOVED lines=20> */
.L_x_455:
        /* <DEDUP_REMOVED lines=16> */
.L_x_479:


//--------------------- .text._ZN3cub18CUB_300001_SM_10006detail8for_each13static_kernelINS2_12policy_hub_t12policy_500_tEmNS2_12op_wrapper_tImN6thrust24THRUST_300001_SM_1000_NS6detail23allocator_traits_detail24construct1_via_allocatorINS9_18no_throw_allocatorINS9_19temporary_allocatorI4BodyNS8_8cuda_cub3tagEEEEEEENS8_7pointerISE_SG_NS8_11use_defaultESL_EEEEEEvT0_T1_ --------------------------
	.section	.text._ZN3cub18CUB_300001_SM_10006detail8for_each13static_kernelINS2_12policy_hub_t12policy_500_tEmNS2_12op_wrapper_tImN6thrust24THRUST_300001_SM_1000_NS6detail23allocator_traits_detail24construct1_via_allocatorINS9_18no_throw_allocatorINS9_19temporary_allocatorI4BodyNS8_8cuda_cub3tagEEEEEEENS8_7pointerISE_SG_NS8_11use_defaultESL_EEEEEEvT0_T1_,"ax",@progbits
	.align	128
        .global         _ZN3cub18CUB_300001_SM_10006detail8for_each13static_kernelINS2_12policy_hub_t12policy_500_tEmNS2_12op_wrapper_tImN6thrust24THRUST_300001_SM_1000_NS6detail23allocator_traits_detail24construct1_via_allocatorINS9_18no_throw_allocatorINS9_19temporary_allocatorI4BodyNS8_8cuda_cub3tagEEEEEEENS8_7pointerISE_SG_NS8_11use_defaultESL_EEEEEEvT0_T1_
        .type           _ZN3cub18CUB_300001_SM_10006detail8for_each13static_kernelINS2_12policy_hub_t12policy_500_tEmNS2_12op_wrapper_tImN6thrust24THRUST_300001_SM_1000_NS6detail23allocator_traits_detail24construct1_via_allocatorINS9_18no_throw_allocatorINS9_19temporary_allocatorI4BodyNS8_8cuda_cub3tagEEEEEEENS8_7pointerISE_SG_NS8_11use_defaultESL_EEEEEEvT0_T1_,@function
        .size           _ZN3cub18CUB_300001_SM_10006detail8for_each13static_kernelINS2_12policy_hub_t12policy_500_tEmNS2_12op_wrapper_tImN6thrust24THRUST_300001_SM_1000_NS6detail23allocator_traits_detail24construct1_via_allocatorINS9_18no_throw_allocatorINS9_19temporary_allocatorI4BodyNS8_8cuda_cub3tagEEEEEEENS8_7pointerISE_SG_NS8_11use_defaultESL_EEEEEEvT0_T1_,(.L_x_480 - _ZN3cub18CUB_300001_SM_10006detail8for_each13static_kernelINS2_12policy_hub_t12policy_500_tEmNS2_12op_wrapper_tImN6thrust24THRUST_300001_SM_1000_NS6detail23allocator_traits_detail24construct1_via_allocatorINS9_18no_throw_allocatorINS9_19temporary_allocatorI4BodyNS8_8cuda_cub3tagEEEEEEENS8_7pointerISE_SG_NS8_11use_defaultESL_EEEEEEvT0_T1_)
        .other          _ZN3cub18CUB_300001_SM_10006detail8for_each13static_kernelINS2_12policy_hub_t12policy_500_tEmNS2_12op_wrapper_tImN6thrust24THRUST_300001_SM_1000_NS6detail23allocator_traits_detail24construct1_via_allocatorINS9_18no_throw_allocatorINS9_19temporary_allocatorI4BodyNS8_8cuda_cub3tagEEEEEEENS8_7pointerISE_SG_NS8_11use_defaultESL_EEEEEEvT0_T1_,@"STO_CUDA_ENTRY STV_DEFAULT"
_ZN3cub18CUB_300001_SM_10006detail8for_each13static_kernelINS2_12policy_hub_t12policy_500_tEmNS2_12op_wrapper_tImN6thrust24THRUST_300001_SM_1000_NS6detail23allocator_traits_detail24construct1_via_allocatorINS9_18no_throw_allocatorINS9_19temporary_allocatorI4BodyNS8_8cuda_cub3tagEEEEEEENS8_7pointerISE_SG_NS8_11use_defaultESL_EEEEEEvT0_T1_:
.text._ZN3cub18CUB_300001_SM_10006detail8for_each13static_kernelINS2_12policy_hub_t12policy_500_tEmNS2_12op_wrapper_tImN6thrust24THRUST_300001_SM_1000_NS6detail23allocator_traits_detail24construct1_via_allocatorINS9_18no_throw_allocatorINS9_19temporary_allocatorI4BodyNS8_8cuda_cub3tagEEEEEEENS8_7pointerISE_SG_NS8_11use_defaultESL_EEEEEEvT0_T1_:
[----:B------:R-:W-:Y:S01]  /*0000*/  LDC R1, c[0x0][0x37c] ;  /* 0x0000df00ff017b82 */ /* 0x000fe20000000800 */
[----:B------:R-:W-:Y:S05]  /*0010*/  EXIT ;  /* 0x000000000000794d */ /* 0x000fea0003800000 */
.L_x_456:
        /* <DEDUP_REMOVED lines=14> */
.L_x_480:


//--------------------- .text._ZN3cub18CUB_300001_SM_10006detail11EmptyKernelIvEEvv --------------------------
	.section	.text._ZN3cub18CUB_300001_SM_10006detail11EmptyKernelIvEEvv,"ax",@progbits
	.align	128
        .global         _ZN3cub18CUB_300001_SM_10006detail11EmptyKernelIvEEvv
        .type           _ZN3cub18CUB_300001_SM_10006detail11EmptyKernelIvEEvv,@function
        .size           _ZN3cub18CUB_300001_SM_10006detail11EmptyKernelIvEEvv,(.L_x_481 - _ZN3cub18CUB_300001_SM_10006detail11EmptyKernelIvEEvv)
        .other          _ZN3cub18CUB_300001_SM_10006detail11EmptyKernelIvEEvv,@"STO_CUDA_ENTRY STV_DEFAULT"
_ZN3cub18CUB_300001_SM_10006detail11EmptyKernelIvEEvv:
.text._ZN3cub18CUB_300001_SM_10006detail11EmptyKernelIvEEvv:
[----:B------:R-:W-:Y:S01]  /*0000*/  LDC R1, c[0x0][0x37c] ;  /* 0x0000df00ff017b82 */ /* 0x000fe20000000800 */
[----:B------:R-:W-:Y:S05]  /*0010*/  EXIT ;  /* 0x000000000000794d */ /* 0x000fea0003800000 */
.L_x_457:
        /* <DEDUP_REMOVED lines=14> */
.L_x_481:


//--------------------- .nv.shared._ZN3cub18CUB_300001_SM_10006detail6reduce28DeviceReduceSingleTileKernelINS2_10policy_hubIjyN4cuda3__47maximumIjEEE10Policy1000EPjPiiS8_ijNS5_3std3__410__identityEEEvT0_T1_T2_T3_T4_T6_ --------------------------
	.section	.nv.shared._ZN3cub18CUB_300001_SM_10006detail6reduce28DeviceReduceSingleTileKernelINS2_10policy_hubIjyN4cuda3__47maximumIjEEE10Policy1000EPjPiiS8_ijNS5_3std3__410__identityEEEvT0_T1_T2_T3_T4_T6_,"aw",@nobits
	.sectionflags	@""
	.align	4
.nv.shared._ZN3cub18CUB_300001_SM_10006detail6reduce28DeviceReduceSingleTileKernelINS2_10policy_hubIjyN4cuda3__47maximumIjEEE10Policy1000EPjPiiS8_ijNS5_3std3__410__identityEEEvT0_T1_T2_T3_T4_T6_:
	.zero		1068


//--------------------- .nv.shared.reserved.0     --------------------------
	.section	.nv.shared.reserved.0,"aw",@nobits
	.weak		__nv_reservedSMEM_offset_0_alias
	.size		__nv_reservedSMEM_offset_0_alias, 0, 64
	.other		__nv_reservedSMEM_offset_0_alias,@"STO_CUDA_RESERVED_SHARED STV_DEFAULT"
__nv_reservedSMEM_offset_0_alias:
	.zero		0
	.zero		64


//--------------------- .nv.global                --------------------------
	.section	.nv.global,"aw",@nobits
.nv.global:
	.type		_ZN30_INTERNAL_ba2ade04_4_k_cu_main6thrust24THRUST_300001_SM_1000_NS3seqE,@object
	.size		_ZN30_INTERNAL_ba2ade04_4_k_cu_main6thrust24THRUST_300001_SM_1000_NS3seqE,(_ZN30_INTERNAL_ba2ade04_4_k_cu_main4cuda3std3__48in_placeE - _ZN30_INTERNAL_ba2ade04_4_k_cu_main6thrust24THRUST_300001_SM_1000_NS3seqE)
_ZN30_INTERNAL_ba2ade04_4_k_cu_main6thrust24THRUST_300001_SM_1000_NS3seqE:
	.zero		1
	.type		_ZN30_INTERNAL_ba2ade04_4_k_cu_main4cuda3std3__48in_placeE,@object
	.size		_ZN30_INTERNAL_ba2ade04_4_k_cu_main4cuda3std3__48in_placeE,(_ZN30_INTERNAL_ba2ade04_4_k_cu_main4cuda3std6ranges3__45__cpo4sizeE - _ZN30_INTERNAL_ba2ade04_4_k_cu_main4cuda3std3__48in_placeE)
_ZN30_INTERNAL_ba2ade04_4_k_cu_main4cuda3std3__48in_placeE:
	.zero		1
	.type		_ZN30_INTERNAL_ba2ade04_4_k_cu_main4cuda3std6ranges3__45__cpo4sizeE,@object
	.size		_ZN30_INTERNAL_ba2ade04_4_k_cu_main4cuda3std6ranges3__45__cpo4sizeE,(_ZN30_INTERNAL_ba2ade04_4_k_cu_main6thrust24THRUST_300001_SM_1000_NS12placeholders2_3E - _ZN30_INTERNAL_ba2ade04_4_k_cu_main4cuda3std6ranges3__45__cpo4sizeE)
_ZN30_INTERNAL_ba2ade04_4_k_cu_main4cuda3std6ranges3__45__cpo4sizeE:
	.zero		1
	.type		_ZN30_INTERNAL_ba2ade04_4_k_cu_main6thrust24THRUST_300001_SM_1000_NS12placeholders2_3E,@object
	.size		_ZN30_INTERNAL_ba2ade04_4_k_cu_main6thrust24THRUST_300001_SM_1000_NS12placeholders2_3E,(_ZN30_INTERNAL_ba2ade04_4_k_cu_main4cuda3std3__45__cpo6cbeginE - _ZN30_INTERNAL_ba2ade04_4_k_cu_main6thrust24THRUST_300001_SM_1000_NS12placeholders2_3E)
_ZN30_INTERNAL_ba2ade04_4_k_cu_main6thrust24THRUST_300001_SM_1000_NS12placeholders2_3E:
	.zero		1
	.type		_ZN30_INTERNAL_ba2ade04_4_k_cu_main4cuda3std3__45__cpo6cbeginE,@object
	.size		_ZN30_INTERNAL_ba2ade04_4_k_cu_main4cuda3std3__45__cpo6cbeginE,(_ZN30_INTERNAL_ba2ade04_4_k_cu_main4cuda3std6ranges3__45__cpo6cbeginE - _ZN30_INTERNAL_ba2ade04_4_k_cu_main4cuda3std3__45__cpo6cbeginE)
_ZN30_INTERNAL_ba2ade04_4_k_cu_main4cuda3std3__45__cpo6cbeginE:
	.zero		1
	.type		_ZN30_INTERNAL_ba2ade04_4_k_cu_main4cuda3std6ranges3__45__cpo6cbeginE,@object
	.size		_ZN30_INTERNAL_ba2ade04_4_k_cu_main4cuda3std6ranges3__45__cpo6cbeginE,(_ZN30_INTERNAL_ba2ade04_4_k_cu_main6thrust24THRUST_300001_SM_1000_NS12placeholders2_7E - _ZN30_INTERNAL_ba2ade04_4_k_cu_main4cuda3std6ranges3__45__cpo6cbeginE)
_ZN30_INTERNAL_ba2ade04_4_k_cu_main4cuda3std6ranges3__45__cpo6cbeginE:
	.zero		1
	.type		_ZN30_INTERNAL_ba2ade04_4_k_cu_main6thrust24THRUST_300001_SM_1000_NS12placeholders2_7E,@object
	.size		_ZN30_INTERNAL_ba2ade04_4_k_cu_main6thrust24THRUST_300001_SM_1000_NS12placeholders2_7E,(_ZN30_INTERNAL_ba2ade04_4_k_cu_main4cuda3std3__45__cpo7crbeginE - _ZN30_INTERNAL_ba2ade04_4_k_cu_main6thrust24THRUST_300001_SM_1000_NS12placeholders2_7E)
_ZN30_INTERNAL_ba2ade04_4_k_cu_main6thrust24THRUST_300001_SM_1000_NS12placeholders2_7E:
	.zero		1
	.type		_ZN30_INTERNAL_ba2ade04_4_k_cu_main4cuda3std3__45__cpo7crbeginE,@object
	.size		_ZN30_INTERNAL_ba2ade04_4_k_cu_main4cuda3std3__45__cpo7crbeginE,(_ZN30_INTERNAL_ba2ade04_4_k_cu_main4cuda3std6ranges3__45__cpo4nextE - _ZN30_INTERNAL_ba2ade04_4_k_cu_main4cuda3std3__45__cpo7crbeginE)
_ZN30_INTERNAL_ba2ade04_4_k_cu_main4cuda3std3__45__cpo7crbeginE:
	.zero		1
	.type		_ZN30_INTERNAL_ba2ade04_4_k_cu_main4cuda3std6ranges3__45__cpo4nextE,@object
	.size		_ZN30_INTERNAL_ba2ade04_4_k_cu_main4cuda3std6ranges3__45__cpo4nextE,(_ZN30_INTERNAL_ba2ade04_4_k_cu_main4cuda3std6ranges3__45__cpo4swapE - _ZN30_INTERNAL_ba2ade04_4_k_cu_main4cuda3std6ranges3__45__cpo4nextE)
_ZN30_INTERNAL_ba2ade04_4_k_cu_main4cuda3std6ranges3__45__cpo4nextE:
	.zero		1
	.type		_ZN30_INTERNAL_ba2ade04_4_k_cu_main4cuda3std6ranges3__45__cpo4swapE,@object
	.size		_ZN30_INTERNAL_ba2ade04_4_k_cu_main4cuda3std6ranges3__45__cpo4swapE,(_ZN30_INTERNAL_ba2ade04_4_k_cu_main6thrust24THRUST_300001_SM_1000_NS8cuda_cub10par_nosyncE - _ZN30_INTERNAL_ba2ade04_4_k_cu_main4cuda3std6ranges3__45__cpo4swapE)
_ZN30_INTERNAL_ba2ade04_4_k_cu_main4cuda3std6ranges3__45__cpo4swapE:
	.zero		1
	.type		_ZN30_INTERNAL_ba2ade04_4_k_cu_main6thrust24THRUST_300001_SM_1000_NS8cuda_cub10par_nosyncE,@object
	.size		_ZN30_INTERNAL_ba2ade04_4_k_cu_main6thrust24THRUST_300001_SM_1000_NS8cuda_cub10par_nosyncE,(_ZN30_INTERNAL_ba2ade04_4_k_cu_main6thrust24THRUST_300001_SM_1000_NS12placeholders2_9E - _ZN30_INTERNAL_ba2ade04_4_k_cu_main6thrust24THRUST_300001_SM_1000_NS8cuda_cub10par_nosyncE)
_ZN30_INTERNAL_ba2ade04_4_k_cu_main6thrust24THRUST_300001_SM_1000_NS8cuda_cub10par_nosyncE:
	.zero		1
	.type		_ZN30_INTERNAL_ba2ade04_4_k_cu_main6thrust24THRUST_300001_SM_1000_NS12placeholders2_9E,@object
	.size		_ZN30_INTERNAL_ba2ade04_4_k_cu_main6thrust24THRUST_300001_SM_1000_NS12placeholders2_9E,(_ZN30_INTERNAL_ba2ade04_4_k_cu_main4cuda3std3__432_GLOBAL__N__ba2ade04_4_k_cu_main6ignoreE - _ZN30_INTERNAL_ba2ade04_4_k_cu_main6thrust24THRUST_300001_SM_1000_NS12placeholders2_9E)
_ZN30_INTERNAL_ba2ade04_4_k_cu_main6thrust24THRUST_300001_SM_1000_NS12placeholders2_9E:
	.zero		1
	.type		_ZN30_INTERNAL_ba2ade04_4_k_cu_main4cuda3std3__432_GLOBAL__N__ba2ade04_4_k_cu_main6ignoreE,@object
	.size		_ZN30_INTERNAL_ba2ade04_4_k_cu_main4cuda3std3__432_GLOBAL__N__ba2ade04_4_k_cu_main6ignoreE,(_ZN30_INTERNAL_ba2ade04_4_k_cu_main4cuda3std6ranges3__45__cpo4dataE - _ZN30_INTERNAL_ba2ade04_4_k_cu_main4cuda3std3__432_GLOBAL__N__ba2ade04_4_k_cu_main6ignoreE)
_ZN30_INTERNAL_ba2ade04_4_k_cu_main4cuda3std3__432_GLOBAL__N__ba2ade04_4_k_cu_main6ignoreE:
	.zero		1
	.type		_ZN30_INTERNAL_ba2ade04_4_k_cu_main4cuda3std6ranges3__45__cpo4dataE,@object
	.size		_ZN30_INTERNAL_ba2ade04_4_k_cu_main4cuda3std6ranges3__45__cpo4dataE,(_ZN30_INTERNAL_ba2ade04_4_k_cu_main6thrust24THRUST_300001_SM_1000_NS12placeholders2_1E - _ZN30_INTERNAL_ba2ade04_4_k_cu_main4cuda3std6ranges3__45__cpo4dataE)
_ZN30_INTERNAL_ba2ade04_4_k_cu_main4cuda3std6ranges3__45__cpo4dataE:
	.zero		1
	.type		_ZN30_INTERNAL_ba2ade04_4_k_cu_main6thrust24THRUST_300001_SM_1000_NS12placeholders2_1E,@object
	.size		_ZN30_INTERNAL_ba2ade04_4_k_cu_main6thrust24THRUST_300001_SM_1000_NS12placeholders2_1E,(_ZN30_INTERNAL_ba2ade04_4_k_cu_main4cuda3std3__45__cpo5beginE - _ZN30_INTERNAL_ba2ade04_4_k_cu_main6thrust24THRUST_300001_SM_1000_NS12placeholders2_1E)
_ZN30_INTERNAL_ba2ade04_4_k_cu_main6thrust24THRUST_300001_SM_1000_NS12placeholders2_1E:
	.zero		1
	.type		_ZN30_INTERNAL_ba2ade04_4_k_cu_main4cuda3std3__45__cpo5beginE,@object
	.size		_ZN30_INTERNAL_ba2ade04_4_k_cu_main4cuda3std3__45__cpo5beginE,(_ZN30_INTERNAL_ba2ade04_4_k_cu_main4cuda3std6ranges3__45__cpo5beginE - _ZN30_INTERNAL_ba2ade04_4_k_cu_main4cuda3std3__45__cpo5beginE)
_ZN30_INTERNAL_ba2ade04_4_k_cu_main4cuda3std3__45__cpo5beginE:
	.zero		1
	.type		_ZN30_INTERNAL_ba2ade04_4_k_cu_main4cuda3std6ranges3__45__cpo5beginE,@object
	.size		_ZN30_INTERNAL_ba2ade04_4_k_cu_main4cuda3std6ranges3__45__cpo5beginE,(_ZN30_INTERNAL_ba2ade04_4_k_cu_main6thrust24THRUST_300001_SM_1000_NS12placeholders2_5E - _ZN30_INTERNAL_ba2ade04_4_k_cu_main4cuda3std6ranges3__45__cpo5beginE)
_ZN30_INTERNAL_ba2ade04_4_k_cu_main4cuda3std6ranges3__45__cpo5beginE:
	.zero		1
	.type		_ZN30_INTERNAL_ba2ade04_4_k_cu_main6thrust24THRUST_300001_SM_1000_NS12placeholders2_5E,@object
	.size		_ZN30_INTERNAL_ba2ade04_4_k_cu_main6thrust24THRUST_300001_SM_1000_NS12placeholders2_5E,(_ZN30_INTERNAL_ba2ade04_4_k_cu_main4cuda3std3__45__cpo6rbeginE - _ZN30_INTERNAL_ba2ade04_4_k_cu_main6thrust24THRUST_300001_SM_1000_NS12placeholders2_5E)
_ZN30_INTERNAL_ba2ade04_4_k_cu_main6thrust24THRUST_300001_SM_1000_NS12placeholders2_5E:
	.zero		1
	.type		_ZN30_INTERNAL_ba2ade04_4_k_cu_main4cuda3std3__45__cpo6rbeginE,@object
	.size		_ZN30_INTERNAL_ba2ade04_4_k_cu_main4cuda3std3__45__cpo6rbeginE,(_ZN30_INTERNAL_ba2ade04_4_k_cu_main4cuda3std6ranges3__45__cpo7advanceE - _ZN30_INTERNAL_ba2ade04_4_k_cu_main4cuda3std3__45__cpo6rbeginE)
_ZN30_INTERNAL_ba2ade04_4_k_cu_main4cuda3std3__45__cpo6rbeginE:
	.zero		1
	.type		_ZN30_INTERNAL_ba2ade04_4_k_cu_main4cuda3std6ranges3__45__cpo7advanceE,@object
	.size		_ZN30_INTERNAL_ba2ade04_4_k_cu_main4cuda3std6ranges3__45__cpo7advanceE,(_ZN30_INTERNAL_ba2ade04_4_k_cu_main4cuda3std3__47nulloptE - _ZN30_INTERNAL_ba2ade04_4_k_cu_main4cuda3std6ranges3__45__cpo7advanceE)
_ZN30_INTERNAL_ba2ade04_4_k_cu_main4cuda3std6ranges3__45__cpo7advanceE:
	.zero		1
	.type		_ZN30_INTERNAL_ba2ade04_4_k_cu_main4cuda3std3__47nulloptE,@object
	.size		_ZN30_INTERNAL_ba2ade04_4_k_cu_main4cuda3std3__47nulloptE,(_ZN30_INTERNAL_ba2ade04_4_k_cu_main4cuda3std6ranges3__45__cpo8distanceE - _ZN30_INTERNAL_ba2ade04_4_k_cu_main4cuda3std3__47nulloptE)
_ZN30_INTERNAL_ba2ade04_4_k_cu_main4cuda3std3__47nulloptE:
	.zero		1
	.type		_ZN30_INTERNAL_ba2ade04_4_k_cu_main4cuda3std6ranges3__45__cpo8distanceE,@object
	.size		_ZN30_INTERNAL_ba2ade04_4_k_cu_main4cuda3std6ranges3__45__cpo8distanceE,(_ZN30_INTERNAL_ba2ade04_4_k_cu_main6thrust24THRUST_300001_SM_1000_NS12placeholders3_10E - _ZN30_INTERNAL_ba2ade04_4_k_cu_main4cuda3std6ranges3__45__cpo8distanceE)
_ZN30_INTERNAL_ba2ade04_4_k_cu_main4cuda3std6ranges3__45__cpo8distanceE:
	.zero		1
	.type		_ZN30_INTERNAL_ba2ade04_4_k_cu_main6thrust24THRUST_300001_SM_1000_NS12placeholders3_10E,@object
	.size		_ZN30_INTERNAL_ba2ade04_4_k_cu_main6thrust24THRUST_300001_SM_1000_NS12placeholders3_10E,(_ZN30_INTERNAL_ba2ade04_4_k_cu_main4cuda3std3__419piecewise_constructE - _ZN30_INTERNAL_ba2ade04_4_k_cu_main6thrust24THRUST_300001_SM_1000_NS12placeholders3_10E)
_ZN30_INTERNAL_ba2ade04_4_k_cu_main6thrust24THRUST_300001_SM_1000_NS12placeholders3_10E:
	.zero		1
	.type		_ZN30_INTERNAL_ba2ade04_4_k_cu_main4cuda3std3__419piecewise_constructE,@object
	.size		_ZN30_INTERNAL_ba2ade04_4_k_cu_main4cuda3std3__419piecewise_constructE,(_ZN30_INTERNAL_ba2ade04_4_k_cu_main4cuda3std6ranges3__45__cpo5cdataE - _ZN30_INTERNAL_ba2ade04_4_k_cu_main4cuda3std3__419piecewise_constructE)
_ZN30_INTERNAL_ba2ade04_4_k_cu_main4cuda3std3__419piecewise_constructE:
	.zero		1
	.type		_ZN30_INTERNAL_ba2ade04_4_k_cu_main4cuda3std6ranges3__45__cpo5cdataE,@object
	.size		_ZN30_INTERNAL_ba2ade04_4_k_cu_main4cuda3std6ranges3__45__cpo5cdataE,(_ZN30_INTERNAL_ba2ade04_4_k_cu_main6thrust24THRUST_300001_SM_1000_NS12placeholders2_2E - _ZN30_INTERNAL_ba2ade04_4_k_cu_main4cuda3std6ranges3__45__cpo5cdataE)
_ZN30_INTERNAL_ba2ade04_4_k_cu_main4cuda3std6ranges3__45__cpo5cdataE:
	.zero		1
	.type		_ZN30_INTERNAL_ba2ade04_4_k_cu_main6thrust24THRUST_300001_SM_1000_NS12placeholders2_2E,@object
	.size		_ZN30_INTERNAL_ba2ade04_4_k_cu_main6thrust24THRUST_300001_SM_1000_NS12placeholders2_2E,(_ZN30_INTERNAL_ba2ade04_4_k_cu_main4cuda3std3__45__cpo3endE - _ZN30_INTERNAL_ba2ade04_4_k_cu_main6thrust24THRUST_300001_SM_1000_NS12placeholders2_2E)
_ZN30_INTERNAL_ba2ade04_4_k_cu_main6thrust24THRUST_300001_SM_1000_NS12placeholders2_2E:
	.zero		1
	.type		_ZN30_INTERNAL_ba2ade04_4_k_cu_main4cuda3std3__45__cpo3endE,@object
	.size		_ZN30_INTERNAL_ba2ade04_4_k_cu_main4cuda3std3__45__cpo3endE,(_ZN30_INTERNAL_ba2ade04_4_k_cu_main4cuda3std6ranges3__45__cpo3endE - _ZN30_INTERNAL_ba2ade04_4_k_cu_main4cuda3std3__45__cpo3endE)
_ZN30_INTERNAL_ba2ade04_4_k_cu_main4cuda3std3__45__cpo3endE:
	.zero		1
	.type		_ZN30_INTERNAL_ba2ade04_4_k_cu_main4cuda3std6ranges3__45__cpo3endE,@object
	.size		_ZN30_INTERNAL_ba2ade04_4_k_cu_main4cuda3std6ranges3__45__cpo3endE,(_ZN30_INTERNAL_ba2ade04_4_k_cu_main6thrust24THRUST_300001_SM_1000_NS12placeholders2_6E - _ZN30_INTERNAL_ba2ade04_4_k_cu_main4cuda3std6ranges3__45__cpo3endE)
_ZN30_INTERNAL_ba2ade04_4_k_cu_main4cuda3std6ranges3__45__cpo3endE:
	.zero		1
	.type		_ZN30_INTERNAL_ba2ade04_4_k_cu_main6thrust24THRUST_300001_SM_1000_NS12placeholders2_6E,@object
	.size		_ZN30_INTERNAL_ba2ade04_4_k_cu_main6thrust24THRUST_300001_SM_1000_NS12placeholders2_6E,(_ZN30_INTERNAL_ba2ade04_4_k_cu_main4cuda3std3__45__cpo4rendE - _ZN30_INTERNAL_ba2ade04_4_k_cu_main6thrust24THRUST_300001_SM_1000_NS12placeholders2_6E)
_ZN30_INTERNAL_ba2ade04_4_k_cu_main6thrust24THRUST_300001_SM_1000_NS12placeholders2_6E:
	.zero		1
	.type		_ZN30_INTERNAL_ba2ade04_4_k_cu_main4cuda3std3__45__cpo4rendE,@object
	.size		_ZN30_INTERNAL_ba2ade04_4_k_cu_main4cuda3std3__45__cpo4rendE,(_ZN30_INTERNAL_ba2ade04_4_k_cu_main4cuda3std6ranges3__45__cpo9iter_swapE - _ZN30_INTERNAL_ba2ade04_4_k_cu_main4cuda3std3__45__cpo4rendE)
_ZN30_INTERNAL_ba2ade04_4_k_cu_main4cuda3std3__45__cpo4rendE:
	.zero		1
	.type		_ZN30_INTERNAL_ba2ade04_4_k_cu_main4cuda3std6ranges3__45__cpo9iter_swapE,@object
	.size		_ZN30_INTERNAL_ba2ade04_4_k_cu_main4cuda3std6ranges3__45__cpo9iter_swapE,(_ZN30_INTERNAL_ba2ade04_4_k_cu_main4cuda3std3__48unexpectE - _ZN30_INTERNAL_ba2ade04_4_k_cu_main4cuda3std6ranges3__45__cpo9iter_swapE)
_ZN30_INTERNAL_ba2ade04_4_k_cu_main4cuda3std6ranges3__45__cpo9iter_swapE:
	.zero		1
	.type		_ZN30_INTERNAL_ba2ade04_4_k_cu_main4cuda3std3__48unexpectE,@object
	.size		_ZN30_INTERNAL_ba2ade04_4_k_cu_main4cuda3std3__48unexpectE,(_ZN30_INTERNAL_ba2ade04_4_k_cu_main6thrust24THRUST_300001_SM_1000_NS8cuda_cub3parE - _ZN30_INTERNAL_ba2ade04_4_k_cu_main4cuda3std3__48unexpectE)
_ZN30_INTERNAL_ba2ade04_4_k_cu_main4cuda3std3__48unexpectE:
	.zero		1
	.type		_ZN30_INTERNAL_ba2ade04_4_k_cu_main6thrust24THRUST_300001_SM_1000_NS8cuda_cub3parE,@object
	.size		_ZN30_INTERNAL_ba2ade04_4_k_cu_main6thrust24THRUST_300001_SM_1000_NS8cuda_cub3parE,(_ZN30_INTERNAL_ba2ade04_4_k_cu_main6thrust24THRUST_300001_SM_1000_NS12placeholders2_4E - _ZN30_INTERNAL_ba2ade04_4_k_cu_main6thrust24THRUST_300001_SM_1000_NS8cuda_cub3parE)
_ZN30_INTERNAL_ba2ade04_4_k_cu_main6thrust24THRUST_300001_SM_1000_NS8cuda_cub3parE:
	.zero		1
	.type		_ZN30_INTERNAL_ba2ade04_4_k_cu_main6thrust24THRUST_300001_SM_1000_NS12placeholders2_4E,@object
	.size		_ZN30_INTERNAL_ba2ade04_4_k_cu_main6thrust24THRUST_300001_SM_1000_NS12placeholders2_4E,(_ZN30_INTERNAL_ba2ade04_4_k_cu_main4cuda3std3__45__cpo4cendE - _ZN30_INTERNAL_ba2ade04_4_k_cu_main6thrust24THRUST_300001_SM_1000_NS12placeholders2_4E)
_ZN30_INTERNAL_ba2ade04_4_k_cu_main6thrust24THRUST_300001_SM_1000_NS12placeholders2_4E:
	.zero		1
	.type		_ZN30_INTERNAL_ba2ade04_4_k_cu_main4cuda3std3__45__cpo4cendE,@object
	.size		_ZN30_INTERNAL_ba2ade04_4_k_cu_main4cuda3std3__45__cpo4cendE,(_ZN30_INTERNAL_ba2ade04_4_k_cu_main4cuda3std6ranges3__45__cpo4cendE - _ZN30_INTERNAL_ba2ade04_4_k_cu_main4cuda3std3__45__cpo4cendE)
_ZN30_INTERNAL_ba2ade04_4_k_cu_main4cuda3std3__45__cpo4cendE:
	.zero		1
	.type		_ZN30_INTERNAL_ba2ade04_4_k_cu_main4cuda3std6ranges3__45__cpo4cendE,@object
	.size		_ZN30_INTERNAL_ba2ade04_4_k_cu_main4cuda3std6ranges3__45__cpo4cendE,(_ZN30_INTERNAL_ba2ade04_4_k_cu_main4cuda3std3__420unreachable_sentinelE - _ZN30_INTERNAL_ba2ade04_4_k_cu_main4cuda3std6ranges3__45__cpo4cendE)
_ZN30_INTERNAL_ba2ade04_4_k_cu_main4cuda3std6ranges3__45__cpo4cendE:
	.zero		1
	.type		_ZN30_INTERNAL_ba2ade04_4_k_cu_main4cuda3std3__420unreachable_sentinelE,@object
	.size		_ZN30_INTERNAL_ba2ade04_4_k_cu_main4cuda3std3__420unreachable_sentinelE,(_ZN30_INTERNAL_ba2ade04_4_k_cu_main4cuda3std6ranges3__45__cpo5ssizeE - _ZN30_INTERNAL_ba2ade04_4_k_cu_main4cuda3std3__420unreachable_sentinelE)
_ZN30_INTERNAL_ba2ade04_4_k_cu_main4cuda3std3__420unreachable_sentinelE:
	.zero		1
	.type		_ZN30_INTERNAL_ba2ade04_4_k_cu_main4cuda3std6ranges3__45__cpo5ssizeE,@object
	.size		_ZN30_INTERNAL_ba2ade04_4_k_cu_main4cuda3std6ranges3__45__cpo5ssizeE,(_ZN30_INTERNAL_ba2ade04_4_k_cu_main6thrust24THRUST_300001_SM_1000_NS12placeholders2_8E - _ZN30_INTERNAL_ba2ade04_4_k_cu_main4cuda3std6ranges3__45__cpo5ssizeE)
_ZN30_INTERNAL_ba2ade04_4_k_cu_main4cuda3std6ranges3__45__cpo5ssizeE:
	.zero		1
	.type		_ZN30_INTERNAL_ba2ade04_4_k_cu_main6thrust24THRUST_300001_SM_1000_NS12placeholders2_8E,@object
	.size		_ZN30_INTERNAL_ba2ade04_4_k_cu_main6thrust24THRUST_300001_SM_1000_NS12placeholders2_8E,(_ZN30_INTERNAL_ba2ade04_4_k_cu_main4cuda3std3__45__cpo5crendE - _ZN30_INTERNAL_ba2ade04_4_k_cu_main6thrust24THRUST_300001_SM_1000_NS12placeholders2_8E)
_ZN30_INTERNAL_ba2ade04_4_k_cu_main6thrust24THRUST_300001_SM_1000_NS12placeholders2_8E:
	.zero		1
	.type		_ZN30_INTERNAL_ba2ade04_4_k_cu_main4cuda3std3__45__cpo5crendE,@object
	.size		_ZN30_INTERNAL_ba2ade04_4_k_cu_main4cuda3std3__45__cpo5crendE,(_ZN30_INTERNAL_ba2ade04_4_k_cu_main4cuda3std6ranges3__45__cpo4prevE - _ZN30_INTERNAL_ba2ade04_4_k_cu_main4cuda3std3__45__cpo5crendE)
_ZN30_INTERNAL_ba2ade04_4_k_cu_main4cuda3std3__45__cpo5crendE:
	.zero		1
	.type		_ZN30_INTERNAL_ba2ade04_4_k_cu_main4cuda3std6ranges3__45__cpo4prevE,@object
	.size		_ZN30_INTERNAL_ba2ade04_4_k_cu_main4cuda3std6ranges3__45__cpo4prevE,(_ZN30_INTERNAL_ba2ade04_4_k_cu_main4cuda3std6ranges3__45__cpo9iter_moveE - _ZN30_INTERNAL_ba2ade04_4_k_cu_main4cuda3std6ranges3__45__cpo4prevE)
_ZN30_INTERNAL_ba2ade04_4_k_cu_main4cuda3std6ranges3__45__cpo4prevE:
	.zero		1
	.type		_ZN30_INTERNAL_ba2ade04_4_k_cu_main4cuda3std6ranges3__45__cpo9iter_moveE,@object
	.size		_ZN30_INTERNAL_ba2ade04_4_k_cu_main4cuda3std6ranges3__45__cpo9iter_moveE,(_ZN30_INTERNAL_ba2ade04_4_k_cu_main6thrust24THRUST_300001_SM_1000_NS6system6detail10sequential3seqE - _ZN30_INTERNAL_ba2ade04_4_k_cu_main4cuda3std6ranges3__45__cpo9iter_moveE)
_ZN30_INTERNAL_ba2ade04_4_k_cu_main4cuda3std6ranges3__45__cpo9iter_moveE:
	.zero		1
	.type		_ZN30_INTERNAL_ba2ade04_4_k_cu_main6thrust24THRUST_300001_SM_1000_NS6system6detail10sequential3seqE,@object
	.size		_ZN30_INTERNAL_ba2ade04_4_k_cu_main6thrust24THRUST_300001_SM_1000_NS6system6detail10sequential3seqE,(.L_31 - _ZN30_INTERNAL_ba2ade04_4_k_cu_main6thrust24THRUST_300001_SM_1000_NS6system6detail10sequential3seqE)
_ZN30_INTERNAL_ba2ade04_4_k_cu_main6thrust24THRUST_300001_SM_1000_NS6system6detail10sequential3seqE:
	.zero		1
.L_31:


//--------------------- .nv.shared._ZN3cub18CUB_300001_SM_10006detail6reduce18DeviceReduceKernelINS2_10policy_hubIjyN4cuda3__47maximumIjEEE10Policy1000EN6thrust24THRUST_300001_SM_1000_NS6detail15normal_iteratorINSC_10device_ptrIjEEEEyS8_jNS5_3std3__410__identityEEEvT0_PT3_T1_NS0_13GridEvenShareISO_EET2_T4_ --------------------------
	.section	.nv.shared._ZN3cub18CUB_300001_SM_10006detail6reduce18DeviceReduceKernelINS2_10policy_hubIjyN4cuda3__47maximumIjEEE10Policy1000EN6thrust24THRUST_300001_SM_1000_NS6detail15normal_iteratorINSC_10device_ptrIjEEEEyS8_jNS5_3std3__410__identityEEEvT0_PT3_T1_NS0_13GridEvenShareISO_EET2_T4_,"aw",@nobits
	.sectionflags	@""
	.align	4
.nv.shared._ZN3cub18CUB_300001_SM_10006detail6reduce18DeviceReduceKernelINS2_10policy_hubIjyN4cuda3__47maximumIjEEE10Policy1000EN6thrust24THRUST_300001_SM_1000_NS6detail15normal_iteratorINSC_10device_ptrIjEEEEyS8_jNS5_3std3__410__identityEEEvT0_PT3_T1_NS0_13GridEvenShareISO_EET2_T4_:
	.zero		1068


//--------------------- .nv.shared._ZN3cub18CUB_300001_SM_10006detail6reduce28DeviceReduceSingleTileKernelINS2_10policy_hubIjyN4cuda3__47maximumIjEEE10Policy1000EN6thrust24THRUST_300001_SM_1000_NS6detail15normal_iteratorINSC_10device_ptrIjEEEEPiyS8_ijNS5_3std3__410__identityEEEvT0_T1_T2_T3_T4_T6_ --------------------------
	.section	.nv.shared._ZN3cub18CUB_300001_SM_10006detail6reduce28DeviceReduceSingleTileKernelINS2_10policy_hubIjyN4cuda3__47maximumIjEEE10Policy1000EN6thrust24THRUST_300001_SM_1000_NS6detail15normal_iteratorINSC_10device_ptrIjEEEEPiyS8_ijNS5_3std3__410__identityEEEvT0_T1_T2_T3_T4_T6_,"aw",@nobits
	.sectionflags	@""
	.align	4
.nv.shared._ZN3cub18CUB_300001_SM_10006detail6reduce28DeviceReduceSingleTileKernelINS2_10policy_hubIjyN4cuda3__47maximumIjEEE10Policy1000EN6thrust24THRUST_300001_SM_1000_NS6detail15normal_iteratorINSC_10device_ptrIjEEEEPiyS8_ijNS5_3std3__410__identityEEEvT0_T1_T2_T3_T4_T6_:
	.zero		1068


//--------------------- .nv.shared._ZN3cub18CUB_300001_SM_10006detail6reduce28DeviceReduceSingleTileKernelINS2_10policy_hubIjjN4cuda3__47maximumIjEEE10Policy1000EPjPiiS8_ijNS5_3std3__410__identityEEEvT0_T1_T2_T3_T4_T6_ --------------------------
	.section	.nv.shared._ZN3cub18CUB_300001_SM_10006detail6reduce28DeviceReduceSingleTileKernelINS2_10policy_hubIjjN4cuda3__47maximumIjEEE10Policy1000EPjPiiS8_ijNS5_3std3__410__identityEEEvT0_T1_T2_T3_T4_T6_,"aw",@nobits
	.sectionflags	@""
	.align	4
.nv.shared._ZN3cub18CUB_300001_SM_10006detail6reduce28DeviceReduceSingleTileKernelINS2_10policy_hubIjjN4cuda3__47maximumIjEEE10Policy1000EPjPiiS8_ijNS5_3std3__410__identityEEEvT0_T1_T2_T3_T4_T6_:
	.zero		1068


//--------------------- .nv.shared._ZN3cub18CUB_300001_SM_10006detail6reduce18DeviceReduceKernelINS2_10policy_hubIjjN4cuda3__47maximumIjEEE10Policy1000EN6thrust24THRUST_300001_SM_1000_NS6detail15normal_iteratorINSC_10device_ptrIjEEEEjS8_jNS5_3std3__410__identityEEEvT0_PT3_T1_NS0_13GridEvenShareISO_EET2_T4_ --------------------------
	.section	.nv.shared._ZN3cub18CUB_300001_SM_10006detail6reduce18DeviceReduceKernelINS2_10policy_hubIjjN4cuda3__47maximumIjEEE10Policy1000EN6thrust24THRUST_300001_SM_1000_NS6detail15normal_iteratorINSC_10device_ptrIjEEEEjS8_jNS5_3std3__410__identityEEEvT0_PT3_T1_NS0_13GridEvenShareISO_EET2_T4_,"aw",@nobits
	.sectionflags	@""
	.align	4
.nv.shared._ZN3cub18CUB_300001_SM_10006detail6reduce18DeviceReduceKernelINS2_10policy_hubIjjN4cuda3__47maximumIjEEE10Policy1000EN6thrust24THRUST_300001_SM_1000_NS6detail15normal_iteratorINSC_10device_ptrIjEEEEjS8_jNS5_3std3__410__identityEEEvT0_PT3_T1_NS0_13GridEvenShareISO_EET2_T4_:
	.zero		1068


//--------------------- .nv.shared._ZN3cub18CUB_300001_SM_10006detail6reduce28DeviceReduceSingleTileKernelINS2_10policy_hubIjjN4cuda3__47maximumIjEEE10Policy1000EN6thrust24THRUST_300001_SM_1000_NS6detail15normal_iteratorINSC_10device_ptrIjEEEEPijS8_ijNS5_3std3__410__identityEEEvT0_T1_T2_T3_T4_T6_ --------------------------
	.section	.nv.shared._ZN3cub18CUB_300001_SM_10006detail6reduce28DeviceReduceSingleTileKernelINS2_10policy_hubIjjN4cuda3__47maximumIjEEE10Policy1000EN6thrust24THRUST_300001_SM_1000_NS6detail15normal_iteratorINSC_10device_ptrIjEEEEPijS8_ijNS5_3std3__410__identityEEEvT0_T1_T2_T3_T4_T6_,"aw",@nobits
	.sectionflags	@""
	.align	4
.nv.shared._ZN3cub18CUB_300001_SM_10006detail6reduce28DeviceReduceSingleTileKernelINS2_10policy_hubIjjN4cuda3__47maximumIjEEE10Policy1000EN6thrust24THRUST_300001_SM_1000_NS6detail15normal_iteratorINSC_10device_ptrIjEEEEPijS8_ijNS5_3std3__410__identityEEEvT0_T1_T2_T3_T4_T6_:
	.zero		1068


//--------------------- .nv.constant0._ZN3cub18CUB_300001_SM_10006detail6reduce28DeviceReduceSingleTileKernelINS2_10policy_hubIjyN4cuda3__47maximumIjEEE10Policy1000EPjPiiS8_ijNS5_3std3__410__identityEEEvT0_T1_T2_T3_T4_T6_ --------------------------
	.section	.nv.constant0._ZN3cub18CUB_300001_SM_10006detail6reduce28DeviceReduceSingleTileKernelINS2_10policy_hubIjyN4cuda3__47maximumIjEEE10Policy1000EPjPiiS8_ijNS5_3std3__410__identityEEEvT0_T1_T2_T3_T4_T6_,"a",@progbits
	.sectionflags	@""
	.align	4
.nv.constant0._ZN3cub18CUB_300001_SM_10006detail6reduce28DeviceReduceSingleTileKernelINS2_10policy_hubIjyN4cuda3__47maximumIjEEE10Policy1000EPjPiiS8_ijNS5_3std3__410__identityEEEvT0_T1_T2_T3_T4_T6_:
	.zero		925


//--------------------- .nv.constant0._ZN3cub18CUB_300001_SM_10006detail6reduce18DeviceReduceKernelINS2_10policy_hubIjyN4cuda3__47maximumIjEEE10Policy1000EN6thrust24THRUST_300001_SM_1000_NS6detail15normal_iteratorINSC_10device_ptrIjEEEEyS8_jNS5_3std3__410__identityEEEvT0_PT3_T1_NS0_13GridEvenShareISO_EET2_T4_ --------------------------
	.section	.nv.constant0._ZN3cub18CUB_300001_SM_10006detail6reduce18DeviceReduceKernelINS2_10policy_hubIjyN4cuda3__47maximumIjEEE10Policy1000EN6thrust24THRUST_300001_SM_1000_NS6detail15normal_iteratorINSC_10device_ptrIjEEEEyS8_jNS5_3std3__410__identityEEEvT0_PT3_T1_NS0_13GridEvenShareISO_EET2_T4_,"a",@progbits
	.sectionflags	@""
	.align	4
.nv.constant0._ZN3cub18CUB_300001_SM_10006detail6reduce18DeviceReduceKernelINS2_10policy_hubIjyN4cuda3__47maximumIjEEE10Policy1000EN6thrust24THRUST_300001_SM_1000_NS6detail15normal_iteratorINSC_10device_ptrIjEEEEyS8_jNS5_3std3__410__identityEEEvT0_PT3_T1_NS0_13GridEvenShareISO_EET2_T4_:
	.zero		994


//--------------------- .nv.constant0._ZN3cub18CUB_300001_SM_10006detail6reduce28DeviceReduceSingleTileKernelINS2_10policy_hubIjyN4cuda3__47maximumIjEEE10Policy1000EN6thrust24THRUST_300001_SM_1000_NS6detail15normal_iteratorINSC_10device_ptrIjEEEEPiyS8_ijNS5_3std3__410__identityEEEvT0_T1_T2_T3_T4_T6_ --------------------------
	.section	.nv.constant0._ZN3cub18CUB_300001_SM_10006detail6reduce28DeviceReduceSingleTileKernelINS2_10policy_hubIjyN4cuda3__47maximumIjEEE10Policy1000EN6thrust24THRUST_300001_SM_1000_NS6detail15normal_iteratorINSC_10device_ptrIjEEEEPiyS8_ijNS5_3std3__410__identityEEEvT0_T1_T2_T3_T4_T6_,"a",@progbits
	.sectionflags	@""
	.align	4
.nv.constant0._ZN3cub18CUB_300001_SM_10006detail6reduce28DeviceReduceSingleTileKernelINS2_10policy_hubIjyN4cuda3__47maximumIjEEE10Policy1000EN6thrust24THRUST_300001_SM_1000_NS6detail15normal_iteratorINSC_10device_ptrIjEEEEPiyS8_ijNS5_3std3__410__identityEEEvT0_T1_T2_T3_T4_T6_:
	.zero		929


//--------------------- .nv.constant0._ZN3cub18CUB_300001_SM_10006detail6reduce28DeviceReduceSingleTileKernelINS2_10policy_hubIjjN4cuda3__47maximumIjEEE10Policy1000EPjPiiS8_ijNS5_3std3__410__identityEEEvT0_T1_T2_T3_T4_T6_ --------------------------
	.section	.nv.constant0._ZN3cub18CUB_300001_SM_10006detail6reduce28DeviceReduceSingleTileKernelINS2_10policy_hubIjjN4cuda3__47maximumIjEEE10Policy1000EPjPiiS8_ijNS5_3std3__410__identityEEEvT0_T1_T2_T3_T4_T6_,"a",@progbits
	.sectionflags	@""
	.align	4
.nv.constant0._ZN3cub18CUB_300001_SM_10006detail6reduce28DeviceReduceSingleTileKernelINS2_10policy_hubIjjN4cuda3__47maximumIjEEE10Policy1000EPjPiiS8_ijNS5_3std3__410__identityEEEvT0_T1_T2_T3_T4_T6_:
	.zero		925


//--------------------- .nv.constant0._ZN3cub18CUB_300001_SM_10006detail6reduce18DeviceReduceKernelINS2_10policy_hubIjjN4cuda3__47maximumIjEEE10Policy1000EN6thrust24THRUST_300001_SM_1000_NS6detail15normal_iteratorINSC_10device_ptrIjEEEEjS8_jNS5_3std3__410__identityEEEvT0_PT3_T1_NS0_13GridEvenShareISO_EET2_T4_ --------------------------
	.section	.nv.constant0._ZN3cub18CUB_300001_SM_10006detail6reduce18DeviceReduceKernelINS2_10policy_hubIjjN4cuda3__47maximumIjEEE10Policy1000EN6thrust24THRUST_300001_SM_1000_NS6detail15normal_iteratorINSC_10device_ptrIjEEEEjS8_jNS5_3std3__410__identityEEEvT0_PT3_T1_NS0_13GridEvenShareISO_EET2_T4_,"a",@progbits
	.sectionflags	@""
	.align	4
.nv.constant0._ZN3cub18CUB_300001_SM_10006detail6reduce18DeviceReduceKernelINS2_10policy_hubIjjN4cuda3__47maximumIjEEE10Policy1000EN6thrust24THRUST_300001_SM_1000_NS6detail15normal_iteratorINSC_10device_ptrIjEEEEjS8_jNS5_3std3__410__identityEEEvT0_PT3_T1_NS0_13GridEvenShareISO_EET2_T4_:
	.zero		958


//--------------------- .nv.constant0._ZN3cub18CUB_300001_SM_10006detail6reduce28DeviceReduceSingleTileKernelINS2_10policy_hubIjjN4cuda3__47maximumIjEEE10Policy1000EN6thrust24THRUST_300001_SM_1000_NS6detail15normal_iteratorINSC_10device_ptrIjEEEEPijS8_ijNS5_3std3__410__identityEEEvT0_T1_T2_T3_T4_T6_ --------------------------
	.section	.nv.constant0._ZN3cub18CUB_300001_SM_10006detail6reduce28DeviceReduceSingleTileKernelINS2_10policy_hubIjjN4cuda3__47maximumIjEEE10Policy1000EN6thrust24THRUST_300001_SM_1000_NS6detail15normal_iteratorINSC_10device_ptrIjEEEEPijS8_ijNS5_3std3__410__identityEEEvT0_T1_T2_T3_T4_T6_,"a",@progbits
	.sectionflags	@""
	.align	4
.nv.constant0._ZN3cub18CUB_300001_SM_10006detail6reduce28DeviceReduceSingleTileKernelINS2_10policy_hubIjjN4cuda3__47maximumIjEEE10Policy1000EN6thrust24THRUST_300001_SM_1000_NS6detail15normal_iteratorINSC_10device_ptrIjEEEEPijS8_ijNS5_3std3__410__identityEEEvT0_T1_T2_T3_T4_T6_:
	.zero		925


//--------------------- .nv.constant0._ZN3cub18CUB_300001_SM_10006detail9transform16transform_kernelINS2_10policy_hubILb1EN4cuda3std3__45tupleIJN6thrust24THRUST_300001_SM_1000_NS17counting_iteratorIjNSA_11use_defaultESC_SC_EEEEEE10policy1000El13initRandomPrgNSA_6detail15normal_iteratorINSA_10device_ptrI4BodyEEEEJSD_EEEvT0_iT1_T2_DpNS2_10kernel_argIT3_EE --------------------------
	.section	.nv.constant0._ZN3cub18CUB_300001_SM_10006detail9transform16transform_kernelINS2_10policy_hubILb1EN4cuda3std3__45tupleIJN6thrust24THRUST_300001_SM_1000_NS17counting_iteratorIjNSA_11use_defaultESC_SC_EEEEEE10policy1000El13initRandomPrgNSA_6detail15normal_iteratorINSA_10device_ptrI4BodyEEEEJSD_EEEvT0_iT1_T2_DpNS2_10kernel_argIT3_EE,"a",@progbits
	.sectionflags	@""
	.align	4
.nv.constant0._ZN3cub18CUB_300001_SM_10006detail9transform16transform_kernelINS2_10policy_hubILb1EN4cuda3std3__45tupleIJN6thrust24THRUST_300001_SM_1000_NS17counting_iteratorIjNSA_11use_defaultESC_SC_EEEEEE10policy1000El13initRandomPrgNSA_6detail15normal_iteratorINSA_10device_ptrI4BodyEEEEJSD_EEEvT0_iT1_T2_DpNS2_10kernel_argIT3_EE:
	.zero		944


//--------------------- .nv.constant0._ZN3cub18CUB_300001_SM_10006detail9transform16transform_kernelINS2_10policy_hubILb1EN4cuda3std3__45tupleIJPK4BodyEEEE10policy1000ElNS7_10__identityEN6thrust24THRUST_300001_SM_1000_NS10device_ptrIS9_EEJSB_EEEvT0_iT1_T2_DpNS2_10kernel_argIT3_EE --------------------------
	.section	.nv.constant0._ZN3cub18CUB_300001_SM_10006detail9transform16transform_kernelINS2_10policy_hubILb1EN4cuda3std3__45tupleIJPK4BodyEEEE10policy1000ElNS7_10__identityEN6thrust24THRUST_300001_SM_1000_NS10device_ptrIS9_EEJSB_EEEvT0_iT1_T2_DpNS2_10kernel_argIT3_EE,"a",@progbits
	.sectionflags	@""
	.align	4
.nv.constant0._ZN3cub18CUB_300001_SM_10006detail9transform16transform_kernelINS2_10policy_hubILb1EN4cuda3std3__45tupleIJPK4BodyEEEE10policy1000ElNS7_10__identityEN6thrust24THRUST_300001_SM_1000_NS10device_ptrIS9_EEJSB_EEEvT0_iT1_T2_DpNS2_10kernel_argIT3_EE:
	.zero		936


//--------------------- .nv.constant0._ZN3cub18CUB_300001_SM_10006detail9transform16transform_kernelINS2_10policy_hubILb1EN4cuda3std3__45tupleIJPK4BodyEEEE10policy1000EiNS7_10__identityEN6thrust24THRUST_300001_SM_1000_NS10device_ptrIS9_EEJSB_EEEvT0_iT1_T2_DpNS2_10kernel_argIT3_EE --------------------------
	.section	.nv.constant0._ZN3cub18CUB_300001_SM_10006detail9transform16transform_kernelINS2_10policy_hubILb1EN4cuda3std3__45tupleIJPK4BodyEEEE10policy1000EiNS7_10__identityEN6thrust24THRUST_300001_SM_1000_NS10device_ptrIS9_EEJSB_EEEvT0_iT1_T2_DpNS2_10kernel_argIT3_EE,"a",@progbits
	.sectionflags	@""
	.align	4
.nv.constant0._ZN3cub18CUB_300001_SM_10006detail9transform16transform_kernelINS2_10policy_hubILb1EN4cuda3std3__45tupleIJPK4BodyEEEE10policy1000EiNS7_10__identityEN6thrust24THRUST_300001_SM_1000_NS10device_ptrIS9_EEJSB_EEEvT0_iT1_T2_DpNS2_10kernel_argIT3_EE:
	.zero		936


//--------------------- .nv.constant0._ZN3cub18CUB_300001_SM_10006detail9transform16transform_kernelINS2_10policy_hubILb1EN4cuda3std3__45tupleIJN6thrust24THRUST_300001_SM_1000_NS7pointerI4BodyNSA_8cuda_cub3tagENSA_11use_defaultESF_EEEEEE10policy1000ElNS7_10__identityEPSC_JSL_EEEvT0_iT1_T2_DpNS2_10kernel_argIT3_EE --------------------------
	.section	.nv.constant0._ZN3cub18CUB_300001_SM_10006detail9transform16transform_kernelINS2_10policy_hubILb1EN4cuda3std3__45tupleIJN6thrust24THRUST_300001_SM_1000_NS7pointerI4BodyNSA_8cuda_cub3tagENSA_11use_defaultESF_EEEEEE10policy1000ElNS7_10__identityEPSC_JSL_EEEvT0_iT1_T2_DpNS2_10kernel_argIT3_EE,"a",@progbits
	.sectionflags	@""
	.align	4
.nv.constant0._ZN3cub18CUB_300001_SM_10006detail9transform16transform_kernelINS2_10policy_hubILb1EN4cuda3std3__45tupleIJN6thrust24THRUST_300001_SM_1000_NS7pointerI4BodyNSA_8cuda_cub3tagENSA_11use_defaultESF_EEEEEE10policy1000ElNS7_10__identityEPSC_JSL_EEEvT0_iT1_T2_DpNS2_10kernel_argIT3_EE:
	.zero		936


//--------------------- .nv.constant0._ZN3cub18CUB_300001_SM_10006detail9transform16transform_kernelINS2_10policy_hubILb1EN4cuda3std3__45tupleIJN6thrust24THRUST_300001_SM_1000_NS7pointerI4BodyNSA_8cuda_cub3tagENSA_11use_defaultESF_EEEEEE10policy1000EiNS7_10__identityEPSC_JSL_EEEvT0_iT1_T2_DpNS2_10kernel_argIT3_EE --------------------------
	.section	.nv.constant0._ZN3cub18CUB_300001_SM_10006detail9transform16transform_kernelINS2_10policy_hubILb1EN4cuda3std3__45tupleIJN6thrust24THRUST_300001_SM_1000_NS7pointerI4BodyNSA_8cuda_cub3tagENSA_11use_defaultESF_EEEEEE10policy1000EiNS7_10__identityEPSC_JSL_EEEvT0_iT1_T2_DpNS2_10kernel_argIT3_EE,"a",@progbits
	.sectionflags	@""
	.align	4
.nv.constant0._ZN3cub18CUB_300001_SM_10006detail9transform16transform_kernelINS2_10policy_hubILb1EN4cuda3std3__45tupleIJN6thrust24THRUST_300001_SM_1000_NS7pointerI4BodyNSA_8cuda_cub3tagENSA_11use_defaultESF_EEEEEE10policy1000EiNS7_10__identityEPSC_JSL_EEEvT0_iT1_T2_DpNS2_10kernel_argIT3_EE:
	.zero		936


//--------------------- .nv.constant0._ZN3cub18CUB_300001_SM_10006detail9transform16transform_kernelINS2_10policy_hubILb1EN4cuda3std3__45tupleIJN6thrust24THRUST_300001_SM_1000_NS7pointerI4BodyNSA_8cuda_cub3tagENSA_11use_defaultESF_EEEEEE10policy1000ElNS7_10__identityENSA_10device_ptrISC_EEJPSC_EEEvT0_iT1_T2_DpNS2_10kernel_argIT3_EE --------------------------
	.section	.nv.constant0._ZN3cub18CUB_300001_SM_10006detail9transform16transform_kernelINS2_10policy_hubILb1EN4cuda3std3__45tupleIJN6thrust24THRUST_300001_SM_1000_NS7pointerI4BodyNSA_8cuda_cub3tagENSA_11use_defaultESF_EEEEEE10policy1000ElNS7_10__identityENSA_10device_ptrISC_EEJPSC_EEEvT0_iT1_T2_DpNS2_10kernel_argIT3_EE,"a",@progbits
	.sectionflags	@""
	.align	4
.nv.constant0._ZN3cub18CUB_300001_SM_10006detail9transform16transform_kernelINS2_10policy_hubILb1EN4cuda3std3__45tupleIJN6thrust24THRUST_300001_SM_1000_NS7pointerI4BodyNSA_8cuda_cub3tagENSA_11use_defaultESF_EEEEEE10policy1000ElNS7_10__identityENSA_10device_ptrISC_EEJPSC_EEEvT0_iT1_T2_DpNS2_10kernel_argIT3_EE:
	.zero		936


//--------------------- .nv.constant0._ZN3cub18CUB_300001_SM_10006detail9transform16transform_kernelINS2_10policy_hubILb1EN4cuda3std3__45tupleIJN6thrust24THRUST_300001_SM_1000_NS7pointerI4BodyNSA_8cuda_cub3tagENSA_11use_defaultESF_EEEEEE10policy1000EiNS7_10__identityENSA_10device_ptrISC_EEJPSC_EEEvT0_iT1_T2_DpNS2_10kernel_argIT3_EE --------------------------
	.section	.nv.constant0._ZN3cub18CUB_300001_SM_10006detail9transform16transform_kernelINS2_10policy_hubILb1EN4cuda3std3__45tupleIJN6thrust24THRUST_300001_SM_1000_NS7pointerI4BodyNSA_8cuda_cub3tagENSA_11use_defaultESF_EEEEEE10policy1000EiNS7_10__identityENSA_10device_ptrISC_EEJPSC_EEEvT0_iT1_T2_DpNS2_10kernel_argIT3_EE,"a",@progbits
	.sectionflags	@""
	.align	4
.nv.constant0._ZN3cub18CUB_300001_SM_10006detail9transform16transform_kernelINS2_10policy_hubILb1EN4cuda3std3__45tupleIJN6thrust24THRUST_300001_SM_1000_NS7pointerI4BodyNSA_8cuda_cub3tagENSA_11use_defaultESF_EEEEEE10policy1000EiNS7_10__identityENSA_10device_ptrISC_EEJPSC_EEEvT0_iT1_T2_DpNS2_10kernel_argIT3_EE:
	.zero		936


//--------------------- .nv.constant0._ZN3cub18CUB_300001_SM_10006detail9transform16transform_kernelINS2_10policy_hubILb1EN4cuda3std3__45tupleIJN6thrust24THRUST_300001_SM_1000_NS17counting_iteratorIjNSA_11use_defaultESC_SC_EEEEEE10policy1000Ei13initRandomPrgNSA_6detail15normal_iteratorINSA_10device_ptrI4BodyEEEEJSD_EEEvT0_iT1_T2_DpNS2_10kernel_argIT3_EE --------------------------
	.section	.nv.constant0._ZN3cub18CUB_300001_SM_10006detail9transform16transform_kernelINS2_10policy_hubILb1EN4cuda3std3__45tupleIJN6thrust24THRUST_300001_SM_1000_NS17counting_iteratorIjNSA_11use_defaultESC_SC_EEEEEE10policy1000Ei13initRandomPrgNSA_6detail15normal_iteratorINSA_10device_ptrI4BodyEEEEJSD_EEEvT0_iT1_T2_DpNS2_10kernel_argIT3_EE,"a",@progbits
	.sectionflags	@""
	.align	4
.nv.constant0._ZN3cub18CUB_300001_SM_10006detail9transform16transform_kernelINS2_10policy_hubILb1EN4cuda3std3__45tupleIJN6thrust24THRUST_300001_SM_1000_NS17counting_iteratorIjNSA_11use_defaultESC_SC_EEEEEE10policy1000Ei13initRandomPrgNSA_6detail15normal_iteratorINSA_10device_ptrI4BodyEEEEJSD_EEEvT0_iT1_T2_DpNS2_10kernel_argIT3_EE:
	.zero		936


//--------------------- .nv.constant0._ZN3cub18CUB_300001_SM_10006detail9transform16transform_kernelINS2_10policy_hubILb1EN4cuda3std3__45tupleIJN6thrust24THRUST_300001_SM_1000_NS10device_ptrI4BodyEEEEEE10policy1000ElNS7_10__identityEPSC_JSI_EEEvT0_iT1_T2_DpNS2_10kernel_argIT3_EE --------------------------
	.section	.nv.constant0._ZN3cub18CUB_300001_SM_10006detail9transform16transform_kernelINS2_10policy_hubILb1EN4cuda3std3__45tupleIJN6thrust24THRUST_300001_SM_1000_NS10device_ptrI4BodyEEEEEE10policy1000ElNS7_10__identityEPSC_JSI_EEEvT0_iT1_T2_DpNS2_10kernel_argIT3_EE,"a",@progbits
	.sectionflags	@""
	.align	4
.nv.constant0._ZN3cub18CUB_300001_SM_10006detail9transform16transform_kernelINS2_10policy_hubILb1EN4cuda3std3__45tupleIJN6thrust24THRUST_300001_SM_1000_NS10device_ptrI4BodyEEEEEE10policy1000ElNS7_10__identityEPSC_JSI_EEEvT0_iT1_T2_DpNS2_10kernel_argIT3_EE:
	.zero		936


//--------------------- .nv.constant0._ZN3cub18CUB_300001_SM_10006detail9transform16transform_kernelINS2_10policy_hubILb1EN4cuda3std3__45tupleIJN6thrust24THRUST_300001_SM_1000_NS10device_ptrI4BodyEEEEEE10policy1000EiNS7_10__identityEPSC_JSI_EEEvT0_iT1_T2_DpNS2_10kernel_argIT3_EE --------------------------
	.section	.nv.constant0._ZN3cub18CUB_300001_SM_10006detail9transform16transform_kernelINS2_10policy_hubILb1EN4cuda3std3__45tupleIJN6thrust24THRUST_300001_SM_1000_NS10device_ptrI4BodyEEEEEE10policy1000EiNS7_10__identityEPSC_JSI_EEEvT0_iT1_T2_DpNS2_10kernel_argIT3_EE,"a",@progbits
	.sectionflags	@""
	.align	4
.nv.constant0._ZN3cub18CUB_300001_SM_10006detail9transform16transform_kernelINS2_10policy_hubILb1EN4cuda3std3__45tupleIJN6thrust24THRUST_300001_SM_1000_NS10device_ptrI4BodyEEEEEE10policy1000EiNS7_10__identityEPSC_JSI_EEEvT0_iT1_T2_DpNS2_10kernel_argIT3_EE:
	.zero		936


//--------------------- .nv.constant0._ZN3cub18CUB_300001_SM_10006detail8for_each13static_kernelINS2_12policy_hub_t12policy_500_tElNS2_12op_wrapper_tIl20mapBodyToPixelCountsN6thrust24THRUST_300001_SM_1000_NS6detail15normal_iteratorINS9_10device_ptrI4BodyEEEEEEEEvT0_T1_ --------------------------
	.section	.nv.constant0._ZN3cub18CUB_300001_SM_10006detail8for_each13static_kernelINS2_12policy_hub_t12policy_500_tElNS2_12op_wrapper_tIl20mapBodyToPixelCountsN6thrust24THRUST_300001_SM_1000_NS6detail15normal_iteratorINS9_10device_ptrI4BodyEEEEEEEEvT0_T1_,"a",@progbits
	.sectionflags	@""
	.align	4
.nv.constant0._ZN3cub18CUB_300001_SM_10006detail8for_each13static_kernelINS2_12policy_hub_t12policy_500_tElNS2_12op_wrapper_tIl20mapBodyToPixelCountsN6thrust24THRUST_300001_SM_1000_NS6detail15normal_iteratorINS9_10device_ptrI4BodyEEEEEEEEvT0_T1_:
	.zero		928


//--------------------- .nv.constant0._ZN3cub18CUB_300001_SM_10006detail8for_each13static_kernelINS2_12policy_hub_t12policy_500_tElN6thrust24THRUST_300001_SM_1000_NS8cuda_cub6__fill7functorINS7_6detail15normal_iteratorINS7_10device_ptrIjEEEEiEEEEvT0_T1_ --------------------------
	.section	.nv.constant0._ZN3cub18CUB_300001_SM_10006detail8for_each13static_kernelINS2_12policy_hub_t12policy_500_tElN6thrust24THRUST_300001_SM_1000_NS8cuda_cub6__fill7functorINS7_6detail15normal_iteratorINS7_10device_ptrIjEEEEiEEEEvT0_T1_,"a",@progbits
	.sectionflags	@""
	.align	4
.nv.constant0._ZN3cub18CUB_300001_SM_10006detail8for_each13static_kernelINS2_12policy_hub_t12policy_500_tElN6thrust24THRUST_300001_SM_1000_NS8cuda_cub6__fill7functorINS7_6detail15normal_iteratorINS7_10device_ptrIjEEEEiEEEEvT0_T1_:
	.zero		920


//--------------------- .nv.constant0._ZN3cub18CUB_300001_SM_10006detail8for_each13static_kernelINS2_12policy_hub_t12policy_500_tEmN6thrust24THRUST_300001_SM_1000_NS8cuda_cub20__uninitialized_fill7functorINS7_10device_ptrIjEEjEEEEvT0_T1_ --------------------------
	.section	.nv.constant0._ZN3cub18CUB_300001_SM_10006detail8for_each13static_kernelINS2_12policy_hub_t12policy_500_tEmN6thrust24THRUST_300001_SM_1000_NS8cuda_cub20__uninitialized_fill7functorINS7_10device_ptrIjEEjEEEEvT0_T1_,"a",@progbits
	.sectionflags	@""
	.align	4
.nv.constant0._ZN3cub18CUB_300001_SM_10006detail8for_each13static_kernelINS2_12policy_hub_t12policy_500_tEmN6thrust24THRUST_300001_SM_1000_NS8cuda_cub20__uninitialized_fill7functorINS7_10device_ptrIjEEjEEEEvT0_T1_:
	.zero		920


//--------------------- .nv.constant0._ZN3cub18CUB_300001_SM_10006detail8for_each13static_kernelINS2_12policy_hub_t12policy_500_tElN6thrust24THRUST_300001_SM_1000_NS8cuda_cub20__uninitialized_copy7functorINS7_7pointerI4BodyNS8_3tagENS7_11use_defaultESE_EESF_EEEEvT0_T1_ --------------------------
	.section	.nv.constant0._ZN3cub18CUB_300001_SM_10006detail8for_each13static_kernelINS2_12policy_hub_t12policy_500_tElN6thrust24THRUST_300001_SM_1000_NS8cuda_cub20__uninitialized_copy7functorINS7_7pointerI4BodyNS8_3tagENS7_11use_defaultESE_EESF_EEEEvT0_T1_,"a",@progbits
	.sectionflags	@""
	.align	4
.nv.constant0._ZN3cub18CUB_300001_SM_10006detail8for_each13static_kernelINS2_12policy_hub_t12policy_500_tElN6thrust24THRUST_300001_SM_1000_NS8cuda_cub20__uninitialized_copy7functorINS7_7pointerI4BodyNS8_3tagENS7_11use_defaultESE_EESF_EEEEvT0_T1_:
	.zero		920


//--------------------- .nv.constant0._ZN3cub18CUB_300001_SM_10006detail8for_each13static_kernelINS2_12policy_hub_t12policy_500_tEmNS2_12op_wrapper_tImN6thrust24THRUST_300001_SM_1000_NS6detail23allocator_traits_detail24construct1_via_allocatorINS8_16device_allocatorI4BodyEEEENS8_10device_ptrISD_EEEEEEvT0_T1_ --------------------------
	.section	.nv.constant0._ZN3cub18CUB_300001_SM_10006detail8for_each13static_kernelINS2_12policy_hub_t12policy_500_tEmNS2_12op_wrapper_tImN6thrust24THRUST_300001_SM_1000_NS6detail23allocator_traits_detail24construct1_via_allocatorINS8_16device_allocatorI4BodyEEEENS8_10device_ptrISD_EEEEEEvT0_T1_,"a",@progbits
	.sectionflags	@""
	.align	4
.nv.constant0._ZN3cub18CUB_300001_SM_10006detail8for_each13static_kernelINS2_12policy_hub_t12policy_500_tEmNS2_12op_wrapper_tImN6thrust24THRUST_300001_SM_1000_NS6detail23allocator_traits_detail24construct1_via_allocatorINS8_16device_allocatorI4BodyEEEENS8_10device_ptrISD_EEEEEEvT0_T1_:
	.zero		920


//--------------------- .nv.constant0._ZN3cub18CUB_300001_SM_10006detail8for_each13static_kernelINS2_12policy_hub_t12policy_500_tElN6thrust24THRUST_300001_SM_1000_NS8cuda_cub20__uninitialized_copy7functorINS7_10device_ptrI4BodyEENS7_7pointerISC_NS8_3tagENS7_11use_defaultESG_EEEEEEvT0_T1_ --------------------------
	.section	.nv.constant0._ZN3cub18CUB_300001_SM_10006detail8for_each13static_kernelINS2_12policy_hub_t12policy_500_tElN6thrust24THRUST_300001_SM_1000_NS8cuda_cub20__uninitialized_copy7functorINS7_10device_ptrI4BodyEENS7_7pointerISC_NS8_3tagENS7_11use_defaultESG_EEEEEEvT0_T1_,"a",@progbits
	.sectionflags	@""
	.align	4
.nv.constant0._ZN3cub18CUB_300001_SM_10006detail8for_each13static_kernelINS2_12policy_hub_t12policy_500_tElN6thrust24THRUST_300001_SM_1000_NS8cuda_cub20__uninitialized_copy7functorINS7_10device_ptrI4BodyEENS7_7pointerISC_NS8_3tagENS7_11use_defaultESG_EEEEEEvT0_T1_:
	.zero		920


//--------------------- .nv.constant0._ZN3cub18CUB_300001_SM_10006detail8for_each13static_kernelINS2_12policy_hub_t12policy_500_tEmNS2_12op_wrapper_tImN6thrust24THRUST_300001_SM_1000_NS6detail23allocator_traits_detail24construct1_via_allocatorINS9_18no_throw_allocatorINS9_19temporary_allocatorI4BodyNS8_8cuda_cub3tagEEEEEEENS8_7pointerISE_SG_NS8_11use_defaultESL_EEEEEEvT0_T1_ --------------------------
	.section	.nv.constant0._ZN3cub18CUB_300001_SM_10006detail8for_each13static_kernelINS2_12policy_hub_t12policy_500_tEmNS2_12op_wrapper_tImN6thrust24THRUST_300001_SM_1000_NS6detail23allocator_traits_detail24construct1_via_allocatorINS9_18no_throw_allocatorINS9_19temporary_allocatorI4BodyNS8_8cuda_cub3tagEEEEEEENS8_7pointerISE_SG_NS8_11use_defaultESL_EEEEEEvT0_T1_,"a",@progbits
	.sectionflags	@""
	.align	4
.nv.constant0._ZN3cub18CUB_300001_SM_10006detail8for_each13static_kernelINS2_12policy_hub_t12policy_500_tEmNS2_12op_wrapper_tImN6thrust24THRUST_300001_SM_1000_NS6detail23allocator_traits_detail24construct1_via_allocatorINS9_18no_throw_allocatorINS9_19temporary_allocatorI4BodyNS8_8cuda_cub3tagEEEEEEENS8_7pointerISE_SG_NS8_11use_defaultESL_EEEEEEvT0_T1_:
	.zero		920


//--------------------- .nv.constant0._ZN3cub18CUB_300001_SM_10006detail11EmptyKernelIvEEvv --------------------------
	.section	.nv.constant0._ZN3cub18CUB_300001_SM_10006detail11EmptyKernelIvEEvv,"a",@progbits
	.sectionflags	@""
	.align	4
.nv.constant0._ZN3cub18CUB_300001_SM_10006detail11EmptyKernelIvEEvv:
	.zero		896


//--------------------- SYMBOLS --------------------------

	.type		.nv.reservedSmem.offset0,@object
	.size		.nv.reservedSmem.offset0,0x4
	.type		.nv.reservedSmem.cap,@object
	.size		.nv.reservedSmem.cap,0x4
